//
// Generated by NVIDIA NVVM Compiler
//
// Compiler Build ID: CL-36424714
// Cuda compilation tools, release 13.0, V13.0.88
// Based on NVVM 20.0.0
//

.version 9.0
.target sm_100
.address_size 64

	// .globl	_Z6kernelPcS_iPi

.visible .entry _Z6kernelPcS_iPi(
	.param .u64 .ptr .align 1 _Z6kernelPcS_iPi_param_0,
	.param .u64 .ptr .align 1 _Z6kernelPcS_iPi_param_1,
	.param .u32 _Z6kernelPcS_iPi_param_2,
	.param .u64 .ptr .align 1 _Z6kernelPcS_iPi_param_3
)
{
	.local .align 8 .b8 	__local_depot0[552];
	.reg .b64 	%SP;
	.reg .b64 	%SPL;
	.reg .pred 	%p<40>;
	.reg .b16 	%rs<118>;
	.reg .b32 	%r<4932>;
	.reg .b64 	%rd<197>;

	mov.u64 	%SPL, __local_depot0;
	cvta.local.u64 	%SP, %SPL;
	ld.param.u64 	%rd52, [_Z6kernelPcS_iPi_param_0];
	ld.param.u64 	%rd53, [_Z6kernelPcS_iPi_param_1];
	ld.param.u32 	%r97, [_Z6kernelPcS_iPi_param_2];
	ld.param.u64 	%rd54, [_Z6kernelPcS_iPi_param_3];
	cvta.to.global.u64 	%rd1, %rd54;
	add.u64 	%rd56, %SP, 8;
	add.u64 	%rd3, %SPL, 8;
	add.u64 	%rd4, %SPL, 8;
	add.u64 	%rd5, %SPL, 108;
	add.u64 	%rd6, %SPL, 152;
	add.u64 	%rd7, %SPL, 352;
	ld.global.u32 	%r98, [%rd1];
	setp.ne.s32 	%p1, %r98, 0;
	@%p1 bra 	$L__BB0_63;
	cvta.to.global.u64 	%rd61, %rd53;
	cvta.to.global.u64 	%rd62, %rd52;
	ld.global.u8 	%r99, [%rd62+7];
	ld.global.u8 	%r100, [%rd62+6];
	prmt.b32 	%r101, %r100, %r99, 0x3340U;
	ld.global.u8 	%r102, [%rd62+5];
	ld.global.u8 	%r103, [%rd62+4];
	prmt.b32 	%r104, %r103, %r102, 0x3340U;
	prmt.b32 	%r105, %r104, %r101, 0x5410U;
	ld.global.u8 	%r106, [%rd62+3];
	ld.global.u8 	%r107, [%rd62+2];
	prmt.b32 	%r108, %r107, %r106, 0x3340U;
	ld.global.u8 	%r109, [%rd62+1];
	ld.global.u8 	%r110, [%rd62];
	prmt.b32 	%r111, %r110, %r109, 0x3340U;
	prmt.b32 	%r112, %r111, %r108, 0x5410U;
	ld.global.u8 	%r113, [%rd61+6];
	ld.global.u8 	%r114, [%rd61+5];
	ld.global.u8 	%r115, [%rd61+4];
	ld.global.u8 	%r116, [%rd61+1];
	ld.global.u8 	%r117, [%rd61];
	ld.global.u8 	%r118, [%rd61+3];
	ld.global.u8 	%r119, [%rd61+2];
	st.local.v2.b32 	[%rd6], {%r112, %r105};
	prmt.b32 	%r120, %r119, %r118, 0x3340U;
	prmt.b32 	%r121, %r117, %r116, 0x3340U;
	prmt.b32 	%r122, %r121, %r120, 0x5410U;
	prmt.b32 	%r123, %r115, %r114, 0x3340U;
	ld.global.u8 	%r124, [%rd61+7];
	prmt.b32 	%r125, %r113, %r124, 0x3340U;
	prmt.b32 	%r126, %r123, %r125, 0x5410U;
	st.local.v2.b32 	[%rd7], {%r122, %r126};
	ld.global.u8 	%r127, [%rd62+15];
	ld.global.u8 	%r128, [%rd62+14];
	prmt.b32 	%r129, %r128, %r127, 0x3340U;
	ld.global.u8 	%r130, [%rd62+13];
	ld.global.u8 	%r131, [%rd62+12];
	prmt.b32 	%r132, %r131, %r130, 0x3340U;
	prmt.b32 	%r133, %r132, %r129, 0x5410U;
	ld.global.u8 	%r134, [%rd62+11];
	ld.global.u8 	%r135, [%rd62+10];
	prmt.b32 	%r136, %r135, %r134, 0x3340U;
	ld.global.u8 	%r137, [%rd62+9];
	ld.global.u8 	%r138, [%rd62+8];
	prmt.b32 	%r139, %r138, %r137, 0x3340U;
	prmt.b32 	%r140, %r139, %r136, 0x5410U;
	ld.global.u8 	%r141, [%rd61+14];
	ld.global.u8 	%r142, [%rd61+13];
	ld.global.u8 	%r143, [%rd61+12];
	ld.global.u8 	%r144, [%rd61+9];
	ld.global.u8 	%r145, [%rd61+8];
	ld.global.u8 	%r146, [%rd61+11];
	ld.global.u8 	%r147, [%rd61+10];
	st.local.v2.b32 	[%rd6+8], {%r140, %r133};
	prmt.b32 	%r148, %r147, %r146, 0x3340U;
	prmt.b32 	%r149, %r145, %r144, 0x3340U;
	prmt.b32 	%r150, %r149, %r148, 0x5410U;
	prmt.b32 	%r151, %r143, %r142, 0x3340U;
	ld.global.u8 	%r152, [%rd61+15];
	prmt.b32 	%r153, %r141, %r152, 0x3340U;
	prmt.b32 	%r154, %r151, %r153, 0x5410U;
	st.local.v2.b32 	[%rd7+8], {%r150, %r154};
	ld.global.u8 	%r155, [%rd62+23];
	ld.global.u8 	%r156, [%rd62+22];
	prmt.b32 	%r157, %r156, %r155, 0x3340U;
	ld.global.u8 	%r158, [%rd62+21];
	ld.global.u8 	%r159, [%rd62+20];
	prmt.b32 	%r160, %r159, %r158, 0x3340U;
	prmt.b32 	%r161, %r160, %r157, 0x5410U;
	ld.global.u8 	%r162, [%rd62+19];
	ld.global.u8 	%r163, [%rd62+18];
	prmt.b32 	%r164, %r163, %r162, 0x3340U;
	ld.global.u8 	%r165, [%rd62+17];
	ld.global.u8 	%r166, [%rd62+16];
	prmt.b32 	%r167, %r166, %r165, 0x3340U;
	prmt.b32 	%r168, %r167, %r164, 0x5410U;
	ld.global.u8 	%r169, [%rd61+22];
	ld.global.u8 	%r170, [%rd61+21];
	ld.global.u8 	%r171, [%rd61+20];
	ld.global.u8 	%r172, [%rd61+17];
	ld.global.u8 	%r173, [%rd61+16];
	ld.global.u8 	%r174, [%rd61+19];
	ld.global.u8 	%r175, [%rd61+18];
	st.local.v2.b32 	[%rd6+16], {%r168, %r161};
	prmt.b32 	%r176, %r175, %r174, 0x3340U;
	prmt.b32 	%r177, %r173, %r172, 0x3340U;
	prmt.b32 	%r178, %r177, %r176, 0x5410U;
	prmt.b32 	%r179, %r171, %r170, 0x3340U;
	ld.global.u8 	%r180, [%rd61+23];
	prmt.b32 	%r181, %r169, %r180, 0x3340U;
	prmt.b32 	%r182, %r179, %r181, 0x5410U;
	st.local.v2.b32 	[%rd7+16], {%r178, %r182};
	ld.global.u8 	%r183, [%rd62+31];
	ld.global.u8 	%r184, [%rd62+30];
	prmt.b32 	%r185, %r184, %r183, 0x3340U;
	ld.global.u8 	%r186, [%rd62+29];
	ld.global.u8 	%r187, [%rd62+28];
	prmt.b32 	%r188, %r187, %r186, 0x3340U;
	prmt.b32 	%r189, %r188, %r185, 0x5410U;
	ld.global.u8 	%r190, [%rd62+27];
	ld.global.u8 	%r191, [%rd62+26];
	prmt.b32 	%r192, %r191, %r190, 0x3340U;
	ld.global.u8 	%r193, [%rd62+25];
	ld.global.u8 	%r194, [%rd62+24];
	prmt.b32 	%r195, %r194, %r193, 0x3340U;
	prmt.b32 	%r196, %r195, %r192, 0x5410U;
	ld.global.u8 	%r197, [%rd61+30];
	ld.global.u8 	%r198, [%rd61+29];
	ld.global.u8 	%r199, [%rd61+28];
	ld.global.u8 	%r200, [%rd61+25];
	ld.global.u8 	%r201, [%rd61+24];
	ld.global.u8 	%r202, [%rd61+27];
	ld.global.u8 	%r203, [%rd61+26];
	st.local.v2.b32 	[%rd6+24], {%r196, %r189};
	prmt.b32 	%r204, %r203, %r202, 0x3340U;
	prmt.b32 	%r205, %r201, %r200, 0x3340U;
	prmt.b32 	%r206, %r205, %r204, 0x5410U;
	prmt.b32 	%r207, %r199, %r198, 0x3340U;
	ld.global.u8 	%r208, [%rd61+31];
	prmt.b32 	%r209, %r197, %r208, 0x3340U;
	prmt.b32 	%r210, %r207, %r209, 0x5410U;
	st.local.v2.b32 	[%rd7+24], {%r206, %r210};
	ld.global.u8 	%r211, [%rd62+39];
	ld.global.u8 	%r212, [%rd62+38];
	prmt.b32 	%r213, %r212, %r211, 0x3340U;
	ld.global.u8 	%r214, [%rd62+37];
	ld.global.u8 	%r215, [%rd62+36];
	prmt.b32 	%r216, %r215, %r214, 0x3340U;
	prmt.b32 	%r217, %r216, %r213, 0x5410U;
	ld.global.u8 	%r218, [%rd62+35];
	ld.global.u8 	%r219, [%rd62+34];
	prmt.b32 	%r220, %r219, %r218, 0x3340U;
	ld.global.u8 	%r221, [%rd62+33];
	ld.global.u8 	%r222, [%rd62+32];
	prmt.b32 	%r223, %r222, %r221, 0x3340U;
	prmt.b32 	%r224, %r223, %r220, 0x5410U;
	ld.global.u8 	%r225, [%rd61+38];
	ld.global.u8 	%r226, [%rd61+37];
	ld.global.u8 	%r227, [%rd61+36];
	ld.global.u8 	%r228, [%rd61+33];
	ld.global.u8 	%r229, [%rd61+32];
	ld.global.u8 	%r230, [%rd61+35];
	ld.global.u8 	%r231, [%rd61+34];
	st.local.v2.b32 	[%rd6+32], {%r224, %r217};
	prmt.b32 	%r232, %r231, %r230, 0x3340U;
	prmt.b32 	%r233, %r229, %r228, 0x3340U;
	prmt.b32 	%r234, %r233, %r232, 0x5410U;
	prmt.b32 	%r235, %r227, %r226, 0x3340U;
	ld.global.u8 	%r236, [%rd61+39];
	prmt.b32 	%r237, %r225, %r236, 0x3340U;
	prmt.b32 	%r238, %r235, %r237, 0x5410U;
	st.local.v2.b32 	[%rd7+32], {%r234, %r238};
	ld.global.u8 	%r239, [%rd62+47];
	ld.global.u8 	%r240, [%rd62+46];
	prmt.b32 	%r241, %r240, %r239, 0x3340U;
	ld.global.u8 	%r242, [%rd62+45];
	ld.global.u8 	%r243, [%rd62+44];
	prmt.b32 	%r244, %r243, %r242, 0x3340U;
	prmt.b32 	%r245, %r244, %r241, 0x5410U;
	ld.global.u8 	%r246, [%rd62+43];
	ld.global.u8 	%r247, [%rd62+42];
	prmt.b32 	%r248, %r247, %r246, 0x3340U;
	ld.global.u8 	%r249, [%rd62+41];
	ld.global.u8 	%r250, [%rd62+40];
	prmt.b32 	%r251, %r250, %r249, 0x3340U;
	prmt.b32 	%r252, %r251, %r248, 0x5410U;
	ld.global.u8 	%r253, [%rd61+46];
	ld.global.u8 	%r254, [%rd61+45];
	ld.global.u8 	%r255, [%rd61+44];
	ld.global.u8 	%r256, [%rd61+41];
	ld.global.u8 	%r257, [%rd61+40];
	ld.global.u8 	%r258, [%rd61+43];
	ld.global.u8 	%r259, [%rd61+42];
	st.local.v2.b32 	[%rd6+40], {%r252, %r245};
	prmt.b32 	%r260, %r259, %r258, 0x3340U;
	prmt.b32 	%r261, %r257, %r256, 0x3340U;
	prmt.b32 	%r262, %r261, %r260, 0x5410U;
	prmt.b32 	%r263, %r255, %r254, 0x3340U;
	ld.global.u8 	%r264, [%rd61+47];
	prmt.b32 	%r265, %r253, %r264, 0x3340U;
	prmt.b32 	%r266, %r263, %r265, 0x5410U;
	st.local.v2.b32 	[%rd7+40], {%r262, %r266};
	ld.global.u8 	%r267, [%rd62+55];
	ld.global.u8 	%r268, [%rd62+54];
	prmt.b32 	%r269, %r268, %r267, 0x3340U;
	ld.global.u8 	%r270, [%rd62+53];
	ld.global.u8 	%r271, [%rd62+52];
	prmt.b32 	%r272, %r271, %r270, 0x3340U;
	prmt.b32 	%r273, %r272, %r269, 0x5410U;
	ld.global.u8 	%r274, [%rd62+51];
	ld.global.u8 	%r275, [%rd62+50];
	prmt.b32 	%r276, %r275, %r274, 0x3340U;
	ld.global.u8 	%r277, [%rd62+49];
	ld.global.u8 	%r278, [%rd62+48];
	prmt.b32 	%r279, %r278, %r277, 0x3340U;
	prmt.b32 	%r280, %r279, %r276, 0x5410U;
	ld.global.u8 	%r281, [%rd61+54];
	ld.global.u8 	%r282, [%rd61+53];
	ld.global.u8 	%r283, [%rd61+52];
	ld.global.u8 	%r284, [%rd61+49];
	ld.global.u8 	%r285, [%rd61+48];
	ld.global.u8 	%r286, [%rd61+51];
	ld.global.u8 	%r287, [%rd61+50];
	st.local.v2.b32 	[%rd6+48], {%r280, %r273};
	prmt.b32 	%r288, %r287, %r286, 0x3340U;
	prmt.b32 	%r289, %r285, %r284, 0x3340U;
	prmt.b32 	%r290, %r289, %r288, 0x5410U;
	prmt.b32 	%r291, %r283, %r282, 0x3340U;
	ld.global.u8 	%r292, [%rd61+55];
	prmt.b32 	%r293, %r281, %r292, 0x3340U;
	prmt.b32 	%r294, %r291, %r293, 0x5410U;
	st.local.v2.b32 	[%rd7+48], {%r290, %r294};
	ld.global.u8 	%r295, [%rd62+63];
	ld.global.u8 	%r296, [%rd62+62];
	prmt.b32 	%r297, %r296, %r295, 0x3340U;
	ld.global.u8 	%r298, [%rd62+61];
	ld.global.u8 	%r299, [%rd62+60];
	prmt.b32 	%r300, %r299, %r298, 0x3340U;
	prmt.b32 	%r301, %r300, %r297, 0x5410U;
	ld.global.u8 	%r302, [%rd62+59];
	ld.global.u8 	%r303, [%rd62+58];
	prmt.b32 	%r304, %r303, %r302, 0x3340U;
	ld.global.u8 	%r305, [%rd62+57];
	ld.global.u8 	%r306, [%rd62+56];
	prmt.b32 	%r307, %r306, %r305, 0x3340U;
	prmt.b32 	%r308, %r307, %r304, 0x5410U;
	ld.global.u8 	%r309, [%rd61+62];
	ld.global.u8 	%r310, [%rd61+61];
	ld.global.u8 	%r311, [%rd61+60];
	ld.global.u8 	%r312, [%rd61+57];
	ld.global.u8 	%r313, [%rd61+56];
	ld.global.u8 	%r314, [%rd61+59];
	ld.global.u8 	%r315, [%rd61+58];
	st.local.v2.b32 	[%rd6+56], {%r308, %r301};
	prmt.b32 	%r316, %r315, %r314, 0x3340U;
	prmt.b32 	%r317, %r313, %r312, 0x3340U;
	prmt.b32 	%r318, %r317, %r316, 0x5410U;
	prmt.b32 	%r319, %r311, %r310, 0x3340U;
	ld.global.u8 	%r320, [%rd61+63];
	prmt.b32 	%r321, %r309, %r320, 0x3340U;
	prmt.b32 	%r322, %r319, %r321, 0x5410U;
	st.local.v2.b32 	[%rd7+56], {%r318, %r322};
	ld.global.u8 	%r323, [%rd62+71];
	ld.global.u8 	%r324, [%rd62+70];
	prmt.b32 	%r325, %r324, %r323, 0x3340U;
	ld.global.u8 	%r326, [%rd62+69];
	ld.global.u8 	%r327, [%rd62+68];
	prmt.b32 	%r328, %r327, %r326, 0x3340U;
	prmt.b32 	%r329, %r328, %r325, 0x5410U;
	ld.global.u8 	%r330, [%rd62+67];
	ld.global.u8 	%r331, [%rd62+66];
	prmt.b32 	%r332, %r331, %r330, 0x3340U;
	ld.global.u8 	%r333, [%rd62+65];
	ld.global.u8 	%r334, [%rd62+64];
	prmt.b32 	%r335, %r334, %r333, 0x3340U;
	prmt.b32 	%r336, %r335, %r332, 0x5410U;
	ld.global.u8 	%r337, [%rd61+70];
	ld.global.u8 	%r338, [%rd61+69];
	ld.global.u8 	%r339, [%rd61+68];
	ld.global.u8 	%r340, [%rd61+65];
	ld.global.u8 	%r341, [%rd61+64];
	ld.global.u8 	%r342, [%rd61+67];
	ld.global.u8 	%r343, [%rd61+66];
	st.local.v2.b32 	[%rd6+64], {%r336, %r329};
	prmt.b32 	%r344, %r343, %r342, 0x3340U;
	prmt.b32 	%r345, %r341, %r340, 0x3340U;
	prmt.b32 	%r346, %r345, %r344, 0x5410U;
	prmt.b32 	%r347, %r339, %r338, 0x3340U;
	ld.global.u8 	%r348, [%rd61+71];
	prmt.b32 	%r349, %r337, %r348, 0x3340U;
	prmt.b32 	%r350, %r347, %r349, 0x5410U;
	st.local.v2.b32 	[%rd7+64], {%r346, %r350};
	ld.global.u8 	%r351, [%rd62+79];
	ld.global.u8 	%r352, [%rd62+78];
	prmt.b32 	%r353, %r352, %r351, 0x3340U;
	ld.global.u8 	%r354, [%rd62+77];
	ld.global.u8 	%r355, [%rd62+76];
	prmt.b32 	%r356, %r355, %r354, 0x3340U;
	prmt.b32 	%r357, %r356, %r353, 0x5410U;
	ld.global.u8 	%r358, [%rd62+75];
	ld.global.u8 	%r359, [%rd62+74];
	prmt.b32 	%r360, %r359, %r358, 0x3340U;
	ld.global.u8 	%r361, [%rd62+73];
	ld.global.u8 	%r362, [%rd62+72];
	prmt.b32 	%r363, %r362, %r361, 0x3340U;
	prmt.b32 	%r364, %r363, %r360, 0x5410U;
	ld.global.u8 	%r365, [%rd61+78];
	ld.global.u8 	%r366, [%rd61+77];
	ld.global.u8 	%r367, [%rd61+76];
	ld.global.u8 	%r368, [%rd61+73];
	ld.global.u8 	%r369, [%rd61+72];
	ld.global.u8 	%r370, [%rd61+75];
	ld.global.u8 	%r371, [%rd61+74];
	st.local.v2.b32 	[%rd6+72], {%r364, %r357};
	prmt.b32 	%r372, %r371, %r370, 0x3340U;
	prmt.b32 	%r373, %r369, %r368, 0x3340U;
	prmt.b32 	%r374, %r373, %r372, 0x5410U;
	prmt.b32 	%r375, %r367, %r366, 0x3340U;
	ld.global.u8 	%r376, [%rd61+79];
	prmt.b32 	%r377, %r365, %r376, 0x3340U;
	prmt.b32 	%r378, %r375, %r377, 0x5410U;
	st.local.v2.b32 	[%rd7+72], {%r374, %r378};
	ld.global.u8 	%r379, [%rd62+87];
	ld.global.u8 	%r380, [%rd62+86];
	prmt.b32 	%r381, %r380, %r379, 0x3340U;
	ld.global.u8 	%r382, [%rd62+85];
	ld.global.u8 	%r383, [%rd62+84];
	prmt.b32 	%r384, %r383, %r382, 0x3340U;
	prmt.b32 	%r385, %r384, %r381, 0x5410U;
	ld.global.u8 	%r386, [%rd62+83];
	ld.global.u8 	%r387, [%rd62+82];
	prmt.b32 	%r388, %r387, %r386, 0x3340U;
	ld.global.u8 	%r389, [%rd62+81];
	ld.global.u8 	%r390, [%rd62+80];
	prmt.b32 	%r391, %r390, %r389, 0x3340U;
	prmt.b32 	%r392, %r391, %r388, 0x5410U;
	ld.global.u8 	%r393, [%rd61+86];
	ld.global.u8 	%r394, [%rd61+85];
	ld.global.u8 	%r395, [%rd61+84];
	ld.global.u8 	%r396, [%rd61+81];
	ld.global.u8 	%r397, [%rd61+80];
	ld.global.u8 	%r398, [%rd61+83];
	ld.global.u8 	%r399, [%rd61+82];
	st.local.v2.b32 	[%rd6+80], {%r392, %r385};
	prmt.b32 	%r400, %r399, %r398, 0x3340U;
	prmt.b32 	%r401, %r397, %r396, 0x3340U;
	prmt.b32 	%r402, %r401, %r400, 0x5410U;
	prmt.b32 	%r403, %r395, %r394, 0x3340U;
	ld.global.u8 	%r404, [%rd61+87];
	prmt.b32 	%r405, %r393, %r404, 0x3340U;
	prmt.b32 	%r406, %r403, %r405, 0x5410U;
	st.local.v2.b32 	[%rd7+80], {%r402, %r406};
	ld.global.u8 	%r407, [%rd62+95];
	ld.global.u8 	%r408, [%rd62+94];
	prmt.b32 	%r409, %r408, %r407, 0x3340U;
	ld.global.u8 	%r410, [%rd62+93];
	ld.global.u8 	%r411, [%rd62+92];
	prmt.b32 	%r412, %r411, %r410, 0x3340U;
	prmt.b32 	%r413, %r412, %r409, 0x5410U;
	ld.global.u8 	%r414, [%rd62+91];
	ld.global.u8 	%r415, [%rd62+90];
	prmt.b32 	%r416, %r415, %r414, 0x3340U;
	ld.global.u8 	%r417, [%rd62+89];
	ld.global.u8 	%r418, [%rd62+88];
	prmt.b32 	%r419, %r418, %r417, 0x3340U;
	prmt.b32 	%r420, %r419, %r416, 0x5410U;
	ld.global.u8 	%r421, [%rd61+94];
	ld.global.u8 	%r422, [%rd61+93];
	ld.global.u8 	%r423, [%rd61+92];
	ld.global.u8 	%r424, [%rd61+89];
	ld.global.u8 	%r425, [%rd61+88];
	ld.global.u8 	%r426, [%rd61+91];
	ld.global.u8 	%r427, [%rd61+90];
	st.local.v2.b32 	[%rd6+88], {%r420, %r413};
	prmt.b32 	%r428, %r427, %r426, 0x3340U;
	prmt.b32 	%r429, %r425, %r424, 0x3340U;
	prmt.b32 	%r430, %r429, %r428, 0x5410U;
	prmt.b32 	%r431, %r423, %r422, 0x3340U;
	ld.global.u8 	%r432, [%rd61+95];
	prmt.b32 	%r433, %r421, %r432, 0x3340U;
	prmt.b32 	%r434, %r431, %r433, 0x5410U;
	st.local.v2.b32 	[%rd7+88], {%r430, %r434};
	ld.global.u8 	%r435, [%rd62+103];
	ld.global.u8 	%r436, [%rd62+102];
	prmt.b32 	%r437, %r436, %r435, 0x3340U;
	ld.global.u8 	%r438, [%rd62+101];
	ld.global.u8 	%r439, [%rd62+100];
	prmt.b32 	%r440, %r439, %r438, 0x3340U;
	prmt.b32 	%r441, %r440, %r437, 0x5410U;
	ld.global.u8 	%r442, [%rd62+99];
	ld.global.u8 	%r443, [%rd62+98];
	prmt.b32 	%r444, %r443, %r442, 0x3340U;
	ld.global.u8 	%r445, [%rd62+97];
	ld.global.u8 	%r446, [%rd62+96];
	prmt.b32 	%r447, %r446, %r445, 0x3340U;
	prmt.b32 	%r448, %r447, %r444, 0x5410U;
	ld.global.u8 	%r449, [%rd61+102];
	ld.global.u8 	%r450, [%rd61+101];
	ld.global.u8 	%r451, [%rd61+100];
	ld.global.u8 	%r452, [%rd61+97];
	ld.global.u8 	%r453, [%rd61+96];
	ld.global.u8 	%r454, [%rd61+99];
	ld.global.u8 	%r455, [%rd61+98];
	st.local.v2.b32 	[%rd6+96], {%r448, %r441};
	prmt.b32 	%r456, %r455, %r454, 0x3340U;
	prmt.b32 	%r457, %r453, %r452, 0x3340U;
	prmt.b32 	%r458, %r457, %r456, 0x5410U;
	prmt.b32 	%r459, %r451, %r450, 0x3340U;
	ld.global.u8 	%r460, [%rd61+103];
	prmt.b32 	%r461, %r449, %r460, 0x3340U;
	prmt.b32 	%r462, %r459, %r461, 0x5410U;
	st.local.v2.b32 	[%rd7+96], {%r458, %r462};
	ld.global.u8 	%r463, [%rd62+111];
	ld.global.u8 	%r464, [%rd62+110];
	prmt.b32 	%r465, %r464, %r463, 0x3340U;
	ld.global.u8 	%r466, [%rd62+109];
	ld.global.u8 	%r467, [%rd62+108];
	prmt.b32 	%r468, %r467, %r466, 0x3340U;
	prmt.b32 	%r469, %r468, %r465, 0x5410U;
	ld.global.u8 	%r470, [%rd62+107];
	ld.global.u8 	%r471, [%rd62+106];
	prmt.b32 	%r472, %r471, %r470, 0x3340U;
	ld.global.u8 	%r473, [%rd62+105];
	ld.global.u8 	%r474, [%rd62+104];
	prmt.b32 	%r475, %r474, %r473, 0x3340U;
	prmt.b32 	%r476, %r475, %r472, 0x5410U;
	ld.global.u8 	%r477, [%rd61+110];
	ld.global.u8 	%r478, [%rd61+109];
	ld.global.u8 	%r479, [%rd61+108];
	ld.global.u8 	%r480, [%rd61+105];
	ld.global.u8 	%r481, [%rd61+104];
	ld.global.u8 	%r482, [%rd61+107];
	ld.global.u8 	%r483, [%rd61+106];
	st.local.v2.b32 	[%rd6+104], {%r476, %r469};
	prmt.b32 	%r484, %r483, %r482, 0x3340U;
	prmt.b32 	%r485, %r481, %r480, 0x3340U;
	prmt.b32 	%r486, %r485, %r484, 0x5410U;
	prmt.b32 	%r487, %r479, %r478, 0x3340U;
	ld.global.u8 	%r488, [%rd61+111];
	prmt.b32 	%r489, %r477, %r488, 0x3340U;
	prmt.b32 	%r490, %r487, %r489, 0x5410U;
	st.local.v2.b32 	[%rd7+104], {%r486, %r490};
	ld.global.u8 	%r491, [%rd62+119];
	ld.global.u8 	%r492, [%rd62+118];
	prmt.b32 	%r493, %r492, %r491, 0x3340U;
	ld.global.u8 	%r494, [%rd62+117];
	ld.global.u8 	%r495, [%rd62+116];
	prmt.b32 	%r496, %r495, %r494, 0x3340U;
	prmt.b32 	%r497, %r496, %r493, 0x5410U;
	ld.global.u8 	%r498, [%rd62+115];
	ld.global.u8 	%r499, [%rd62+114];
	prmt.b32 	%r500, %r499, %r498, 0x3340U;
	ld.global.u8 	%r501, [%rd62+113];
	ld.global.u8 	%r502, [%rd62+112];
	prmt.b32 	%r503, %r502, %r501, 0x3340U;
	prmt.b32 	%r504, %r503, %r500, 0x5410U;
	ld.global.u8 	%r505, [%rd61+118];
	ld.global.u8 	%r506, [%rd61+117];
	ld.global.u8 	%r507, [%rd61+116];
	ld.global.u8 	%r508, [%rd61+113];
	ld.global.u8 	%r509, [%rd61+112];
	ld.global.u8 	%r510, [%rd61+115];
	ld.global.u8 	%r511, [%rd61+114];
	st.local.v2.b32 	[%rd6+112], {%r504, %r497};
	prmt.b32 	%r512, %r511, %r510, 0x3340U;
	prmt.b32 	%r513, %r509, %r508, 0x3340U;
	prmt.b32 	%r514, %r513, %r512, 0x5410U;
	prmt.b32 	%r515, %r507, %r506, 0x3340U;
	ld.global.u8 	%r516, [%rd61+119];
	prmt.b32 	%r517, %r505, %r516, 0x3340U;
	prmt.b32 	%r518, %r515, %r517, 0x5410U;
	st.local.v2.b32 	[%rd7+112], {%r514, %r518};
	ld.global.u8 	%r519, [%rd62+127];
	ld.global.u8 	%r520, [%rd62+126];
	prmt.b32 	%r521, %r520, %r519, 0x3340U;
	ld.global.u8 	%r522, [%rd62+125];
	ld.global.u8 	%r523, [%rd62+124];
	prmt.b32 	%r524, %r523, %r522, 0x3340U;
	prmt.b32 	%r525, %r524, %r521, 0x5410U;
	ld.global.u8 	%r526, [%rd62+123];
	ld.global.u8 	%r527, [%rd62+122];
	prmt.b32 	%r528, %r527, %r526, 0x3340U;
	ld.global.u8 	%r529, [%rd62+121];
	ld.global.u8 	%r530, [%rd62+120];
	prmt.b32 	%r531, %r530, %r529, 0x3340U;
	prmt.b32 	%r532, %r531, %r528, 0x5410U;
	ld.global.u8 	%r533, [%rd61+126];
	ld.global.u8 	%r534, [%rd61+125];
	ld.global.u8 	%r535, [%rd61+124];
	ld.global.u8 	%r536, [%rd61+121];
	ld.global.u8 	%r537, [%rd61+120];
	ld.global.u8 	%r538, [%rd61+123];
	ld.global.u8 	%r539, [%rd61+122];
	st.local.v2.b32 	[%rd6+120], {%r532, %r525};
	prmt.b32 	%r540, %r539, %r538, 0x3340U;
	prmt.b32 	%r541, %r537, %r536, 0x3340U;
	prmt.b32 	%r542, %r541, %r540, 0x5410U;
	prmt.b32 	%r543, %r535, %r534, 0x3340U;
	ld.global.u8 	%r544, [%rd61+127];
	prmt.b32 	%r545, %r533, %r544, 0x3340U;
	prmt.b32 	%r546, %r543, %r545, 0x5410U;
	st.local.v2.b32 	[%rd7+120], {%r542, %r546};
	ld.global.u8 	%r547, [%rd62+135];
	ld.global.u8 	%r548, [%rd62+134];
	prmt.b32 	%r549, %r548, %r547, 0x3340U;
	ld.global.u8 	%r550, [%rd62+133];
	ld.global.u8 	%r551, [%rd62+132];
	prmt.b32 	%r552, %r551, %r550, 0x3340U;
	prmt.b32 	%r553, %r552, %r549, 0x5410U;
	ld.global.u8 	%r554, [%rd62+131];
	ld.global.u8 	%r555, [%rd62+130];
	prmt.b32 	%r556, %r555, %r554, 0x3340U;
	ld.global.u8 	%r557, [%rd62+129];
	ld.global.u8 	%r558, [%rd62+128];
	prmt.b32 	%r559, %r558, %r557, 0x3340U;
	prmt.b32 	%r560, %r559, %r556, 0x5410U;
	ld.global.u8 	%r561, [%rd61+134];
	ld.global.u8 	%r562, [%rd61+133];
	ld.global.u8 	%r563, [%rd61+132];
	ld.global.u8 	%r564, [%rd61+129];
	ld.global.u8 	%r565, [%rd61+128];
	ld.global.u8 	%r566, [%rd61+131];
	ld.global.u8 	%r567, [%rd61+130];
	st.local.v2.b32 	[%rd6+128], {%r560, %r553};
	prmt.b32 	%r568, %r567, %r566, 0x3340U;
	prmt.b32 	%r569, %r565, %r564, 0x3340U;
	prmt.b32 	%r570, %r569, %r568, 0x5410U;
	prmt.b32 	%r571, %r563, %r562, 0x3340U;
	ld.global.u8 	%r572, [%rd61+135];
	prmt.b32 	%r573, %r561, %r572, 0x3340U;
	prmt.b32 	%r574, %r571, %r573, 0x5410U;
	st.local.v2.b32 	[%rd7+128], {%r570, %r574};
	ld.global.u8 	%r575, [%rd62+143];
	ld.global.u8 	%r576, [%rd62+142];
	prmt.b32 	%r577, %r576, %r575, 0x3340U;
	ld.global.u8 	%r578, [%rd62+141];
	ld.global.u8 	%r579, [%rd62+140];
	prmt.b32 	%r580, %r579, %r578, 0x3340U;
	prmt.b32 	%r581, %r580, %r577, 0x5410U;
	ld.global.u8 	%r582, [%rd62+139];
	ld.global.u8 	%r583, [%rd62+138];
	prmt.b32 	%r584, %r583, %r582, 0x3340U;
	ld.global.u8 	%r585, [%rd62+137];
	ld.global.u8 	%r586, [%rd62+136];
	prmt.b32 	%r587, %r586, %r585, 0x3340U;
	prmt.b32 	%r588, %r587, %r584, 0x5410U;
	ld.global.u8 	%r589, [%rd61+142];
	ld.global.u8 	%r590, [%rd61+141];
	ld.global.u8 	%r591, [%rd61+140];
	ld.global.u8 	%r592, [%rd61+137];
	ld.global.u8 	%r593, [%rd61+136];
	ld.global.u8 	%r594, [%rd61+139];
	ld.global.u8 	%r595, [%rd61+138];
	st.local.v2.b32 	[%rd6+136], {%r588, %r581};
	prmt.b32 	%r596, %r595, %r594, 0x3340U;
	prmt.b32 	%r597, %r593, %r592, 0x3340U;
	prmt.b32 	%r598, %r597, %r596, 0x5410U;
	prmt.b32 	%r599, %r591, %r590, 0x3340U;
	ld.global.u8 	%r600, [%rd61+143];
	prmt.b32 	%r601, %r589, %r600, 0x3340U;
	prmt.b32 	%r602, %r599, %r601, 0x5410U;
	st.local.v2.b32 	[%rd7+136], {%r598, %r602};
	ld.global.u8 	%r603, [%rd62+151];
	ld.global.u8 	%r604, [%rd62+150];
	prmt.b32 	%r605, %r604, %r603, 0x3340U;
	ld.global.u8 	%r606, [%rd62+149];
	ld.global.u8 	%r607, [%rd62+148];
	prmt.b32 	%r608, %r607, %r606, 0x3340U;
	prmt.b32 	%r609, %r608, %r605, 0x5410U;
	ld.global.u8 	%r610, [%rd62+147];
	ld.global.u8 	%r611, [%rd62+146];
	prmt.b32 	%r612, %r611, %r610, 0x3340U;
	ld.global.u8 	%r613, [%rd62+145];
	ld.global.u8 	%r614, [%rd62+144];
	prmt.b32 	%r615, %r614, %r613, 0x3340U;
	prmt.b32 	%r616, %r615, %r612, 0x5410U;
	ld.global.u8 	%r617, [%rd61+150];
	ld.global.u8 	%r618, [%rd61+149];
	ld.global.u8 	%r619, [%rd61+148];
	ld.global.u8 	%r620, [%rd61+145];
	ld.global.u8 	%r621, [%rd61+144];
	ld.global.u8 	%r622, [%rd61+147];
	ld.global.u8 	%r623, [%rd61+146];
	st.local.v2.b32 	[%rd6+144], {%r616, %r609};
	prmt.b32 	%r624, %r623, %r622, 0x3340U;
	prmt.b32 	%r625, %r621, %r620, 0x3340U;
	prmt.b32 	%r626, %r625, %r624, 0x5410U;
	prmt.b32 	%r627, %r619, %r618, 0x3340U;
	ld.global.u8 	%r628, [%rd61+151];
	prmt.b32 	%r629, %r617, %r628, 0x3340U;
	prmt.b32 	%r630, %r627, %r629, 0x5410U;
	st.local.v2.b32 	[%rd7+144], {%r626, %r630};
	ld.global.u8 	%r631, [%rd62+159];
	ld.global.u8 	%r632, [%rd62+158];
	prmt.b32 	%r633, %r632, %r631, 0x3340U;
	ld.global.u8 	%r634, [%rd62+157];
	ld.global.u8 	%r635, [%rd62+156];
	prmt.b32 	%r636, %r635, %r634, 0x3340U;
	prmt.b32 	%r637, %r636, %r633, 0x5410U;
	ld.global.u8 	%r638, [%rd62+155];
	ld.global.u8 	%r639, [%rd62+154];
	prmt.b32 	%r640, %r639, %r638, 0x3340U;
	ld.global.u8 	%r641, [%rd62+153];
	ld.global.u8 	%r642, [%rd62+152];
	prmt.b32 	%r643, %r642, %r641, 0x3340U;
	prmt.b32 	%r644, %r643, %r640, 0x5410U;
	ld.global.u8 	%r645, [%rd61+158];
	ld.global.u8 	%r646, [%rd61+157];
	ld.global.u8 	%r647, [%rd61+156];
	ld.global.u8 	%r648, [%rd61+153];
	ld.global.u8 	%r649, [%rd61+152];
	ld.global.u8 	%r650, [%rd61+155];
	ld.global.u8 	%r651, [%rd61+154];
	st.local.v2.b32 	[%rd6+152], {%r644, %r637};
	prmt.b32 	%r652, %r651, %r650, 0x3340U;
	prmt.b32 	%r653, %r649, %r648, 0x3340U;
	prmt.b32 	%r654, %r653, %r652, 0x5410U;
	prmt.b32 	%r655, %r647, %r646, 0x3340U;
	ld.global.u8 	%r656, [%rd61+159];
	prmt.b32 	%r657, %r645, %r656, 0x3340U;
	prmt.b32 	%r658, %r655, %r657, 0x5410U;
	st.local.v2.b32 	[%rd7+152], {%r654, %r658};
	ld.global.u8 	%r659, [%rd62+167];
	ld.global.u8 	%r660, [%rd62+166];
	prmt.b32 	%r661, %r660, %r659, 0x3340U;
	ld.global.u8 	%r662, [%rd62+165];
	ld.global.u8 	%r663, [%rd62+164];
	prmt.b32 	%r664, %r663, %r662, 0x3340U;
	prmt.b32 	%r665, %r664, %r661, 0x5410U;
	ld.global.u8 	%r666, [%rd62+163];
	ld.global.u8 	%r667, [%rd62+162];
	prmt.b32 	%r668, %r667, %r666, 0x3340U;
	ld.global.u8 	%r669, [%rd62+161];
	ld.global.u8 	%r670, [%rd62+160];
	prmt.b32 	%r671, %r670, %r669, 0x3340U;
	prmt.b32 	%r672, %r671, %r668, 0x5410U;
	ld.global.u8 	%r673, [%rd61+166];
	ld.global.u8 	%r674, [%rd61+165];
	ld.global.u8 	%r675, [%rd61+164];
	ld.global.u8 	%r676, [%rd61+161];
	ld.global.u8 	%r677, [%rd61+160];
	ld.global.u8 	%r678, [%rd61+163];
	ld.global.u8 	%r679, [%rd61+162];
	st.local.v2.b32 	[%rd6+160], {%r672, %r665};
	prmt.b32 	%r680, %r679, %r678, 0x3340U;
	prmt.b32 	%r681, %r677, %r676, 0x3340U;
	prmt.b32 	%r682, %r681, %r680, 0x5410U;
	prmt.b32 	%r683, %r675, %r674, 0x3340U;
	ld.global.u8 	%r684, [%rd61+167];
	prmt.b32 	%r685, %r673, %r684, 0x3340U;
	prmt.b32 	%r686, %r683, %r685, 0x5410U;
	st.local.v2.b32 	[%rd7+160], {%r682, %r686};
	ld.global.u8 	%r687, [%rd62+175];
	ld.global.u8 	%r688, [%rd62+174];
	prmt.b32 	%r689, %r688, %r687, 0x3340U;
	ld.global.u8 	%r690, [%rd62+173];
	ld.global.u8 	%r691, [%rd62+172];
	prmt.b32 	%r692, %r691, %r690, 0x3340U;
	prmt.b32 	%r693, %r692, %r689, 0x5410U;
	ld.global.u8 	%r694, [%rd62+171];
	ld.global.u8 	%r695, [%rd62+170];
	prmt.b32 	%r696, %r695, %r694, 0x3340U;
	ld.global.u8 	%r697, [%rd62+169];
	ld.global.u8 	%r698, [%rd62+168];
	prmt.b32 	%r699, %r698, %r697, 0x3340U;
	prmt.b32 	%r700, %r699, %r696, 0x5410U;
	ld.global.u8 	%r701, [%rd61+174];
	ld.global.u8 	%r702, [%rd61+173];
	ld.global.u8 	%r703, [%rd61+172];
	ld.global.u8 	%r704, [%rd61+169];
	ld.global.u8 	%r705, [%rd61+168];
	ld.global.u8 	%r706, [%rd61+171];
	ld.global.u8 	%r707, [%rd61+170];
	st.local.v2.b32 	[%rd6+168], {%r700, %r693};
	prmt.b32 	%r708, %r707, %r706, 0x3340U;
	prmt.b32 	%r709, %r705, %r704, 0x3340U;
	prmt.b32 	%r710, %r709, %r708, 0x5410U;
	prmt.b32 	%r711, %r703, %r702, 0x3340U;
	ld.global.u8 	%r712, [%rd61+175];
	prmt.b32 	%r713, %r701, %r712, 0x3340U;
	prmt.b32 	%r714, %r711, %r713, 0x5410U;
	st.local.v2.b32 	[%rd7+168], {%r710, %r714};
	ld.global.u8 	%r715, [%rd62+183];
	ld.global.u8 	%r716, [%rd62+182];
	prmt.b32 	%r717, %r716, %r715, 0x3340U;
	ld.global.u8 	%r718, [%rd62+181];
	ld.global.u8 	%r719, [%rd62+180];
	prmt.b32 	%r720, %r719, %r718, 0x3340U;
	prmt.b32 	%r721, %r720, %r717, 0x5410U;
	ld.global.u8 	%r722, [%rd62+179];
	ld.global.u8 	%r723, [%rd62+178];
	prmt.b32 	%r724, %r723, %r722, 0x3340U;
	ld.global.u8 	%r725, [%rd62+177];
	ld.global.u8 	%r726, [%rd62+176];
	prmt.b32 	%r727, %r726, %r725, 0x3340U;
	prmt.b32 	%r728, %r727, %r724, 0x5410U;
	ld.global.u8 	%r729, [%rd61+182];
	ld.global.u8 	%r730, [%rd61+181];
	ld.global.u8 	%r731, [%rd61+180];
	ld.global.u8 	%r732, [%rd61+177];
	ld.global.u8 	%r733, [%rd61+176];
	ld.global.u8 	%r734, [%rd61+179];
	ld.global.u8 	%r735, [%rd61+178];
	st.local.v2.b32 	[%rd6+176], {%r728, %r721};
	prmt.b32 	%r736, %r735, %r734, 0x3340U;
	prmt.b32 	%r737, %r733, %r732, 0x3340U;
	prmt.b32 	%r738, %r737, %r736, 0x5410U;
	prmt.b32 	%r739, %r731, %r730, 0x3340U;
	ld.global.u8 	%r740, [%rd61+183];
	prmt.b32 	%r741, %r729, %r740, 0x3340U;
	prmt.b32 	%r742, %r739, %r741, 0x5410U;
	st.local.v2.b32 	[%rd7+176], {%r738, %r742};
	ld.global.u8 	%r743, [%rd62+191];
	ld.global.u8 	%r744, [%rd62+190];
	prmt.b32 	%r745, %r744, %r743, 0x3340U;
	ld.global.u8 	%r746, [%rd62+189];
	ld.global.u8 	%r747, [%rd62+188];
	prmt.b32 	%r748, %r747, %r746, 0x3340U;
	prmt.b32 	%r749, %r748, %r745, 0x5410U;
	ld.global.u8 	%r750, [%rd62+187];
	ld.global.u8 	%r751, [%rd62+186];
	prmt.b32 	%r752, %r751, %r750, 0x3340U;
	ld.global.u8 	%r753, [%rd62+185];
	ld.global.u8 	%r754, [%rd62+184];
	prmt.b32 	%r755, %r754, %r753, 0x3340U;
	prmt.b32 	%r756, %r755, %r752, 0x5410U;
	ld.global.u8 	%r757, [%rd61+190];
	ld.global.u8 	%r758, [%rd61+189];
	ld.global.u8 	%r759, [%rd61+188];
	ld.global.u8 	%r760, [%rd61+185];
	ld.global.u8 	%r761, [%rd61+184];
	ld.global.u8 	%r762, [%rd61+187];
	ld.global.u8 	%r763, [%rd61+186];
	st.local.v2.b32 	[%rd6+184], {%r756, %r749};
	prmt.b32 	%r764, %r763, %r762, 0x3340U;
	prmt.b32 	%r765, %r761, %r760, 0x3340U;
	prmt.b32 	%r766, %r765, %r764, 0x5410U;
	prmt.b32 	%r767, %r759, %r758, 0x3340U;
	ld.global.u8 	%r768, [%rd61+191];
	prmt.b32 	%r769, %r757, %r768, 0x3340U;
	prmt.b32 	%r770, %r767, %r769, 0x5410U;
	st.local.v2.b32 	[%rd7+184], {%r766, %r770};
	ld.global.u8 	%r771, [%rd62+199];
	ld.global.u8 	%r772, [%rd62+198];
	prmt.b32 	%r773, %r772, %r771, 0x3340U;
	ld.global.u8 	%r774, [%rd62+197];
	ld.global.u8 	%r775, [%rd62+196];
	prmt.b32 	%r776, %r775, %r774, 0x3340U;
	prmt.b32 	%r777, %r776, %r773, 0x5410U;
	ld.global.u8 	%r778, [%rd62+195];
	ld.global.u8 	%r779, [%rd62+194];
	prmt.b32 	%r780, %r779, %r778, 0x3340U;
	ld.global.u8 	%r781, [%rd62+193];
	ld.global.u8 	%r782, [%rd62+192];
	prmt.b32 	%r783, %r782, %r781, 0x3340U;
	prmt.b32 	%r784, %r783, %r780, 0x5410U;
	ld.global.u8 	%r785, [%rd61+198];
	ld.global.u8 	%r786, [%rd61+197];
	ld.global.u8 	%r787, [%rd61+196];
	ld.global.u8 	%r788, [%rd61+193];
	ld.global.u8 	%r789, [%rd61+192];
	ld.global.u8 	%r790, [%rd61+195];
	ld.global.u8 	%r791, [%rd61+194];
	st.local.v2.b32 	[%rd6+192], {%r784, %r777};
	prmt.b32 	%r792, %r791, %r790, 0x3340U;
	prmt.b32 	%r793, %r789, %r788, 0x3340U;
	prmt.b32 	%r794, %r793, %r792, 0x5410U;
	prmt.b32 	%r795, %r787, %r786, 0x3340U;
	ld.global.u8 	%r796, [%rd61+199];
	prmt.b32 	%r797, %r785, %r796, 0x3340U;
	prmt.b32 	%r798, %r795, %r797, 0x5410U;
	st.local.v2.b32 	[%rd7+192], {%r794, %r798};
	mov.b16 	%rs111, 0;
$L__BB0_2:
	cvt.u64.u16 	%rd63, %rs111;
	add.s64 	%rd8, %rd6, %rd63;
	ld.local.u8 	%rs15, [%rd8];
	setp.ne.s16 	%p2, %rs15, 0;
	add.s16 	%rs111, %rs111, 1;
	@%p2 bra 	$L__BB0_2;
	mul.hi.s32 	%r799, %r97, -2004318071;
	add.s32 	%r800, %r799, %r97;
	shr.s32 	%r801, %r800, 4;
	shr.u32 	%r802, %r800, 31;
	add.s32 	%r803, %r801, %r802;
	mov.u32 	%r804, %ctaid.x;
	shr.s32 	%r805, %r800, 14;
	add.s32 	%r1, %r805, %r802;
	mov.u32 	%r806, %tid.x;
	mul.lo.s32 	%r807, %r1, %r806;
	mad.lo.s32 	%r4876, %r803, %r804, %r807;
	setp.lt.s32 	%p3, %r97, -30719;
	@%p3 bra 	$L__BB0_63;
	cvta.to.local.u64 	%rd9, %rd56;
	add.s64 	%rd10, %rd4, 1;
	add.s32 	%r808, %r4876, %r1;
	max.s32 	%r3, %r4876, %r808;
	add.s64 	%rd11, %rd4, 2;
	add.u64 	%rd82, %SP, 0;
$L__BB0_5:
	setp.ne.s32 	%p4, %r4876, 0;
	@%p4 bra 	$L__BB0_7;
	mov.b16 	%rs34, 0;
	mov.b16 	%rs35, 48;
	st.local.v2.u8 	[%rd4], {%rs35, %rs34};
	bra.uni 	$L__BB0_21;
$L__BB0_7:
	abs.s32 	%r4877, %r4876;
	mov.b32 	%r4879, 0;
$L__BB0_8:
	mov.u32 	%r7, %r4879;
	mul.hi.u32 	%r810, %r4877, -858993459;
	shr.u32 	%r9, %r810, 3;
	mul.lo.s32 	%r811, %r9, 10;
	sub.s32 	%r812, %r4877, %r811;
	cvt.u16.u32 	%rs16, %r812;
	add.s16 	%rs17, %rs16, 48;
	add.s32 	%r4879, %r7, 1;
	cvt.u64.u32 	%rd65, %r7;
	add.s64 	%rd12, %rd4, %rd65;
	st.local.u8 	[%rd12], %rs17;
	setp.gt.u32 	%p5, %r4877, 9;
	mov.u32 	%r4877, %r9;
	@%p5 bra 	$L__BB0_8;
	setp.gt.s32 	%p6, %r4876, -1;
	@%p6 bra 	$L__BB0_11;
	add.s32 	%r4879, %r7, 2;
	mov.b16 	%rs18, 45;
	st.local.u8 	[%rd12+1], %rs18;
$L__BB0_11:
	cvt.s64.s32 	%rd66, %r4879;
	add.s64 	%rd67, %rd4, %rd66;
	mov.b16 	%rs19, 0;
	st.local.u8 	[%rd67], %rs19;
	setp.lt.s32 	%p7, %r4879, 2;
	mov.u64 	%rd180, %rd4;
	@%p7 bra 	$L__BB0_13;
	cvt.u64.u32 	%rd68, %r4879;
	add.s64 	%rd69, %rd4, %rd68;
	add.s64 	%rd180, %rd69, -1;
$L__BB0_13:
	setp.lt.s32 	%p8, %r4879, 2;
	@%p8 bra 	$L__BB0_21;
	shr.u32 	%r813, %r4879, 1;
	add.s32 	%r12, %r813, -1;
	and.b32  	%r13, %r813, 3;
	setp.eq.s32 	%p9, %r13, 0;
	mov.u64 	%rd181, %rd180;
	mov.u64 	%rd182, %rd4;
	@%p9 bra 	$L__BB0_18;
	ld.local.u8 	%rs20, [%rd180];
	ld.local.u8 	%rs21, [%rd4];
	st.local.u8 	[%rd180], %rs21;
	st.local.u8 	[%rd4], %rs20;
	add.s64 	%rd181, %rd180, -1;
	setp.eq.s32 	%p10, %r13, 1;
	mov.u64 	%rd182, %rd10;
	@%p10 bra 	$L__BB0_18;
	ld.local.u8 	%rs22, [%rd180+-1];
	ld.local.u8 	%rs23, [%rd10];
	st.local.u8 	[%rd180+-1], %rs23;
	st.local.u8 	[%rd10], %rs22;
	add.s64 	%rd181, %rd180, -2;
	setp.eq.s32 	%p11, %r13, 2;
	mov.u64 	%rd182, %rd11;
	@%p11 bra 	$L__BB0_18;
	add.s64 	%rd182, %rd4, 3;
	ld.local.u8 	%rs24, [%rd180+-2];
	ld.local.u8 	%rs25, [%rd11];
	st.local.u8 	[%rd180+-2], %rs25;
	st.local.u8 	[%rd11], %rs24;
	add.s64 	%rd181, %rd180, -3;
$L__BB0_18:
	setp.lt.u32 	%p12, %r12, 3;
	@%p12 bra 	$L__BB0_21;
	cvt.u64.u32 	%rd70, %r12;
	add.s64 	%rd21, %rd4, %rd70;
$L__BB0_20:
	ld.local.u8 	%rs26, [%rd181];
	ld.local.u8 	%rs27, [%rd182];
	st.local.u8 	[%rd181], %rs27;
	st.local.u8 	[%rd182], %rs26;
	ld.local.u8 	%rs28, [%rd181+-1];
	ld.local.u8 	%rs29, [%rd182+1];
	st.local.u8 	[%rd181+-1], %rs29;
	st.local.u8 	[%rd182+1], %rs28;
	ld.local.u8 	%rs30, [%rd181+-2];
	ld.local.u8 	%rs31, [%rd182+2];
	st.local.u8 	[%rd181+-2], %rs31;
	st.local.u8 	[%rd182+2], %rs30;
	add.s64 	%rd71, %rd182, 3;
	ld.local.u8 	%rs32, [%rd181+-3];
	ld.local.u8 	%rs33, [%rd182+3];
	st.local.u8 	[%rd181+-3], %rs33;
	st.local.u8 	[%rd182+3], %rs32;
	add.s64 	%rd181, %rd181, -4;
	setp.ne.s64 	%p13, %rd71, %rd21;
	add.s64 	%rd182, %rd182, 4;
	@%p13 bra 	$L__BB0_20;
$L__BB0_21:
	mov.b16 	%rs112, 0;
$L__BB0_22:
	cvt.u64.u16 	%rd72, %rs112;
	add.s64 	%rd187, %rd6, %rd72;
	ld.local.u8 	%rs37, [%rd187];
	setp.ne.s16 	%p14, %rs37, 0;
	add.s16 	%rs112, %rs112, 1;
	@%p14 bra 	$L__BB0_22;
	ld.local.u8 	%rs113, [%rd4];
	setp.eq.s16 	%p15, %rs113, 0;
	@%p15 bra 	$L__BB0_26;
	mov.u64 	%rd185, %rd187;
	mov.u64 	%rd186, %rd4;
$L__BB0_25:
	add.s64 	%rd29, %rd186, 1;
	add.s64 	%rd187, %rd185, 1;
	st.local.u8 	[%rd185], %rs113;
	ld.local.u8 	%rs113, [%rd186+1];
	setp.ne.s16 	%p16, %rs113, 0;
	mov.u64 	%rd185, %rd187;
	mov.u64 	%rd186, %rd29;
	@%p16 bra 	$L__BB0_25;
$L__BB0_26:
	mov.b16 	%rs114, 0;
	st.local.u8 	[%rd187], %rs114;
	mov.b32 	%r4880, 0;
$L__BB0_27:
	mov.u16 	%rs8, %rs114;
	mov.u32 	%r14, %r4880;
	cvt.u64.u16 	%rd73, %rs8;
	add.s64 	%rd74, %rd6, %rd73;
	ld.local.u8 	%rs39, [%rd74];
	setp.ne.s16 	%p17, %rs39, 0;
	add.s16 	%rs114, %rs8, 1;
	add.s32 	%r4880, %r14, 1;
	@%p17 bra 	$L__BB0_27;
	setp.eq.s16 	%p18, %rs8, 0;
	mov.b32 	%r4901, 0;
	mov.b32 	%r4919, 1732584193;
	mov.b32 	%r4918, -271733879;
	mov.b32 	%r4917, -1732584194;
	mov.b32 	%r4916, 271733878;
	mov.b32 	%r4915, -1009589776;
	mov.u32 	%r4902, %r4901;
	@%p18 bra 	$L__BB0_37;
	mov.b32 	%r4902, 0;
	mov.b32 	%r4919, 1732584193;
	mov.b32 	%r4918, -271733879;
	mov.b32 	%r4917, -1732584194;
	mov.b32 	%r4916, 271733878;
	mov.b32 	%r4915, -1009589776;
	mov.u32 	%r4887, %r4902;
	mov.u32 	%r4888, %r4902;
$L__BB0_30:
	cvt.u64.u32 	%rd75, %r4888;
	add.s64 	%rd32, %rd6, %rd75;
	add.s32 	%r4901, %r4887, 8;
	setp.eq.s32 	%p19, %r4887, -8;
	selp.u32 	%r828, 1, 0, %p19;
	add.s32 	%r4902, %r4902, %r828;
	shr.u32 	%r829, %r4887, 3;
	and.b32  	%r26, %r829, 63;
	setp.ne.s32 	%p20, %r26, 63;
	mov.b32 	%r4894, 0;
	mov.u32 	%r4895, %r26;
	@%p20 bra 	$L__BB0_32;
	ld.local.u8 	%rs40, [%rd32];
	st.local.u8 	[%rd3+91], %rs40;
	ld.local.u32 	%r832, [%rd3+28];
	ld.local.u32 	%r833, [%rd3+32];
	ld.local.u32 	%r834, [%rd3+36];
	ld.local.u32 	%r835, [%rd3+40];
	ld.local.u32 	%r836, [%rd3+44];
	ld.local.u32 	%r837, [%rd3+48];
	ld.local.u32 	%r838, [%rd3+52];
	ld.local.u32 	%r839, [%rd3+56];
	ld.local.u32 	%r840, [%rd3+60];
	ld.local.u32 	%r841, [%rd3+64];
	ld.local.u32 	%r842, [%rd3+68];
	ld.local.u32 	%r843, [%rd3+72];
	ld.local.u32 	%r844, [%rd3+76];
	ld.local.u32 	%r845, [%rd3+80];
	ld.local.u32 	%r846, [%rd3+84];
	ld.local.u32 	%r847, [%rd3+88];
	xor.b32  	%r848, %r4916, %r4917;
	and.b32  	%r849, %r848, %r4918;
	xor.b32  	%r850, %r849, %r4916;
	prmt.b32 	%r851, %r832, 0, 291;
	shf.l.wrap.b32 	%r852, %r4919, %r4919, 5;
	add.s32 	%r853, %r851, %r852;
	add.s32 	%r854, %r853, %r4915;
	add.s32 	%r855, %r854, %r850;
	add.s32 	%r856, %r855, 1518500249;
	shf.l.wrap.b32 	%r857, %r4918, %r4918, 30;
	xor.b32  	%r858, %r857, %r4917;
	and.b32  	%r859, %r858, %r4919;
	xor.b32  	%r860, %r859, %r4917;
	prmt.b32 	%r861, %r833, 0, 291;
	shf.l.wrap.b32 	%r862, %r856, %r856, 5;
	add.s32 	%r863, %r861, %r4916;
	add.s32 	%r864, %r863, %r860;
	add.s32 	%r865, %r864, %r862;
	add.s32 	%r866, %r865, 1518500249;
	shf.l.wrap.b32 	%r867, %r4919, %r4919, 30;
	xor.b32  	%r868, %r857, %r867;
	and.b32  	%r869, %r856, %r868;
	xor.b32  	%r870, %r869, %r857;
	prmt.b32 	%r871, %r834, 0, 291;
	shf.l.wrap.b32 	%r872, %r866, %r866, 5;
	add.s32 	%r873, %r871, %r4917;
	add.s32 	%r874, %r873, %r870;
	add.s32 	%r875, %r874, %r872;
	add.s32 	%r876, %r875, 1518500249;
	shf.l.wrap.b32 	%r877, %r856, %r856, 30;
	xor.b32  	%r878, %r877, %r867;
	and.b32  	%r879, %r866, %r878;
	xor.b32  	%r880, %r879, %r867;
	prmt.b32 	%r881, %r835, 0, 291;
	shf.l.wrap.b32 	%r882, %r876, %r876, 5;
	add.s32 	%r883, %r881, %r857;
	add.s32 	%r884, %r883, %r880;
	add.s32 	%r885, %r884, %r882;
	add.s32 	%r886, %r885, 1518500249;
	shf.l.wrap.b32 	%r887, %r866, %r866, 30;
	xor.b32  	%r888, %r887, %r877;
	and.b32  	%r889, %r876, %r888;
	xor.b32  	%r890, %r889, %r877;
	prmt.b32 	%r891, %r836, 0, 291;
	shf.l.wrap.b32 	%r892, %r886, %r886, 5;
	add.s32 	%r893, %r891, %r867;
	add.s32 	%r894, %r893, %r890;
	add.s32 	%r895, %r894, %r892;
	add.s32 	%r896, %r895, 1518500249;
	shf.l.wrap.b32 	%r897, %r876, %r876, 30;
	xor.b32  	%r898, %r897, %r887;
	and.b32  	%r899, %r886, %r898;
	xor.b32  	%r900, %r899, %r887;
	prmt.b32 	%r901, %r837, 0, 291;
	shf.l.wrap.b32 	%r902, %r896, %r896, 5;
	add.s32 	%r903, %r901, %r877;
	add.s32 	%r904, %r903, %r900;
	add.s32 	%r905, %r904, %r902;
	add.s32 	%r906, %r905, 1518500249;
	shf.l.wrap.b32 	%r907, %r886, %r886, 30;
	xor.b32  	%r908, %r907, %r897;
	and.b32  	%r909, %r896, %r908;
	xor.b32  	%r910, %r909, %r897;
	prmt.b32 	%r911, %r838, 0, 291;
	shf.l.wrap.b32 	%r912, %r906, %r906, 5;
	add.s32 	%r913, %r911, %r887;
	add.s32 	%r914, %r913, %r910;
	add.s32 	%r915, %r914, %r912;
	add.s32 	%r916, %r915, 1518500249;
	shf.l.wrap.b32 	%r917, %r896, %r896, 30;
	xor.b32  	%r918, %r917, %r907;
	and.b32  	%r919, %r906, %r918;
	xor.b32  	%r920, %r919, %r907;
	prmt.b32 	%r921, %r839, 0, 291;
	shf.l.wrap.b32 	%r922, %r916, %r916, 5;
	add.s32 	%r923, %r921, %r897;
	add.s32 	%r924, %r923, %r920;
	add.s32 	%r925, %r924, %r922;
	add.s32 	%r926, %r925, 1518500249;
	shf.l.wrap.b32 	%r927, %r906, %r906, 30;
	xor.b32  	%r928, %r927, %r917;
	and.b32  	%r929, %r916, %r928;
	xor.b32  	%r930, %r929, %r917;
	prmt.b32 	%r931, %r840, 0, 291;
	shf.l.wrap.b32 	%r932, %r926, %r926, 5;
	add.s32 	%r933, %r931, %r907;
	add.s32 	%r934, %r933, %r930;
	add.s32 	%r935, %r934, %r932;
	add.s32 	%r936, %r935, 1518500249;
	shf.l.wrap.b32 	%r937, %r916, %r916, 30;
	xor.b32  	%r938, %r937, %r927;
	and.b32  	%r939, %r926, %r938;
	xor.b32  	%r940, %r939, %r927;
	prmt.b32 	%r941, %r841, 0, 291;
	shf.l.wrap.b32 	%r942, %r936, %r936, 5;
	add.s32 	%r943, %r941, %r917;
	add.s32 	%r944, %r943, %r940;
	add.s32 	%r945, %r944, %r942;
	add.s32 	%r946, %r945, 1518500249;
	shf.l.wrap.b32 	%r947, %r926, %r926, 30;
	xor.b32  	%r948, %r947, %r937;
	and.b32  	%r949, %r936, %r948;
	xor.b32  	%r950, %r949, %r937;
	prmt.b32 	%r951, %r842, 0, 291;
	shf.l.wrap.b32 	%r952, %r946, %r946, 5;
	add.s32 	%r953, %r951, %r927;
	add.s32 	%r954, %r953, %r950;
	add.s32 	%r955, %r954, %r952;
	add.s32 	%r956, %r955, 1518500249;
	shf.l.wrap.b32 	%r957, %r936, %r936, 30;
	xor.b32  	%r958, %r957, %r947;
	and.b32  	%r959, %r946, %r958;
	xor.b32  	%r960, %r959, %r947;
	prmt.b32 	%r961, %r843, 0, 291;
	shf.l.wrap.b32 	%r962, %r956, %r956, 5;
	add.s32 	%r963, %r961, %r937;
	add.s32 	%r964, %r963, %r960;
	add.s32 	%r965, %r964, %r962;
	add.s32 	%r966, %r965, 1518500249;
	shf.l.wrap.b32 	%r967, %r946, %r946, 30;
	xor.b32  	%r968, %r967, %r957;
	and.b32  	%r969, %r956, %r968;
	xor.b32  	%r970, %r969, %r957;
	prmt.b32 	%r971, %r844, 0, 291;
	shf.l.wrap.b32 	%r972, %r966, %r966, 5;
	add.s32 	%r973, %r971, %r947;
	add.s32 	%r974, %r973, %r970;
	add.s32 	%r975, %r974, %r972;
	add.s32 	%r976, %r975, 1518500249;
	shf.l.wrap.b32 	%r977, %r956, %r956, 30;
	xor.b32  	%r978, %r977, %r967;
	and.b32  	%r979, %r966, %r978;
	xor.b32  	%r980, %r979, %r967;
	prmt.b32 	%r981, %r845, 0, 291;
	shf.l.wrap.b32 	%r982, %r976, %r976, 5;
	add.s32 	%r983, %r981, %r957;
	add.s32 	%r984, %r983, %r980;
	add.s32 	%r985, %r984, %r982;
	add.s32 	%r986, %r985, 1518500249;
	shf.l.wrap.b32 	%r987, %r966, %r966, 30;
	xor.b32  	%r988, %r987, %r977;
	and.b32  	%r989, %r976, %r988;
	xor.b32  	%r990, %r989, %r977;
	prmt.b32 	%r991, %r846, 0, 291;
	shf.l.wrap.b32 	%r992, %r986, %r986, 5;
	add.s32 	%r993, %r991, %r967;
	add.s32 	%r994, %r993, %r990;
	add.s32 	%r995, %r994, %r992;
	add.s32 	%r996, %r995, 1518500249;
	shf.l.wrap.b32 	%r997, %r976, %r976, 30;
	xor.b32  	%r998, %r997, %r987;
	and.b32  	%r999, %r986, %r998;
	xor.b32  	%r1000, %r999, %r987;
	prmt.b32 	%r1001, %r847, 0, 291;
	shf.l.wrap.b32 	%r1002, %r996, %r996, 5;
	add.s32 	%r1003, %r1001, %r977;
	add.s32 	%r1004, %r1003, %r1000;
	add.s32 	%r1005, %r1004, %r1002;
	add.s32 	%r1006, %r1005, 1518500249;
	shf.l.wrap.b32 	%r1007, %r986, %r986, 30;
	xor.b32  	%r1008, %r1007, %r997;
	and.b32  	%r1009, %r996, %r1008;
	xor.b32  	%r1010, %r1009, %r997;
	xor.b32  	%r1011, %r871, %r851;
	xor.b32  	%r1012, %r1011, %r931;
	xor.b32  	%r1013, %r1012, %r981;
	shf.l.wrap.b32 	%r1014, %r1013, %r1013, 1;
	shf.l.wrap.b32 	%r1015, %r1006, %r1006, 5;
	add.s32 	%r1016, %r1014, %r987;
	add.s32 	%r1017, %r1016, %r1010;
	add.s32 	%r1018, %r1017, %r1015;
	add.s32 	%r1019, %r1018, 1518500249;
	shf.l.wrap.b32 	%r1020, %r996, %r996, 30;
	xor.b32  	%r1021, %r1020, %r1007;
	and.b32  	%r1022, %r1006, %r1021;
	xor.b32  	%r1023, %r1022, %r1007;
	xor.b32  	%r1024, %r881, %r861;
	xor.b32  	%r1025, %r1024, %r941;
	xor.b32  	%r1026, %r1025, %r991;
	shf.l.wrap.b32 	%r1027, %r1026, %r1026, 1;
	shf.l.wrap.b32 	%r1028, %r1019, %r1019, 5;
	add.s32 	%r1029, %r1027, %r997;
	add.s32 	%r1030, %r1029, %r1023;
	add.s32 	%r1031, %r1030, %r1028;
	add.s32 	%r1032, %r1031, 1518500249;
	shf.l.wrap.b32 	%r1033, %r1006, %r1006, 30;
	xor.b32  	%r1034, %r1033, %r1020;
	and.b32  	%r1035, %r1019, %r1034;
	xor.b32  	%r1036, %r1035, %r1020;
	xor.b32  	%r1037, %r891, %r871;
	xor.b32  	%r1038, %r1037, %r951;
	xor.b32  	%r1039, %r1038, %r1001;
	shf.l.wrap.b32 	%r1040, %r1039, %r1039, 1;
	shf.l.wrap.b32 	%r1041, %r1032, %r1032, 5;
	add.s32 	%r1042, %r1040, %r1007;
	add.s32 	%r1043, %r1042, %r1036;
	add.s32 	%r1044, %r1043, %r1041;
	add.s32 	%r1045, %r1044, 1518500249;
	shf.l.wrap.b32 	%r1046, %r1019, %r1019, 30;
	xor.b32  	%r1047, %r1046, %r1033;
	and.b32  	%r1048, %r1032, %r1047;
	xor.b32  	%r1049, %r1048, %r1033;
	xor.b32  	%r1050, %r901, %r881;
	xor.b32  	%r1051, %r1050, %r961;
	xor.b32  	%r1052, %r1051, %r1014;
	shf.l.wrap.b32 	%r1053, %r1052, %r1052, 1;
	shf.l.wrap.b32 	%r1054, %r1045, %r1045, 5;
	add.s32 	%r1055, %r1053, %r1020;
	add.s32 	%r1056, %r1055, %r1049;
	add.s32 	%r1057, %r1056, %r1054;
	add.s32 	%r1058, %r1057, 1518500249;
	shf.l.wrap.b32 	%r1059, %r1032, %r1032, 30;
	xor.b32  	%r1060, %r1059, %r1046;
	xor.b32  	%r1061, %r1060, %r1045;
	xor.b32  	%r1062, %r911, %r891;
	xor.b32  	%r1063, %r1062, %r971;
	xor.b32  	%r1064, %r1063, %r1027;
	shf.l.wrap.b32 	%r1065, %r1064, %r1064, 1;
	shf.l.wrap.b32 	%r1066, %r1058, %r1058, 5;
	add.s32 	%r1067, %r1065, %r1033;
	add.s32 	%r1068, %r1067, %r1061;
	add.s32 	%r1069, %r1068, %r1066;
	add.s32 	%r1070, %r1069, 1859775393;
	shf.l.wrap.b32 	%r1071, %r1045, %r1045, 30;
	xor.b32  	%r1072, %r1071, %r1059;
	xor.b32  	%r1073, %r1072, %r1058;
	xor.b32  	%r1074, %r921, %r901;
	xor.b32  	%r1075, %r1074, %r981;
	xor.b32  	%r1076, %r1075, %r1040;
	shf.l.wrap.b32 	%r1077, %r1076, %r1076, 1;
	shf.l.wrap.b32 	%r1078, %r1070, %r1070, 5;
	add.s32 	%r1079, %r1077, %r1046;
	add.s32 	%r1080, %r1079, %r1073;
	add.s32 	%r1081, %r1080, %r1078;
	add.s32 	%r1082, %r1081, 1859775393;
	shf.l.wrap.b32 	%r1083, %r1058, %r1058, 30;
	xor.b32  	%r1084, %r1083, %r1071;
	xor.b32  	%r1085, %r1084, %r1070;
	xor.b32  	%r1086, %r931, %r911;
	xor.b32  	%r1087, %r1086, %r991;
	xor.b32  	%r1088, %r1087, %r1053;
	shf.l.wrap.b32 	%r1089, %r1088, %r1088, 1;
	shf.l.wrap.b32 	%r1090, %r1082, %r1082, 5;
	add.s32 	%r1091, %r1089, %r1059;
	add.s32 	%r1092, %r1091, %r1085;
	add.s32 	%r1093, %r1092, %r1090;
	add.s32 	%r1094, %r1093, 1859775393;
	shf.l.wrap.b32 	%r1095, %r1070, %r1070, 30;
	xor.b32  	%r1096, %r1095, %r1083;
	xor.b32  	%r1097, %r1096, %r1082;
	xor.b32  	%r1098, %r941, %r921;
	xor.b32  	%r1099, %r1098, %r1001;
	xor.b32  	%r1100, %r1099, %r1065;
	shf.l.wrap.b32 	%r1101, %r1100, %r1100, 1;
	shf.l.wrap.b32 	%r1102, %r1094, %r1094, 5;
	add.s32 	%r1103, %r1101, %r1071;
	add.s32 	%r1104, %r1103, %r1097;
	add.s32 	%r1105, %r1104, %r1102;
	add.s32 	%r1106, %r1105, 1859775393;
	shf.l.wrap.b32 	%r1107, %r1082, %r1082, 30;
	xor.b32  	%r1108, %r1107, %r1095;
	xor.b32  	%r1109, %r1108, %r1094;
	xor.b32  	%r1110, %r951, %r931;
	xor.b32  	%r1111, %r1110, %r1014;
	xor.b32  	%r1112, %r1111, %r1077;
	shf.l.wrap.b32 	%r1113, %r1112, %r1112, 1;
	shf.l.wrap.b32 	%r1114, %r1106, %r1106, 5;
	add.s32 	%r1115, %r1113, %r1083;
	add.s32 	%r1116, %r1115, %r1109;
	add.s32 	%r1117, %r1116, %r1114;
	add.s32 	%r1118, %r1117, 1859775393;
	shf.l.wrap.b32 	%r1119, %r1094, %r1094, 30;
	xor.b32  	%r1120, %r1119, %r1107;
	xor.b32  	%r1121, %r1120, %r1106;
	xor.b32  	%r1122, %r961, %r941;
	xor.b32  	%r1123, %r1122, %r1027;
	xor.b32  	%r1124, %r1123, %r1089;
	shf.l.wrap.b32 	%r1125, %r1124, %r1124, 1;
	shf.l.wrap.b32 	%r1126, %r1118, %r1118, 5;
	add.s32 	%r1127, %r1125, %r1095;
	add.s32 	%r1128, %r1127, %r1121;
	add.s32 	%r1129, %r1128, %r1126;
	add.s32 	%r1130, %r1129, 1859775393;
	shf.l.wrap.b32 	%r1131, %r1106, %r1106, 30;
	xor.b32  	%r1132, %r1131, %r1119;
	xor.b32  	%r1133, %r1132, %r1118;
	xor.b32  	%r1134, %r971, %r951;
	xor.b32  	%r1135, %r1134, %r1040;
	xor.b32  	%r1136, %r1135, %r1101;
	shf.l.wrap.b32 	%r1137, %r1136, %r1136, 1;
	shf.l.wrap.b32 	%r1138, %r1130, %r1130, 5;
	add.s32 	%r1139, %r1137, %r1107;
	add.s32 	%r1140, %r1139, %r1133;
	add.s32 	%r1141, %r1140, %r1138;
	add.s32 	%r1142, %r1141, 1859775393;
	shf.l.wrap.b32 	%r1143, %r1118, %r1118, 30;
	xor.b32  	%r1144, %r1143, %r1131;
	xor.b32  	%r1145, %r1144, %r1130;
	xor.b32  	%r1146, %r981, %r961;
	xor.b32  	%r1147, %r1146, %r1053;
	xor.b32  	%r1148, %r1147, %r1113;
	shf.l.wrap.b32 	%r1149, %r1148, %r1148, 1;
	shf.l.wrap.b32 	%r1150, %r1142, %r1142, 5;
	add.s32 	%r1151, %r1149, %r1119;
	add.s32 	%r1152, %r1151, %r1145;
	add.s32 	%r1153, %r1152, %r1150;
	add.s32 	%r1154, %r1153, 1859775393;
	shf.l.wrap.b32 	%r1155, %r1130, %r1130, 30;
	xor.b32  	%r1156, %r1155, %r1143;
	xor.b32  	%r1157, %r1156, %r1142;
	xor.b32  	%r1158, %r991, %r971;
	xor.b32  	%r1159, %r1158, %r1065;
	xor.b32  	%r1160, %r1159, %r1125;
	shf.l.wrap.b32 	%r1161, %r1160, %r1160, 1;
	shf.l.wrap.b32 	%r1162, %r1154, %r1154, 5;
	add.s32 	%r1163, %r1161, %r1131;
	add.s32 	%r1164, %r1163, %r1157;
	add.s32 	%r1165, %r1164, %r1162;
	add.s32 	%r1166, %r1165, 1859775393;
	shf.l.wrap.b32 	%r1167, %r1142, %r1142, 30;
	xor.b32  	%r1168, %r1167, %r1155;
	xor.b32  	%r1169, %r1168, %r1154;
	xor.b32  	%r1170, %r1001, %r981;
	xor.b32  	%r1171, %r1170, %r1077;
	xor.b32  	%r1172, %r1171, %r1137;
	shf.l.wrap.b32 	%r1173, %r1172, %r1172, 1;
	shf.l.wrap.b32 	%r1174, %r1166, %r1166, 5;
	add.s32 	%r1175, %r1173, %r1143;
	add.s32 	%r1176, %r1175, %r1169;
	add.s32 	%r1177, %r1176, %r1174;
	add.s32 	%r1178, %r1177, 1859775393;
	shf.l.wrap.b32 	%r1179, %r1154, %r1154, 30;
	xor.b32  	%r1180, %r1179, %r1167;
	xor.b32  	%r1181, %r1180, %r1166;
	xor.b32  	%r1182, %r1014, %r991;
	xor.b32  	%r1183, %r1182, %r1089;
	xor.b32  	%r1184, %r1183, %r1149;
	shf.l.wrap.b32 	%r1185, %r1184, %r1184, 1;
	shf.l.wrap.b32 	%r1186, %r1178, %r1178, 5;
	add.s32 	%r1187, %r1185, %r1155;
	add.s32 	%r1188, %r1187, %r1181;
	add.s32 	%r1189, %r1188, %r1186;
	add.s32 	%r1190, %r1189, 1859775393;
	shf.l.wrap.b32 	%r1191, %r1166, %r1166, 30;
	xor.b32  	%r1192, %r1191, %r1179;
	xor.b32  	%r1193, %r1192, %r1178;
	xor.b32  	%r1194, %r1027, %r1001;
	xor.b32  	%r1195, %r1194, %r1101;
	xor.b32  	%r1196, %r1195, %r1161;
	shf.l.wrap.b32 	%r1197, %r1196, %r1196, 1;
	shf.l.wrap.b32 	%r1198, %r1190, %r1190, 5;
	add.s32 	%r1199, %r1197, %r1167;
	add.s32 	%r1200, %r1199, %r1193;
	add.s32 	%r1201, %r1200, %r1198;
	add.s32 	%r1202, %r1201, 1859775393;
	shf.l.wrap.b32 	%r1203, %r1178, %r1178, 30;
	xor.b32  	%r1204, %r1203, %r1191;
	xor.b32  	%r1205, %r1204, %r1190;
	xor.b32  	%r1206, %r1040, %r1014;
	xor.b32  	%r1207, %r1206, %r1113;
	xor.b32  	%r1208, %r1207, %r1173;
	shf.l.wrap.b32 	%r1209, %r1208, %r1208, 1;
	shf.l.wrap.b32 	%r1210, %r1202, %r1202, 5;
	add.s32 	%r1211, %r1209, %r1179;
	add.s32 	%r1212, %r1211, %r1205;
	add.s32 	%r1213, %r1212, %r1210;
	add.s32 	%r1214, %r1213, 1859775393;
	shf.l.wrap.b32 	%r1215, %r1190, %r1190, 30;
	xor.b32  	%r1216, %r1215, %r1203;
	xor.b32  	%r1217, %r1216, %r1202;
	xor.b32  	%r1218, %r1053, %r1027;
	xor.b32  	%r1219, %r1218, %r1125;
	xor.b32  	%r1220, %r1219, %r1185;
	shf.l.wrap.b32 	%r1221, %r1220, %r1220, 1;
	shf.l.wrap.b32 	%r1222, %r1214, %r1214, 5;
	add.s32 	%r1223, %r1221, %r1191;
	add.s32 	%r1224, %r1223, %r1217;
	add.s32 	%r1225, %r1224, %r1222;
	add.s32 	%r1226, %r1225, 1859775393;
	shf.l.wrap.b32 	%r1227, %r1202, %r1202, 30;
	xor.b32  	%r1228, %r1227, %r1215;
	xor.b32  	%r1229, %r1228, %r1214;
	xor.b32  	%r1230, %r1065, %r1040;
	xor.b32  	%r1231, %r1230, %r1137;
	xor.b32  	%r1232, %r1231, %r1197;
	shf.l.wrap.b32 	%r1233, %r1232, %r1232, 1;
	shf.l.wrap.b32 	%r1234, %r1226, %r1226, 5;
	add.s32 	%r1235, %r1233, %r1203;
	add.s32 	%r1236, %r1235, %r1229;
	add.s32 	%r1237, %r1236, %r1234;
	add.s32 	%r1238, %r1237, 1859775393;
	shf.l.wrap.b32 	%r1239, %r1214, %r1214, 30;
	xor.b32  	%r1240, %r1239, %r1227;
	xor.b32  	%r1241, %r1240, %r1226;
	xor.b32  	%r1242, %r1077, %r1053;
	xor.b32  	%r1243, %r1242, %r1149;
	xor.b32  	%r1244, %r1243, %r1209;
	shf.l.wrap.b32 	%r1245, %r1244, %r1244, 1;
	shf.l.wrap.b32 	%r1246, %r1238, %r1238, 5;
	add.s32 	%r1247, %r1245, %r1215;
	add.s32 	%r1248, %r1247, %r1241;
	add.s32 	%r1249, %r1248, %r1246;
	add.s32 	%r1250, %r1249, 1859775393;
	shf.l.wrap.b32 	%r1251, %r1226, %r1226, 30;
	xor.b32  	%r1252, %r1251, %r1239;
	xor.b32  	%r1253, %r1252, %r1238;
	xor.b32  	%r1254, %r1089, %r1065;
	xor.b32  	%r1255, %r1254, %r1161;
	xor.b32  	%r1256, %r1255, %r1221;
	shf.l.wrap.b32 	%r1257, %r1256, %r1256, 1;
	shf.l.wrap.b32 	%r1258, %r1250, %r1250, 5;
	add.s32 	%r1259, %r1257, %r1227;
	add.s32 	%r1260, %r1259, %r1253;
	add.s32 	%r1261, %r1260, %r1258;
	add.s32 	%r1262, %r1261, 1859775393;
	shf.l.wrap.b32 	%r1263, %r1238, %r1238, 30;
	xor.b32  	%r1264, %r1263, %r1251;
	xor.b32  	%r1265, %r1264, %r1250;
	xor.b32  	%r1266, %r1101, %r1077;
	xor.b32  	%r1267, %r1266, %r1173;
	xor.b32  	%r1268, %r1267, %r1233;
	shf.l.wrap.b32 	%r1269, %r1268, %r1268, 1;
	shf.l.wrap.b32 	%r1270, %r1262, %r1262, 5;
	add.s32 	%r1271, %r1269, %r1239;
	add.s32 	%r1272, %r1271, %r1265;
	add.s32 	%r1273, %r1272, %r1270;
	add.s32 	%r1274, %r1273, 1859775393;
	shf.l.wrap.b32 	%r1275, %r1250, %r1250, 30;
	xor.b32  	%r1276, %r1275, %r1263;
	xor.b32  	%r1277, %r1276, %r1262;
	xor.b32  	%r1278, %r1113, %r1089;
	xor.b32  	%r1279, %r1278, %r1185;
	xor.b32  	%r1280, %r1279, %r1245;
	shf.l.wrap.b32 	%r1281, %r1280, %r1280, 1;
	shf.l.wrap.b32 	%r1282, %r1274, %r1274, 5;
	add.s32 	%r1283, %r1281, %r1251;
	add.s32 	%r1284, %r1283, %r1277;
	add.s32 	%r1285, %r1284, %r1282;
	add.s32 	%r1286, %r1285, 1859775393;
	shf.l.wrap.b32 	%r1287, %r1262, %r1262, 30;
	xor.b32  	%r1288, %r1287, %r1275;
	xor.b32  	%r1289, %r1288, %r1274;
	xor.b32  	%r1290, %r1125, %r1101;
	xor.b32  	%r1291, %r1290, %r1197;
	xor.b32  	%r1292, %r1291, %r1257;
	shf.l.wrap.b32 	%r1293, %r1292, %r1292, 1;
	shf.l.wrap.b32 	%r1294, %r1286, %r1286, 5;
	add.s32 	%r1295, %r1293, %r1263;
	add.s32 	%r1296, %r1295, %r1289;
	add.s32 	%r1297, %r1296, %r1294;
	add.s32 	%r1298, %r1297, 1859775393;
	shf.l.wrap.b32 	%r1299, %r1274, %r1274, 30;
	or.b32  	%r1300, %r1286, %r1299;
	and.b32  	%r1301, %r1300, %r1287;
	and.b32  	%r1302, %r1286, %r1299;
	or.b32  	%r1303, %r1301, %r1302;
	xor.b32  	%r1304, %r1137, %r1113;
	xor.b32  	%r1305, %r1304, %r1209;
	xor.b32  	%r1306, %r1305, %r1269;
	shf.l.wrap.b32 	%r1307, %r1306, %r1306, 1;
	shf.l.wrap.b32 	%r1308, %r1298, %r1298, 5;
	add.s32 	%r1309, %r1307, %r1275;
	add.s32 	%r1310, %r1309, %r1303;
	add.s32 	%r1311, %r1310, %r1308;
	add.s32 	%r1312, %r1311, -1894007588;
	shf.l.wrap.b32 	%r1313, %r1286, %r1286, 30;
	or.b32  	%r1314, %r1298, %r1313;
	and.b32  	%r1315, %r1314, %r1299;
	and.b32  	%r1316, %r1298, %r1313;
	or.b32  	%r1317, %r1315, %r1316;
	xor.b32  	%r1318, %r1149, %r1125;
	xor.b32  	%r1319, %r1318, %r1221;
	xor.b32  	%r1320, %r1319, %r1281;
	shf.l.wrap.b32 	%r1321, %r1320, %r1320, 1;
	shf.l.wrap.b32 	%r1322, %r1312, %r1312, 5;
	add.s32 	%r1323, %r1321, %r1287;
	add.s32 	%r1324, %r1323, %r1317;
	add.s32 	%r1325, %r1324, %r1322;
	add.s32 	%r1326, %r1325, -1894007588;
	shf.l.wrap.b32 	%r1327, %r1298, %r1298, 30;
	or.b32  	%r1328, %r1312, %r1327;
	and.b32  	%r1329, %r1328, %r1313;
	and.b32  	%r1330, %r1312, %r1327;
	or.b32  	%r1331, %r1329, %r1330;
	xor.b32  	%r1332, %r1161, %r1137;
	xor.b32  	%r1333, %r1332, %r1233;
	xor.b32  	%r1334, %r1333, %r1293;
	shf.l.wrap.b32 	%r1335, %r1334, %r1334, 1;
	shf.l.wrap.b32 	%r1336, %r1326, %r1326, 5;
	add.s32 	%r1337, %r1335, %r1299;
	add.s32 	%r1338, %r1337, %r1331;
	add.s32 	%r1339, %r1338, %r1336;
	add.s32 	%r1340, %r1339, -1894007588;
	shf.l.wrap.b32 	%r1341, %r1312, %r1312, 30;
	or.b32  	%r1342, %r1326, %r1341;
	and.b32  	%r1343, %r1342, %r1327;
	and.b32  	%r1344, %r1326, %r1341;
	or.b32  	%r1345, %r1343, %r1344;
	xor.b32  	%r1346, %r1173, %r1149;
	xor.b32  	%r1347, %r1346, %r1245;
	xor.b32  	%r1348, %r1347, %r1307;
	shf.l.wrap.b32 	%r1349, %r1348, %r1348, 1;
	shf.l.wrap.b32 	%r1350, %r1340, %r1340, 5;
	add.s32 	%r1351, %r1349, %r1313;
	add.s32 	%r1352, %r1351, %r1345;
	add.s32 	%r1353, %r1352, %r1350;
	add.s32 	%r1354, %r1353, -1894007588;
	shf.l.wrap.b32 	%r1355, %r1326, %r1326, 30;
	or.b32  	%r1356, %r1340, %r1355;
	and.b32  	%r1357, %r1356, %r1341;
	and.b32  	%r1358, %r1340, %r1355;
	or.b32  	%r1359, %r1357, %r1358;
	xor.b32  	%r1360, %r1185, %r1161;
	xor.b32  	%r1361, %r1360, %r1257;
	xor.b32  	%r1362, %r1361, %r1321;
	shf.l.wrap.b32 	%r1363, %r1362, %r1362, 1;
	shf.l.wrap.b32 	%r1364, %r1354, %r1354, 5;
	add.s32 	%r1365, %r1363, %r1327;
	add.s32 	%r1366, %r1365, %r1359;
	add.s32 	%r1367, %r1366, %r1364;
	add.s32 	%r1368, %r1367, -1894007588;
	shf.l.wrap.b32 	%r1369, %r1340, %r1340, 30;
	or.b32  	%r1370, %r1354, %r1369;
	and.b32  	%r1371, %r1370, %r1355;
	and.b32  	%r1372, %r1354, %r1369;
	or.b32  	%r1373, %r1371, %r1372;
	xor.b32  	%r1374, %r1197, %r1173;
	xor.b32  	%r1375, %r1374, %r1269;
	xor.b32  	%r1376, %r1375, %r1335;
	shf.l.wrap.b32 	%r1377, %r1376, %r1376, 1;
	shf.l.wrap.b32 	%r1378, %r1368, %r1368, 5;
	add.s32 	%r1379, %r1377, %r1341;
	add.s32 	%r1380, %r1379, %r1373;
	add.s32 	%r1381, %r1380, %r1378;
	add.s32 	%r1382, %r1381, -1894007588;
	shf.l.wrap.b32 	%r1383, %r1354, %r1354, 30;
	or.b32  	%r1384, %r1368, %r1383;
	and.b32  	%r1385, %r1384, %r1369;
	and.b32  	%r1386, %r1368, %r1383;
	or.b32  	%r1387, %r1385, %r1386;
	xor.b32  	%r1388, %r1209, %r1185;
	xor.b32  	%r1389, %r1388, %r1281;
	xor.b32  	%r1390, %r1389, %r1349;
	shf.l.wrap.b32 	%r1391, %r1390, %r1390, 1;
	shf.l.wrap.b32 	%r1392, %r1382, %r1382, 5;
	add.s32 	%r1393, %r1391, %r1355;
	add.s32 	%r1394, %r1393, %r1387;
	add.s32 	%r1395, %r1394, %r1392;
	add.s32 	%r1396, %r1395, -1894007588;
	shf.l.wrap.b32 	%r1397, %r1368, %r1368, 30;
	or.b32  	%r1398, %r1382, %r1397;
	and.b32  	%r1399, %r1398, %r1383;
	and.b32  	%r1400, %r1382, %r1397;
	or.b32  	%r1401, %r1399, %r1400;
	xor.b32  	%r1402, %r1221, %r1197;
	xor.b32  	%r1403, %r1402, %r1293;
	xor.b32  	%r1404, %r1403, %r1363;
	shf.l.wrap.b32 	%r1405, %r1404, %r1404, 1;
	shf.l.wrap.b32 	%r1406, %r1396, %r1396, 5;
	add.s32 	%r1407, %r1405, %r1369;
	add.s32 	%r1408, %r1407, %r1401;
	add.s32 	%r1409, %r1408, %r1406;
	add.s32 	%r1410, %r1409, -1894007588;
	shf.l.wrap.b32 	%r1411, %r1382, %r1382, 30;
	or.b32  	%r1412, %r1396, %r1411;
	and.b32  	%r1413, %r1412, %r1397;
	and.b32  	%r1414, %r1396, %r1411;
	or.b32  	%r1415, %r1413, %r1414;
	xor.b32  	%r1416, %r1233, %r1209;
	xor.b32  	%r1417, %r1416, %r1307;
	xor.b32  	%r1418, %r1417, %r1377;
	shf.l.wrap.b32 	%r1419, %r1418, %r1418, 1;
	shf.l.wrap.b32 	%r1420, %r1410, %r1410, 5;
	add.s32 	%r1421, %r1419, %r1383;
	add.s32 	%r1422, %r1421, %r1415;
	add.s32 	%r1423, %r1422, %r1420;
	add.s32 	%r1424, %r1423, -1894007588;
	shf.l.wrap.b32 	%r1425, %r1396, %r1396, 30;
	or.b32  	%r1426, %r1410, %r1425;
	and.b32  	%r1427, %r1426, %r1411;
	and.b32  	%r1428, %r1410, %r1425;
	or.b32  	%r1429, %r1427, %r1428;
	xor.b32  	%r1430, %r1245, %r1221;
	xor.b32  	%r1431, %r1430, %r1321;
	xor.b32  	%r1432, %r1431, %r1391;
	shf.l.wrap.b32 	%r1433, %r1432, %r1432, 1;
	shf.l.wrap.b32 	%r1434, %r1424, %r1424, 5;
	add.s32 	%r1435, %r1433, %r1397;
	add.s32 	%r1436, %r1435, %r1429;
	add.s32 	%r1437, %r1436, %r1434;
	add.s32 	%r1438, %r1437, -1894007588;
	shf.l.wrap.b32 	%r1439, %r1410, %r1410, 30;
	or.b32  	%r1440, %r1424, %r1439;
	and.b32  	%r1441, %r1440, %r1425;
	and.b32  	%r1442, %r1424, %r1439;
	or.b32  	%r1443, %r1441, %r1442;
	xor.b32  	%r1444, %r1257, %r1233;
	xor.b32  	%r1445, %r1444, %r1335;
	xor.b32  	%r1446, %r1445, %r1405;
	shf.l.wrap.b32 	%r1447, %r1446, %r1446, 1;
	shf.l.wrap.b32 	%r1448, %r1438, %r1438, 5;
	add.s32 	%r1449, %r1447, %r1411;
	add.s32 	%r1450, %r1449, %r1443;
	add.s32 	%r1451, %r1450, %r1448;
	add.s32 	%r1452, %r1451, -1894007588;
	shf.l.wrap.b32 	%r1453, %r1424, %r1424, 30;
	or.b32  	%r1454, %r1438, %r1453;
	and.b32  	%r1455, %r1454, %r1439;
	and.b32  	%r1456, %r1438, %r1453;
	or.b32  	%r1457, %r1455, %r1456;
	xor.b32  	%r1458, %r1269, %r1245;
	xor.b32  	%r1459, %r1458, %r1349;
	xor.b32  	%r1460, %r1459, %r1419;
	shf.l.wrap.b32 	%r1461, %r1460, %r1460, 1;
	shf.l.wrap.b32 	%r1462, %r1452, %r1452, 5;
	add.s32 	%r1463, %r1461, %r1425;
	add.s32 	%r1464, %r1463, %r1457;
	add.s32 	%r1465, %r1464, %r1462;
	add.s32 	%r1466, %r1465, -1894007588;
	shf.l.wrap.b32 	%r1467, %r1438, %r1438, 30;
	or.b32  	%r1468, %r1452, %r1467;
	and.b32  	%r1469, %r1468, %r1453;
	and.b32  	%r1470, %r1452, %r1467;
	or.b32  	%r1471, %r1469, %r1470;
	xor.b32  	%r1472, %r1281, %r1257;
	xor.b32  	%r1473, %r1472, %r1363;
	xor.b32  	%r1474, %r1473, %r1433;
	shf.l.wrap.b32 	%r1475, %r1474, %r1474, 1;
	shf.l.wrap.b32 	%r1476, %r1466, %r1466, 5;
	add.s32 	%r1477, %r1475, %r1439;
	add.s32 	%r1478, %r1477, %r1471;
	add.s32 	%r1479, %r1478, %r1476;
	add.s32 	%r1480, %r1479, -1894007588;
	shf.l.wrap.b32 	%r1481, %r1452, %r1452, 30;
	or.b32  	%r1482, %r1466, %r1481;
	and.b32  	%r1483, %r1482, %r1467;
	and.b32  	%r1484, %r1466, %r1481;
	or.b32  	%r1485, %r1483, %r1484;
	xor.b32  	%r1486, %r1293, %r1269;
	xor.b32  	%r1487, %r1486, %r1377;
	xor.b32  	%r1488, %r1487, %r1447;
	shf.l.wrap.b32 	%r1489, %r1488, %r1488, 1;
	shf.l.wrap.b32 	%r1490, %r1480, %r1480, 5;
	add.s32 	%r1491, %r1489, %r1453;
	add.s32 	%r1492, %r1491, %r1485;
	add.s32 	%r1493, %r1492, %r1490;
	add.s32 	%r1494, %r1493, -1894007588;
	shf.l.wrap.b32 	%r1495, %r1466, %r1466, 30;
	or.b32  	%r1496, %r1480, %r1495;
	and.b32  	%r1497, %r1496, %r1481;
	and.b32  	%r1498, %r1480, %r1495;
	or.b32  	%r1499, %r1497, %r1498;
	xor.b32  	%r1500, %r1307, %r1281;
	xor.b32  	%r1501, %r1500, %r1391;
	xor.b32  	%r1502, %r1501, %r1461;
	shf.l.wrap.b32 	%r1503, %r1502, %r1502, 1;
	shf.l.wrap.b32 	%r1504, %r1494, %r1494, 5;
	add.s32 	%r1505, %r1503, %r1467;
	add.s32 	%r1506, %r1505, %r1499;
	add.s32 	%r1507, %r1506, %r1504;
	add.s32 	%r1508, %r1507, -1894007588;
	shf.l.wrap.b32 	%r1509, %r1480, %r1480, 30;
	or.b32  	%r1510, %r1494, %r1509;
	and.b32  	%r1511, %r1510, %r1495;
	and.b32  	%r1512, %r1494, %r1509;
	or.b32  	%r1513, %r1511, %r1512;
	xor.b32  	%r1514, %r1321, %r1293;
	xor.b32  	%r1515, %r1514, %r1405;
	xor.b32  	%r1516, %r1515, %r1475;
	shf.l.wrap.b32 	%r1517, %r1516, %r1516, 1;
	shf.l.wrap.b32 	%r1518, %r1508, %r1508, 5;
	add.s32 	%r1519, %r1517, %r1481;
	add.s32 	%r1520, %r1519, %r1513;
	add.s32 	%r1521, %r1520, %r1518;
	add.s32 	%r1522, %r1521, -1894007588;
	shf.l.wrap.b32 	%r1523, %r1494, %r1494, 30;
	or.b32  	%r1524, %r1508, %r1523;
	and.b32  	%r1525, %r1524, %r1509;
	and.b32  	%r1526, %r1508, %r1523;
	or.b32  	%r1527, %r1525, %r1526;
	xor.b32  	%r1528, %r1335, %r1307;
	xor.b32  	%r1529, %r1528, %r1419;
	xor.b32  	%r1530, %r1529, %r1489;
	shf.l.wrap.b32 	%r1531, %r1530, %r1530, 1;
	shf.l.wrap.b32 	%r1532, %r1522, %r1522, 5;
	add.s32 	%r1533, %r1531, %r1495;
	add.s32 	%r1534, %r1533, %r1527;
	add.s32 	%r1535, %r1534, %r1532;
	add.s32 	%r1536, %r1535, -1894007588;
	shf.l.wrap.b32 	%r1537, %r1508, %r1508, 30;
	or.b32  	%r1538, %r1522, %r1537;
	and.b32  	%r1539, %r1538, %r1523;
	and.b32  	%r1540, %r1522, %r1537;
	or.b32  	%r1541, %r1539, %r1540;
	xor.b32  	%r1542, %r1349, %r1321;
	xor.b32  	%r1543, %r1542, %r1433;
	xor.b32  	%r1544, %r1543, %r1503;
	shf.l.wrap.b32 	%r1545, %r1544, %r1544, 1;
	shf.l.wrap.b32 	%r1546, %r1536, %r1536, 5;
	add.s32 	%r1547, %r1545, %r1509;
	add.s32 	%r1548, %r1547, %r1541;
	add.s32 	%r1549, %r1548, %r1546;
	add.s32 	%r1550, %r1549, -1894007588;
	shf.l.wrap.b32 	%r1551, %r1522, %r1522, 30;
	or.b32  	%r1552, %r1536, %r1551;
	and.b32  	%r1553, %r1552, %r1537;
	and.b32  	%r1554, %r1536, %r1551;
	or.b32  	%r1555, %r1553, %r1554;
	xor.b32  	%r1556, %r1363, %r1335;
	xor.b32  	%r1557, %r1556, %r1447;
	xor.b32  	%r1558, %r1557, %r1517;
	shf.l.wrap.b32 	%r1559, %r1558, %r1558, 1;
	shf.l.wrap.b32 	%r1560, %r1550, %r1550, 5;
	add.s32 	%r1561, %r1559, %r1523;
	add.s32 	%r1562, %r1561, %r1555;
	add.s32 	%r1563, %r1562, %r1560;
	add.s32 	%r1564, %r1563, -1894007588;
	shf.l.wrap.b32 	%r1565, %r1536, %r1536, 30;
	or.b32  	%r1566, %r1550, %r1565;
	and.b32  	%r1567, %r1566, %r1551;
	and.b32  	%r1568, %r1550, %r1565;
	or.b32  	%r1569, %r1567, %r1568;
	xor.b32  	%r1570, %r1377, %r1349;
	xor.b32  	%r1571, %r1570, %r1461;
	xor.b32  	%r1572, %r1571, %r1531;
	shf.l.wrap.b32 	%r1573, %r1572, %r1572, 1;
	shf.l.wrap.b32 	%r1574, %r1564, %r1564, 5;
	add.s32 	%r1575, %r1573, %r1537;
	add.s32 	%r1576, %r1575, %r1569;
	add.s32 	%r1577, %r1576, %r1574;
	add.s32 	%r1578, %r1577, -1894007588;
	shf.l.wrap.b32 	%r1579, %r1550, %r1550, 30;
	xor.b32  	%r1580, %r1579, %r1565;
	xor.b32  	%r1581, %r1580, %r1564;
	xor.b32  	%r1582, %r1391, %r1363;
	xor.b32  	%r1583, %r1582, %r1475;
	xor.b32  	%r1584, %r1583, %r1545;
	shf.l.wrap.b32 	%r1585, %r1584, %r1584, 1;
	shf.l.wrap.b32 	%r1586, %r1578, %r1578, 5;
	add.s32 	%r1587, %r1585, %r1551;
	add.s32 	%r1588, %r1587, %r1581;
	add.s32 	%r1589, %r1588, %r1586;
	add.s32 	%r1590, %r1589, -899497514;
	shf.l.wrap.b32 	%r1591, %r1564, %r1564, 30;
	xor.b32  	%r1592, %r1591, %r1579;
	xor.b32  	%r1593, %r1592, %r1578;
	xor.b32  	%r1594, %r1405, %r1377;
	xor.b32  	%r1595, %r1594, %r1489;
	xor.b32  	%r1596, %r1595, %r1559;
	shf.l.wrap.b32 	%r1597, %r1596, %r1596, 1;
	shf.l.wrap.b32 	%r1598, %r1590, %r1590, 5;
	add.s32 	%r1599, %r1597, %r1565;
	add.s32 	%r1600, %r1599, %r1593;
	add.s32 	%r1601, %r1600, %r1598;
	add.s32 	%r1602, %r1601, -899497514;
	shf.l.wrap.b32 	%r1603, %r1578, %r1578, 30;
	xor.b32  	%r1604, %r1603, %r1591;
	xor.b32  	%r1605, %r1604, %r1590;
	xor.b32  	%r1606, %r1419, %r1391;
	xor.b32  	%r1607, %r1606, %r1503;
	xor.b32  	%r1608, %r1607, %r1573;
	shf.l.wrap.b32 	%r1609, %r1608, %r1608, 1;
	shf.l.wrap.b32 	%r1610, %r1602, %r1602, 5;
	add.s32 	%r1611, %r1609, %r1579;
	add.s32 	%r1612, %r1611, %r1605;
	add.s32 	%r1613, %r1612, %r1610;
	add.s32 	%r1614, %r1613, -899497514;
	shf.l.wrap.b32 	%r1615, %r1590, %r1590, 30;
	xor.b32  	%r1616, %r1615, %r1603;
	xor.b32  	%r1617, %r1616, %r1602;
	xor.b32  	%r1618, %r1433, %r1405;
	xor.b32  	%r1619, %r1618, %r1517;
	xor.b32  	%r1620, %r1619, %r1585;
	shf.l.wrap.b32 	%r1621, %r1620, %r1620, 1;
	shf.l.wrap.b32 	%r1622, %r1614, %r1614, 5;
	add.s32 	%r1623, %r1621, %r1591;
	add.s32 	%r1624, %r1623, %r1617;
	add.s32 	%r1625, %r1624, %r1622;
	add.s32 	%r1626, %r1625, -899497514;
	shf.l.wrap.b32 	%r1627, %r1602, %r1602, 30;
	xor.b32  	%r1628, %r1627, %r1615;
	xor.b32  	%r1629, %r1628, %r1614;
	xor.b32  	%r1630, %r1447, %r1419;
	xor.b32  	%r1631, %r1630, %r1531;
	xor.b32  	%r1632, %r1631, %r1597;
	shf.l.wrap.b32 	%r1633, %r1632, %r1632, 1;
	shf.l.wrap.b32 	%r1634, %r1626, %r1626, 5;
	add.s32 	%r1635, %r1633, %r1603;
	add.s32 	%r1636, %r1635, %r1629;
	add.s32 	%r1637, %r1636, %r1634;
	add.s32 	%r1638, %r1637, -899497514;
	shf.l.wrap.b32 	%r1639, %r1614, %r1614, 30;
	xor.b32  	%r1640, %r1639, %r1627;
	xor.b32  	%r1641, %r1640, %r1626;
	xor.b32  	%r1642, %r1461, %r1433;
	xor.b32  	%r1643, %r1642, %r1545;
	xor.b32  	%r1644, %r1643, %r1609;
	shf.l.wrap.b32 	%r1645, %r1644, %r1644, 1;
	shf.l.wrap.b32 	%r1646, %r1638, %r1638, 5;
	add.s32 	%r1647, %r1645, %r1615;
	add.s32 	%r1648, %r1647, %r1641;
	add.s32 	%r1649, %r1648, %r1646;
	add.s32 	%r1650, %r1649, -899497514;
	shf.l.wrap.b32 	%r1651, %r1626, %r1626, 30;
	xor.b32  	%r1652, %r1651, %r1639;
	xor.b32  	%r1653, %r1652, %r1638;
	xor.b32  	%r1654, %r1475, %r1447;
	xor.b32  	%r1655, %r1654, %r1559;
	xor.b32  	%r1656, %r1655, %r1621;
	shf.l.wrap.b32 	%r1657, %r1656, %r1656, 1;
	shf.l.wrap.b32 	%r1658, %r1650, %r1650, 5;
	add.s32 	%r1659, %r1657, %r1627;
	add.s32 	%r1660, %r1659, %r1653;
	add.s32 	%r1661, %r1660, %r1658;
	add.s32 	%r1662, %r1661, -899497514;
	shf.l.wrap.b32 	%r1663, %r1638, %r1638, 30;
	xor.b32  	%r1664, %r1663, %r1651;
	xor.b32  	%r1665, %r1664, %r1650;
	xor.b32  	%r1666, %r1489, %r1461;
	xor.b32  	%r1667, %r1666, %r1573;
	xor.b32  	%r1668, %r1667, %r1633;
	shf.l.wrap.b32 	%r1669, %r1668, %r1668, 1;
	shf.l.wrap.b32 	%r1670, %r1662, %r1662, 5;
	add.s32 	%r1671, %r1669, %r1639;
	add.s32 	%r1672, %r1671, %r1665;
	add.s32 	%r1673, %r1672, %r1670;
	add.s32 	%r1674, %r1673, -899497514;
	shf.l.wrap.b32 	%r1675, %r1650, %r1650, 30;
	xor.b32  	%r1676, %r1675, %r1663;
	xor.b32  	%r1677, %r1676, %r1662;
	xor.b32  	%r1678, %r1503, %r1475;
	xor.b32  	%r1679, %r1678, %r1585;
	xor.b32  	%r1680, %r1679, %r1645;
	shf.l.wrap.b32 	%r1681, %r1680, %r1680, 1;
	shf.l.wrap.b32 	%r1682, %r1674, %r1674, 5;
	add.s32 	%r1683, %r1681, %r1651;
	add.s32 	%r1684, %r1683, %r1677;
	add.s32 	%r1685, %r1684, %r1682;
	add.s32 	%r1686, %r1685, -899497514;
	shf.l.wrap.b32 	%r1687, %r1662, %r1662, 30;
	xor.b32  	%r1688, %r1687, %r1675;
	xor.b32  	%r1689, %r1688, %r1674;
	xor.b32  	%r1690, %r1517, %r1489;
	xor.b32  	%r1691, %r1690, %r1597;
	xor.b32  	%r1692, %r1691, %r1657;
	shf.l.wrap.b32 	%r1693, %r1692, %r1692, 1;
	shf.l.wrap.b32 	%r1694, %r1686, %r1686, 5;
	add.s32 	%r1695, %r1693, %r1663;
	add.s32 	%r1696, %r1695, %r1689;
	add.s32 	%r1697, %r1696, %r1694;
	add.s32 	%r1698, %r1697, -899497514;
	shf.l.wrap.b32 	%r1699, %r1674, %r1674, 30;
	xor.b32  	%r1700, %r1699, %r1687;
	xor.b32  	%r1701, %r1700, %r1686;
	xor.b32  	%r1702, %r1531, %r1503;
	xor.b32  	%r1703, %r1702, %r1609;
	xor.b32  	%r1704, %r1703, %r1669;
	shf.l.wrap.b32 	%r1705, %r1704, %r1704, 1;
	shf.l.wrap.b32 	%r1706, %r1698, %r1698, 5;
	add.s32 	%r1707, %r1705, %r1675;
	add.s32 	%r1708, %r1707, %r1701;
	add.s32 	%r1709, %r1708, %r1706;
	add.s32 	%r1710, %r1709, -899497514;
	shf.l.wrap.b32 	%r1711, %r1686, %r1686, 30;
	xor.b32  	%r1712, %r1711, %r1699;
	xor.b32  	%r1713, %r1712, %r1698;
	xor.b32  	%r1714, %r1545, %r1517;
	xor.b32  	%r1715, %r1714, %r1621;
	xor.b32  	%r1716, %r1715, %r1681;
	shf.l.wrap.b32 	%r1717, %r1716, %r1716, 1;
	shf.l.wrap.b32 	%r1718, %r1710, %r1710, 5;
	add.s32 	%r1719, %r1717, %r1687;
	add.s32 	%r1720, %r1719, %r1713;
	add.s32 	%r1721, %r1720, %r1718;
	add.s32 	%r1722, %r1721, -899497514;
	shf.l.wrap.b32 	%r1723, %r1698, %r1698, 30;
	xor.b32  	%r1724, %r1723, %r1711;
	xor.b32  	%r1725, %r1724, %r1710;
	xor.b32  	%r1726, %r1559, %r1531;
	xor.b32  	%r1727, %r1726, %r1633;
	xor.b32  	%r1728, %r1727, %r1693;
	shf.l.wrap.b32 	%r1729, %r1728, %r1728, 1;
	shf.l.wrap.b32 	%r1730, %r1722, %r1722, 5;
	add.s32 	%r1731, %r1729, %r1699;
	add.s32 	%r1732, %r1731, %r1725;
	add.s32 	%r1733, %r1732, %r1730;
	add.s32 	%r1734, %r1733, -899497514;
	shf.l.wrap.b32 	%r1735, %r1710, %r1710, 30;
	xor.b32  	%r1736, %r1735, %r1723;
	xor.b32  	%r1737, %r1736, %r1722;
	xor.b32  	%r1738, %r1573, %r1545;
	xor.b32  	%r1739, %r1738, %r1645;
	xor.b32  	%r1740, %r1739, %r1705;
	shf.l.wrap.b32 	%r1741, %r1740, %r1740, 1;
	shf.l.wrap.b32 	%r1742, %r1734, %r1734, 5;
	add.s32 	%r1743, %r1741, %r1711;
	add.s32 	%r1744, %r1743, %r1737;
	add.s32 	%r1745, %r1744, %r1742;
	add.s32 	%r1746, %r1745, -899497514;
	shf.l.wrap.b32 	%r1747, %r1722, %r1722, 30;
	xor.b32  	%r1748, %r1747, %r1735;
	xor.b32  	%r1749, %r1748, %r1734;
	xor.b32  	%r1750, %r1585, %r1559;
	xor.b32  	%r1751, %r1750, %r1657;
	xor.b32  	%r1752, %r1751, %r1717;
	shf.l.wrap.b32 	%r1753, %r1752, %r1752, 1;
	shf.l.wrap.b32 	%r1754, %r1746, %r1746, 5;
	add.s32 	%r1755, %r1753, %r1723;
	add.s32 	%r1756, %r1755, %r1749;
	add.s32 	%r1757, %r1756, %r1754;
	add.s32 	%r1758, %r1757, -899497514;
	shf.l.wrap.b32 	%r1759, %r1734, %r1734, 30;
	xor.b32  	%r1760, %r1759, %r1747;
	xor.b32  	%r1761, %r1760, %r1746;
	xor.b32  	%r1762, %r1597, %r1573;
	xor.b32  	%r1763, %r1762, %r1669;
	xor.b32  	%r1764, %r1763, %r1729;
	shf.l.wrap.b32 	%r1765, %r1764, %r1764, 1;
	shf.l.wrap.b32 	%r1766, %r1758, %r1758, 5;
	add.s32 	%r1767, %r1765, %r1735;
	add.s32 	%r1768, %r1767, %r1761;
	add.s32 	%r1769, %r1768, %r1766;
	add.s32 	%r1770, %r1769, -899497514;
	shf.l.wrap.b32 	%r1771, %r1746, %r1746, 30;
	xor.b32  	%r1772, %r1771, %r1759;
	xor.b32  	%r1773, %r1772, %r1758;
	xor.b32  	%r1774, %r1609, %r1585;
	xor.b32  	%r1775, %r1774, %r1681;
	xor.b32  	%r1776, %r1775, %r1741;
	shf.l.wrap.b32 	%r1777, %r1776, %r1776, 1;
	shf.l.wrap.b32 	%r1778, %r1770, %r1770, 5;
	add.s32 	%r1779, %r1777, %r1747;
	add.s32 	%r1780, %r1779, %r1773;
	add.s32 	%r1781, %r1780, %r1778;
	add.s32 	%r1782, %r1781, -899497514;
	shf.l.wrap.b32 	%r1783, %r1758, %r1758, 30;
	xor.b32  	%r1784, %r1783, %r1771;
	xor.b32  	%r1785, %r1784, %r1770;
	xor.b32  	%r1786, %r1621, %r1597;
	xor.b32  	%r1787, %r1786, %r1693;
	xor.b32  	%r1788, %r1787, %r1753;
	shf.l.wrap.b32 	%r1789, %r1788, %r1788, 1;
	shf.l.wrap.b32 	%r1790, %r1782, %r1782, 5;
	add.s32 	%r1791, %r1789, %r1759;
	add.s32 	%r1792, %r1791, %r1785;
	add.s32 	%r1793, %r1792, %r1790;
	add.s32 	%r1794, %r1793, -899497514;
	shf.l.wrap.b32 	%r1795, %r1770, %r1770, 30;
	xor.b32  	%r1796, %r1795, %r1783;
	xor.b32  	%r1797, %r1796, %r1782;
	xor.b32  	%r1798, %r1633, %r1609;
	xor.b32  	%r1799, %r1798, %r1705;
	xor.b32  	%r1800, %r1799, %r1765;
	shf.l.wrap.b32 	%r1801, %r1800, %r1800, 1;
	shf.l.wrap.b32 	%r1802, %r1794, %r1794, 5;
	add.s32 	%r1803, %r1801, %r1771;
	add.s32 	%r1804, %r1803, %r1797;
	add.s32 	%r1805, %r1804, %r1802;
	add.s32 	%r1806, %r1805, -899497514;
	shf.l.wrap.b32 	%r1807, %r1782, %r1782, 30;
	xor.b32  	%r1808, %r1807, %r1795;
	xor.b32  	%r1809, %r1808, %r1794;
	xor.b32  	%r1810, %r1645, %r1621;
	xor.b32  	%r1811, %r1810, %r1717;
	xor.b32  	%r1812, %r1811, %r1777;
	shf.l.wrap.b32 	%r1813, %r1812, %r1812, 1;
	shf.l.wrap.b32 	%r1814, %r1806, %r1806, 5;
	shf.l.wrap.b32 	%r1815, %r1794, %r1794, 30;
	add.s32 	%r1816, %r4919, %r1813;
	add.s32 	%r1817, %r1816, %r1783;
	add.s32 	%r1818, %r1817, %r1809;
	add.s32 	%r1819, %r1818, %r1814;
	add.s32 	%r4919, %r1819, -899497514;
	add.s32 	%r4918, %r1806, %r4918;
	add.s32 	%r4917, %r1815, %r4917;
	add.s32 	%r4916, %r1807, %r4916;
	add.s32 	%r4915, %r1795, %r4915;
	mov.b32 	%r4895, 0;
	mov.b32 	%r4894, 1;
$L__BB0_32:
	setp.eq.s32 	%p21, %r26, 63;
	@%p21 bra 	$L__BB0_35;
	xor.b32  	%r1820, %r4894, 1;
	cvt.u64.u32 	%rd33, %r1820;
	cvt.u64.u32 	%rd34, %r4894;
	mov.b64 	%rd188, 0;
$L__BB0_34:
	add.s64 	%rd77, %rd188, %rd34;
	add.s64 	%rd78, %rd32, %rd77;
	ld.local.u8 	%rs41, [%rd78];
	cvt.u64.u32 	%rd79, %r4895;
	add.s64 	%rd80, %rd188, %rd79;
	add.s64 	%rd81, %rd3, %rd80;
	st.local.u8 	[%rd81+28], %rs41;
	add.s64 	%rd188, %rd188, 1;
	setp.lt.u64 	%p22, %rd188, %rd33;
	@%p22 bra 	$L__BB0_34;
$L__BB0_35:
	add.s32 	%r4888, %r4888, 1;
	setp.ne.s32 	%p23, %r4888, %r14;
	mov.u32 	%r4887, %r4901;
	@%p23 bra 	$L__BB0_30;
	st.local.u32 	[%rd3+24], %r4902;
	st.local.u32 	[%rd3], %r4919;
	st.local.u32 	[%rd3+4], %r4918;
	st.local.u32 	[%rd3+8], %r4917;
	st.local.u32 	[%rd3+12], %r4916;
	st.local.u32 	[%rd3+16], %r4915;
$L__BB0_37:
	shr.u32 	%r1821, %r4902, 24;
	cvta.to.local.u64 	%rd37, %rd82;
	shr.u32 	%r1822, %r4902, 16;
	shr.u32 	%r1823, %r4902, 8;
	shr.u32 	%r1824, %r4901, 24;
	shr.u32 	%r1825, %r4901, 16;
	shr.u32 	%r1826, %r4901, 8;
	prmt.b32 	%r1827, %r1826, %r4901, 0x3340U;
	prmt.b32 	%r1828, %r1824, %r1825, 0x3340U;
	prmt.b32 	%r1829, %r1828, %r1827, 0x5410U;
	prmt.b32 	%r1830, %r1823, %r4902, 0x3340U;
	prmt.b32 	%r1831, %r1821, %r1822, 0x3340U;
	prmt.b32 	%r1832, %r1831, %r1830, 0x5410U;
	st.local.v2.b32 	[%rd37], {%r1832, %r1829};
	mov.b16 	%rs42, 128;
	cvt.u8.u16 	%rs117, %rs42;
	add.s32 	%r4926, %r4901, 8;
	st.local.u32 	[%rd3+20], %r4926;
	setp.lt.u32 	%p24, %r4901, -8;
	@%p24 bra 	$L__BB0_39;
	add.s32 	%r1833, %r4902, 1;
	st.local.u32 	[%rd3+24], %r1833;
$L__BB0_39:
	shr.u32 	%r1834, %r4901, 3;
	and.b32  	%r48, %r1834, 63;
	setp.ne.s32 	%p25, %r48, 63;
	mov.b64 	%rd189, 1;
	mov.u32 	%r4908, %r48;
	@%p25 bra 	$L__BB0_41;
	mov.b16 	%rs43, 128;
	st.local.u8 	[%rd3+91], %rs43;
	ld.local.u32 	%r1836, [%rd3+28];
	ld.local.u32 	%r1837, [%rd3+32];
	ld.local.u32 	%r1838, [%rd3+36];
	ld.local.u32 	%r1839, [%rd3+40];
	ld.local.u32 	%r1840, [%rd3+44];
	ld.local.u32 	%r1841, [%rd3+48];
	ld.local.u32 	%r1842, [%rd3+52];
	ld.local.u32 	%r1843, [%rd3+56];
	ld.local.u32 	%r1844, [%rd3+60];
	ld.local.u32 	%r1845, [%rd3+64];
	ld.local.u32 	%r1846, [%rd3+68];
	ld.local.u32 	%r1847, [%rd3+72];
	ld.local.u32 	%r1848, [%rd3+76];
	ld.local.u32 	%r1849, [%rd3+80];
	ld.local.u32 	%r1850, [%rd3+84];
	ld.local.u32 	%r1851, [%rd3+88];
	xor.b32  	%r1852, %r4916, %r4917;
	and.b32  	%r1853, %r1852, %r4918;
	xor.b32  	%r1854, %r1853, %r4916;
	prmt.b32 	%r1855, %r1836, 0, 291;
	shf.l.wrap.b32 	%r1856, %r4919, %r4919, 5;
	add.s32 	%r1857, %r1855, %r1856;
	add.s32 	%r1858, %r1857, %r4915;
	add.s32 	%r1859, %r1858, %r1854;
	add.s32 	%r1860, %r1859, 1518500249;
	shf.l.wrap.b32 	%r1861, %r4918, %r4918, 30;
	xor.b32  	%r1862, %r1861, %r4917;
	and.b32  	%r1863, %r1862, %r4919;
	xor.b32  	%r1864, %r1863, %r4917;
	prmt.b32 	%r1865, %r1837, 0, 291;
	shf.l.wrap.b32 	%r1866, %r1860, %r1860, 5;
	add.s32 	%r1867, %r1865, %r4916;
	add.s32 	%r1868, %r1867, %r1864;
	add.s32 	%r1869, %r1868, %r1866;
	add.s32 	%r1870, %r1869, 1518500249;
	shf.l.wrap.b32 	%r1871, %r4919, %r4919, 30;
	xor.b32  	%r1872, %r1861, %r1871;
	and.b32  	%r1873, %r1860, %r1872;
	xor.b32  	%r1874, %r1873, %r1861;
	prmt.b32 	%r1875, %r1838, 0, 291;
	shf.l.wrap.b32 	%r1876, %r1870, %r1870, 5;
	add.s32 	%r1877, %r1875, %r4917;
	add.s32 	%r1878, %r1877, %r1874;
	add.s32 	%r1879, %r1878, %r1876;
	add.s32 	%r1880, %r1879, 1518500249;
	shf.l.wrap.b32 	%r1881, %r1860, %r1860, 30;
	xor.b32  	%r1882, %r1881, %r1871;
	and.b32  	%r1883, %r1870, %r1882;
	xor.b32  	%r1884, %r1883, %r1871;
	prmt.b32 	%r1885, %r1839, 0, 291;
	shf.l.wrap.b32 	%r1886, %r1880, %r1880, 5;
	add.s32 	%r1887, %r1885, %r1861;
	add.s32 	%r1888, %r1887, %r1884;
	add.s32 	%r1889, %r1888, %r1886;
	add.s32 	%r1890, %r1889, 1518500249;
	shf.l.wrap.b32 	%r1891, %r1870, %r1870, 30;
	xor.b32  	%r1892, %r1891, %r1881;
	and.b32  	%r1893, %r1880, %r1892;
	xor.b32  	%r1894, %r1893, %r1881;
	prmt.b32 	%r1895, %r1840, 0, 291;
	shf.l.wrap.b32 	%r1896, %r1890, %r1890, 5;
	add.s32 	%r1897, %r1895, %r1871;
	add.s32 	%r1898, %r1897, %r1894;
	add.s32 	%r1899, %r1898, %r1896;
	add.s32 	%r1900, %r1899, 1518500249;
	shf.l.wrap.b32 	%r1901, %r1880, %r1880, 30;
	xor.b32  	%r1902, %r1901, %r1891;
	and.b32  	%r1903, %r1890, %r1902;
	xor.b32  	%r1904, %r1903, %r1891;
	prmt.b32 	%r1905, %r1841, 0, 291;
	shf.l.wrap.b32 	%r1906, %r1900, %r1900, 5;
	add.s32 	%r1907, %r1905, %r1881;
	add.s32 	%r1908, %r1907, %r1904;
	add.s32 	%r1909, %r1908, %r1906;
	add.s32 	%r1910, %r1909, 1518500249;
	shf.l.wrap.b32 	%r1911, %r1890, %r1890, 30;
	xor.b32  	%r1912, %r1911, %r1901;
	and.b32  	%r1913, %r1900, %r1912;
	xor.b32  	%r1914, %r1913, %r1901;
	prmt.b32 	%r1915, %r1842, 0, 291;
	shf.l.wrap.b32 	%r1916, %r1910, %r1910, 5;
	add.s32 	%r1917, %r1915, %r1891;
	add.s32 	%r1918, %r1917, %r1914;
	add.s32 	%r1919, %r1918, %r1916;
	add.s32 	%r1920, %r1919, 1518500249;
	shf.l.wrap.b32 	%r1921, %r1900, %r1900, 30;
	xor.b32  	%r1922, %r1921, %r1911;
	and.b32  	%r1923, %r1910, %r1922;
	xor.b32  	%r1924, %r1923, %r1911;
	prmt.b32 	%r1925, %r1843, 0, 291;
	shf.l.wrap.b32 	%r1926, %r1920, %r1920, 5;
	add.s32 	%r1927, %r1925, %r1901;
	add.s32 	%r1928, %r1927, %r1924;
	add.s32 	%r1929, %r1928, %r1926;
	add.s32 	%r1930, %r1929, 1518500249;
	shf.l.wrap.b32 	%r1931, %r1910, %r1910, 30;
	xor.b32  	%r1932, %r1931, %r1921;
	and.b32  	%r1933, %r1920, %r1932;
	xor.b32  	%r1934, %r1933, %r1921;
	prmt.b32 	%r1935, %r1844, 0, 291;
	shf.l.wrap.b32 	%r1936, %r1930, %r1930, 5;
	add.s32 	%r1937, %r1935, %r1911;
	add.s32 	%r1938, %r1937, %r1934;
	add.s32 	%r1939, %r1938, %r1936;
	add.s32 	%r1940, %r1939, 1518500249;
	shf.l.wrap.b32 	%r1941, %r1920, %r1920, 30;
	xor.b32  	%r1942, %r1941, %r1931;
	and.b32  	%r1943, %r1930, %r1942;
	xor.b32  	%r1944, %r1943, %r1931;
	prmt.b32 	%r1945, %r1845, 0, 291;
	shf.l.wrap.b32 	%r1946, %r1940, %r1940, 5;
	add.s32 	%r1947, %r1945, %r1921;
	add.s32 	%r1948, %r1947, %r1944;
	add.s32 	%r1949, %r1948, %r1946;
	add.s32 	%r1950, %r1949, 1518500249;
	shf.l.wrap.b32 	%r1951, %r1930, %r1930, 30;
	xor.b32  	%r1952, %r1951, %r1941;
	and.b32  	%r1953, %r1940, %r1952;
	xor.b32  	%r1954, %r1953, %r1941;
	prmt.b32 	%r1955, %r1846, 0, 291;
	shf.l.wrap.b32 	%r1956, %r1950, %r1950, 5;
	add.s32 	%r1957, %r1955, %r1931;
	add.s32 	%r1958, %r1957, %r1954;
	add.s32 	%r1959, %r1958, %r1956;
	add.s32 	%r1960, %r1959, 1518500249;
	shf.l.wrap.b32 	%r1961, %r1940, %r1940, 30;
	xor.b32  	%r1962, %r1961, %r1951;
	and.b32  	%r1963, %r1950, %r1962;
	xor.b32  	%r1964, %r1963, %r1951;
	prmt.b32 	%r1965, %r1847, 0, 291;
	shf.l.wrap.b32 	%r1966, %r1960, %r1960, 5;
	add.s32 	%r1967, %r1965, %r1941;
	add.s32 	%r1968, %r1967, %r1964;
	add.s32 	%r1969, %r1968, %r1966;
	add.s32 	%r1970, %r1969, 1518500249;
	shf.l.wrap.b32 	%r1971, %r1950, %r1950, 30;
	xor.b32  	%r1972, %r1971, %r1961;
	and.b32  	%r1973, %r1960, %r1972;
	xor.b32  	%r1974, %r1973, %r1961;
	prmt.b32 	%r1975, %r1848, 0, 291;
	shf.l.wrap.b32 	%r1976, %r1970, %r1970, 5;
	add.s32 	%r1977, %r1975, %r1951;
	add.s32 	%r1978, %r1977, %r1974;
	add.s32 	%r1979, %r1978, %r1976;
	add.s32 	%r1980, %r1979, 1518500249;
	shf.l.wrap.b32 	%r1981, %r1960, %r1960, 30;
	xor.b32  	%r1982, %r1981, %r1971;
	and.b32  	%r1983, %r1970, %r1982;
	xor.b32  	%r1984, %r1983, %r1971;
	prmt.b32 	%r1985, %r1849, 0, 291;
	shf.l.wrap.b32 	%r1986, %r1980, %r1980, 5;
	add.s32 	%r1987, %r1985, %r1961;
	add.s32 	%r1988, %r1987, %r1984;
	add.s32 	%r1989, %r1988, %r1986;
	add.s32 	%r1990, %r1989, 1518500249;
	shf.l.wrap.b32 	%r1991, %r1970, %r1970, 30;
	xor.b32  	%r1992, %r1991, %r1981;
	and.b32  	%r1993, %r1980, %r1992;
	xor.b32  	%r1994, %r1993, %r1981;
	prmt.b32 	%r1995, %r1850, 0, 291;
	shf.l.wrap.b32 	%r1996, %r1990, %r1990, 5;
	add.s32 	%r1997, %r1995, %r1971;
	add.s32 	%r1998, %r1997, %r1994;
	add.s32 	%r1999, %r1998, %r1996;
	add.s32 	%r2000, %r1999, 1518500249;
	shf.l.wrap.b32 	%r2001, %r1980, %r1980, 30;
	xor.b32  	%r2002, %r2001, %r1991;
	and.b32  	%r2003, %r1990, %r2002;
	xor.b32  	%r2004, %r2003, %r1991;
	prmt.b32 	%r2005, %r1851, 0, 291;
	shf.l.wrap.b32 	%r2006, %r2000, %r2000, 5;
	add.s32 	%r2007, %r2005, %r1981;
	add.s32 	%r2008, %r2007, %r2004;
	add.s32 	%r2009, %r2008, %r2006;
	add.s32 	%r2010, %r2009, 1518500249;
	shf.l.wrap.b32 	%r2011, %r1990, %r1990, 30;
	xor.b32  	%r2012, %r2011, %r2001;
	and.b32  	%r2013, %r2000, %r2012;
	xor.b32  	%r2014, %r2013, %r2001;
	xor.b32  	%r2015, %r1875, %r1855;
	xor.b32  	%r2016, %r2015, %r1935;
	xor.b32  	%r2017, %r2016, %r1985;
	shf.l.wrap.b32 	%r2018, %r2017, %r2017, 1;
	shf.l.wrap.b32 	%r2019, %r2010, %r2010, 5;
	add.s32 	%r2020, %r2018, %r1991;
	add.s32 	%r2021, %r2020, %r2014;
	add.s32 	%r2022, %r2021, %r2019;
	add.s32 	%r2023, %r2022, 1518500249;
	shf.l.wrap.b32 	%r2024, %r2000, %r2000, 30;
	xor.b32  	%r2025, %r2024, %r2011;
	and.b32  	%r2026, %r2010, %r2025;
	xor.b32  	%r2027, %r2026, %r2011;
	xor.b32  	%r2028, %r1885, %r1865;
	xor.b32  	%r2029, %r2028, %r1945;
	xor.b32  	%r2030, %r2029, %r1995;
	shf.l.wrap.b32 	%r2031, %r2030, %r2030, 1;
	shf.l.wrap.b32 	%r2032, %r2023, %r2023, 5;
	add.s32 	%r2033, %r2031, %r2001;
	add.s32 	%r2034, %r2033, %r2027;
	add.s32 	%r2035, %r2034, %r2032;
	add.s32 	%r2036, %r2035, 1518500249;
	shf.l.wrap.b32 	%r2037, %r2010, %r2010, 30;
	xor.b32  	%r2038, %r2037, %r2024;
	and.b32  	%r2039, %r2023, %r2038;
	xor.b32  	%r2040, %r2039, %r2024;
	xor.b32  	%r2041, %r1895, %r1875;
	xor.b32  	%r2042, %r2041, %r1955;
	xor.b32  	%r2043, %r2042, %r2005;
	shf.l.wrap.b32 	%r2044, %r2043, %r2043, 1;
	shf.l.wrap.b32 	%r2045, %r2036, %r2036, 5;
	add.s32 	%r2046, %r2044, %r2011;
	add.s32 	%r2047, %r2046, %r2040;
	add.s32 	%r2048, %r2047, %r2045;
	add.s32 	%r2049, %r2048, 1518500249;
	shf.l.wrap.b32 	%r2050, %r2023, %r2023, 30;
	xor.b32  	%r2051, %r2050, %r2037;
	and.b32  	%r2052, %r2036, %r2051;
	xor.b32  	%r2053, %r2052, %r2037;
	xor.b32  	%r2054, %r1905, %r1885;
	xor.b32  	%r2055, %r2054, %r1965;
	xor.b32  	%r2056, %r2055, %r2018;
	shf.l.wrap.b32 	%r2057, %r2056, %r2056, 1;
	shf.l.wrap.b32 	%r2058, %r2049, %r2049, 5;
	add.s32 	%r2059, %r2057, %r2024;
	add.s32 	%r2060, %r2059, %r2053;
	add.s32 	%r2061, %r2060, %r2058;
	add.s32 	%r2062, %r2061, 1518500249;
	shf.l.wrap.b32 	%r2063, %r2036, %r2036, 30;
	xor.b32  	%r2064, %r2063, %r2050;
	xor.b32  	%r2065, %r2064, %r2049;
	xor.b32  	%r2066, %r1915, %r1895;
	xor.b32  	%r2067, %r2066, %r1975;
	xor.b32  	%r2068, %r2067, %r2031;
	shf.l.wrap.b32 	%r2069, %r2068, %r2068, 1;
	shf.l.wrap.b32 	%r2070, %r2062, %r2062, 5;
	add.s32 	%r2071, %r2069, %r2037;
	add.s32 	%r2072, %r2071, %r2065;
	add.s32 	%r2073, %r2072, %r2070;
	add.s32 	%r2074, %r2073, 1859775393;
	shf.l.wrap.b32 	%r2075, %r2049, %r2049, 30;
	xor.b32  	%r2076, %r2075, %r2063;
	xor.b32  	%r2077, %r2076, %r2062;
	xor.b32  	%r2078, %r1925, %r1905;
	xor.b32  	%r2079, %r2078, %r1985;
	xor.b32  	%r2080, %r2079, %r2044;
	shf.l.wrap.b32 	%r2081, %r2080, %r2080, 1;
	shf.l.wrap.b32 	%r2082, %r2074, %r2074, 5;
	add.s32 	%r2083, %r2081, %r2050;
	add.s32 	%r2084, %r2083, %r2077;
	add.s32 	%r2085, %r2084, %r2082;
	add.s32 	%r2086, %r2085, 1859775393;
	shf.l.wrap.b32 	%r2087, %r2062, %r2062, 30;
	xor.b32  	%r2088, %r2087, %r2075;
	xor.b32  	%r2089, %r2088, %r2074;
	xor.b32  	%r2090, %r1935, %r1915;
	xor.b32  	%r2091, %r2090, %r1995;
	xor.b32  	%r2092, %r2091, %r2057;
	shf.l.wrap.b32 	%r2093, %r2092, %r2092, 1;
	shf.l.wrap.b32 	%r2094, %r2086, %r2086, 5;
	add.s32 	%r2095, %r2093, %r2063;
	add.s32 	%r2096, %r2095, %r2089;
	add.s32 	%r2097, %r2096, %r2094;
	add.s32 	%r2098, %r2097, 1859775393;
	shf.l.wrap.b32 	%r2099, %r2074, %r2074, 30;
	xor.b32  	%r2100, %r2099, %r2087;
	xor.b32  	%r2101, %r2100, %r2086;
	xor.b32  	%r2102, %r1945, %r1925;
	xor.b32  	%r2103, %r2102, %r2005;
	xor.b32  	%r2104, %r2103, %r2069;
	shf.l.wrap.b32 	%r2105, %r2104, %r2104, 1;
	shf.l.wrap.b32 	%r2106, %r2098, %r2098, 5;
	add.s32 	%r2107, %r2105, %r2075;
	add.s32 	%r2108, %r2107, %r2101;
	add.s32 	%r2109, %r2108, %r2106;
	add.s32 	%r2110, %r2109, 1859775393;
	shf.l.wrap.b32 	%r2111, %r2086, %r2086, 30;
	xor.b32  	%r2112, %r2111, %r2099;
	xor.b32  	%r2113, %r2112, %r2098;
	xor.b32  	%r2114, %r1955, %r1935;
	xor.b32  	%r2115, %r2114, %r2018;
	xor.b32  	%r2116, %r2115, %r2081;
	shf.l.wrap.b32 	%r2117, %r2116, %r2116, 1;
	shf.l.wrap.b32 	%r2118, %r2110, %r2110, 5;
	add.s32 	%r2119, %r2117, %r2087;
	add.s32 	%r2120, %r2119, %r2113;
	add.s32 	%r2121, %r2120, %r2118;
	add.s32 	%r2122, %r2121, 1859775393;
	shf.l.wrap.b32 	%r2123, %r2098, %r2098, 30;
	xor.b32  	%r2124, %r2123, %r2111;
	xor.b32  	%r2125, %r2124, %r2110;
	xor.b32  	%r2126, %r1965, %r1945;
	xor.b32  	%r2127, %r2126, %r2031;
	xor.b32  	%r2128, %r2127, %r2093;
	shf.l.wrap.b32 	%r2129, %r2128, %r2128, 1;
	shf.l.wrap.b32 	%r2130, %r2122, %r2122, 5;
	add.s32 	%r2131, %r2129, %r2099;
	add.s32 	%r2132, %r2131, %r2125;
	add.s32 	%r2133, %r2132, %r2130;
	add.s32 	%r2134, %r2133, 1859775393;
	shf.l.wrap.b32 	%r2135, %r2110, %r2110, 30;
	xor.b32  	%r2136, %r2135, %r2123;
	xor.b32  	%r2137, %r2136, %r2122;
	xor.b32  	%r2138, %r1975, %r1955;
	xor.b32  	%r2139, %r2138, %r2044;
	xor.b32  	%r2140, %r2139, %r2105;
	shf.l.wrap.b32 	%r2141, %r2140, %r2140, 1;
	shf.l.wrap.b32 	%r2142, %r2134, %r2134, 5;
	add.s32 	%r2143, %r2141, %r2111;
	add.s32 	%r2144, %r2143, %r2137;
	add.s32 	%r2145, %r2144, %r2142;
	add.s32 	%r2146, %r2145, 1859775393;
	shf.l.wrap.b32 	%r2147, %r2122, %r2122, 30;
	xor.b32  	%r2148, %r2147, %r2135;
	xor.b32  	%r2149, %r2148, %r2134;
	xor.b32  	%r2150, %r1985, %r1965;
	xor.b32  	%r2151, %r2150, %r2057;
	xor.b32  	%r2152, %r2151, %r2117;
	shf.l.wrap.b32 	%r2153, %r2152, %r2152, 1;
	shf.l.wrap.b32 	%r2154, %r2146, %r2146, 5;
	add.s32 	%r2155, %r2153, %r2123;
	add.s32 	%r2156, %r2155, %r2149;
	add.s32 	%r2157, %r2156, %r2154;
	add.s32 	%r2158, %r2157, 1859775393;
	shf.l.wrap.b32 	%r2159, %r2134, %r2134, 30;
	xor.b32  	%r2160, %r2159, %r2147;
	xor.b32  	%r2161, %r2160, %r2146;
	xor.b32  	%r2162, %r1995, %r1975;
	xor.b32  	%r2163, %r2162, %r2069;
	xor.b32  	%r2164, %r2163, %r2129;
	shf.l.wrap.b32 	%r2165, %r2164, %r2164, 1;
	shf.l.wrap.b32 	%r2166, %r2158, %r2158, 5;
	add.s32 	%r2167, %r2165, %r2135;
	add.s32 	%r2168, %r2167, %r2161;
	add.s32 	%r2169, %r2168, %r2166;
	add.s32 	%r2170, %r2169, 1859775393;
	shf.l.wrap.b32 	%r2171, %r2146, %r2146, 30;
	xor.b32  	%r2172, %r2171, %r2159;
	xor.b32  	%r2173, %r2172, %r2158;
	xor.b32  	%r2174, %r2005, %r1985;
	xor.b32  	%r2175, %r2174, %r2081;
	xor.b32  	%r2176, %r2175, %r2141;
	shf.l.wrap.b32 	%r2177, %r2176, %r2176, 1;
	shf.l.wrap.b32 	%r2178, %r2170, %r2170, 5;
	add.s32 	%r2179, %r2177, %r2147;
	add.s32 	%r2180, %r2179, %r2173;
	add.s32 	%r2181, %r2180, %r2178;
	add.s32 	%r2182, %r2181, 1859775393;
	shf.l.wrap.b32 	%r2183, %r2158, %r2158, 30;
	xor.b32  	%r2184, %r2183, %r2171;
	xor.b32  	%r2185, %r2184, %r2170;
	xor.b32  	%r2186, %r2018, %r1995;
	xor.b32  	%r2187, %r2186, %r2093;
	xor.b32  	%r2188, %r2187, %r2153;
	shf.l.wrap.b32 	%r2189, %r2188, %r2188, 1;
	shf.l.wrap.b32 	%r2190, %r2182, %r2182, 5;
	add.s32 	%r2191, %r2189, %r2159;
	add.s32 	%r2192, %r2191, %r2185;
	add.s32 	%r2193, %r2192, %r2190;
	add.s32 	%r2194, %r2193, 1859775393;
	shf.l.wrap.b32 	%r2195, %r2170, %r2170, 30;
	xor.b32  	%r2196, %r2195, %r2183;
	xor.b32  	%r2197, %r2196, %r2182;
	xor.b32  	%r2198, %r2031, %r2005;
	xor.b32  	%r2199, %r2198, %r2105;
	xor.b32  	%r2200, %r2199, %r2165;
	shf.l.wrap.b32 	%r2201, %r2200, %r2200, 1;
	shf.l.wrap.b32 	%r2202, %r2194, %r2194, 5;
	add.s32 	%r2203, %r2201, %r2171;
	add.s32 	%r2204, %r2203, %r2197;
	add.s32 	%r2205, %r2204, %r2202;
	add.s32 	%r2206, %r2205, 1859775393;
	shf.l.wrap.b32 	%r2207, %r2182, %r2182, 30;
	xor.b32  	%r2208, %r2207, %r2195;
	xor.b32  	%r2209, %r2208, %r2194;
	xor.b32  	%r2210, %r2044, %r2018;
	xor.b32  	%r2211, %r2210, %r2117;
	xor.b32  	%r2212, %r2211, %r2177;
	shf.l.wrap.b32 	%r2213, %r2212, %r2212, 1;
	shf.l.wrap.b32 	%r2214, %r2206, %r2206, 5;
	add.s32 	%r2215, %r2213, %r2183;
	add.s32 	%r2216, %r2215, %r2209;
	add.s32 	%r2217, %r2216, %r2214;
	add.s32 	%r2218, %r2217, 1859775393;
	shf.l.wrap.b32 	%r2219, %r2194, %r2194, 30;
	xor.b32  	%r2220, %r2219, %r2207;
	xor.b32  	%r2221, %r2220, %r2206;
	xor.b32  	%r2222, %r2057, %r2031;
	xor.b32  	%r2223, %r2222, %r2129;
	xor.b32  	%r2224, %r2223, %r2189;
	shf.l.wrap.b32 	%r2225, %r2224, %r2224, 1;
	shf.l.wrap.b32 	%r2226, %r2218, %r2218, 5;
	add.s32 	%r2227, %r2225, %r2195;
	add.s32 	%r2228, %r2227, %r2221;
	add.s32 	%r2229, %r2228, %r2226;
	add.s32 	%r2230, %r2229, 1859775393;
	shf.l.wrap.b32 	%r2231, %r2206, %r2206, 30;
	xor.b32  	%r2232, %r2231, %r2219;
	xor.b32  	%r2233, %r2232, %r2218;
	xor.b32  	%r2234, %r2069, %r2044;
	xor.b32  	%r2235, %r2234, %r2141;
	xor.b32  	%r2236, %r2235, %r2201;
	shf.l.wrap.b32 	%r2237, %r2236, %r2236, 1;
	shf.l.wrap.b32 	%r2238, %r2230, %r2230, 5;
	add.s32 	%r2239, %r2237, %r2207;
	add.s32 	%r2240, %r2239, %r2233;
	add.s32 	%r2241, %r2240, %r2238;
	add.s32 	%r2242, %r2241, 1859775393;
	shf.l.wrap.b32 	%r2243, %r2218, %r2218, 30;
	xor.b32  	%r2244, %r2243, %r2231;
	xor.b32  	%r2245, %r2244, %r2230;
	xor.b32  	%r2246, %r2081, %r2057;
	xor.b32  	%r2247, %r2246, %r2153;
	xor.b32  	%r2248, %r2247, %r2213;
	shf.l.wrap.b32 	%r2249, %r2248, %r2248, 1;
	shf.l.wrap.b32 	%r2250, %r2242, %r2242, 5;
	add.s32 	%r2251, %r2249, %r2219;
	add.s32 	%r2252, %r2251, %r2245;
	add.s32 	%r2253, %r2252, %r2250;
	add.s32 	%r2254, %r2253, 1859775393;
	shf.l.wrap.b32 	%r2255, %r2230, %r2230, 30;
	xor.b32  	%r2256, %r2255, %r2243;
	xor.b32  	%r2257, %r2256, %r2242;
	xor.b32  	%r2258, %r2093, %r2069;
	xor.b32  	%r2259, %r2258, %r2165;
	xor.b32  	%r2260, %r2259, %r2225;
	shf.l.wrap.b32 	%r2261, %r2260, %r2260, 1;
	shf.l.wrap.b32 	%r2262, %r2254, %r2254, 5;
	add.s32 	%r2263, %r2261, %r2231;
	add.s32 	%r2264, %r2263, %r2257;
	add.s32 	%r2265, %r2264, %r2262;
	add.s32 	%r2266, %r2265, 1859775393;
	shf.l.wrap.b32 	%r2267, %r2242, %r2242, 30;
	xor.b32  	%r2268, %r2267, %r2255;
	xor.b32  	%r2269, %r2268, %r2254;
	xor.b32  	%r2270, %r2105, %r2081;
	xor.b32  	%r2271, %r2270, %r2177;
	xor.b32  	%r2272, %r2271, %r2237;
	shf.l.wrap.b32 	%r2273, %r2272, %r2272, 1;
	shf.l.wrap.b32 	%r2274, %r2266, %r2266, 5;
	add.s32 	%r2275, %r2273, %r2243;
	add.s32 	%r2276, %r2275, %r2269;
	add.s32 	%r2277, %r2276, %r2274;
	add.s32 	%r2278, %r2277, 1859775393;
	shf.l.wrap.b32 	%r2279, %r2254, %r2254, 30;
	xor.b32  	%r2280, %r2279, %r2267;
	xor.b32  	%r2281, %r2280, %r2266;
	xor.b32  	%r2282, %r2117, %r2093;
	xor.b32  	%r2283, %r2282, %r2189;
	xor.b32  	%r2284, %r2283, %r2249;
	shf.l.wrap.b32 	%r2285, %r2284, %r2284, 1;
	shf.l.wrap.b32 	%r2286, %r2278, %r2278, 5;
	add.s32 	%r2287, %r2285, %r2255;
	add.s32 	%r2288, %r2287, %r2281;
	add.s32 	%r2289, %r2288, %r2286;
	add.s32 	%r2290, %r2289, 1859775393;
	shf.l.wrap.b32 	%r2291, %r2266, %r2266, 30;
	xor.b32  	%r2292, %r2291, %r2279;
	xor.b32  	%r2293, %r2292, %r2278;
	xor.b32  	%r2294, %r2129, %r2105;
	xor.b32  	%r2295, %r2294, %r2201;
	xor.b32  	%r2296, %r2295, %r2261;
	shf.l.wrap.b32 	%r2297, %r2296, %r2296, 1;
	shf.l.wrap.b32 	%r2298, %r2290, %r2290, 5;
	add.s32 	%r2299, %r2297, %r2267;
	add.s32 	%r2300, %r2299, %r2293;
	add.s32 	%r2301, %r2300, %r2298;
	add.s32 	%r2302, %r2301, 1859775393;
	shf.l.wrap.b32 	%r2303, %r2278, %r2278, 30;
	or.b32  	%r2304, %r2290, %r2303;
	and.b32  	%r2305, %r2304, %r2291;
	and.b32  	%r2306, %r2290, %r2303;
	or.b32  	%r2307, %r2305, %r2306;
	xor.b32  	%r2308, %r2141, %r2117;
	xor.b32  	%r2309, %r2308, %r2213;
	xor.b32  	%r2310, %r2309, %r2273;
	shf.l.wrap.b32 	%r2311, %r2310, %r2310, 1;
	shf.l.wrap.b32 	%r2312, %r2302, %r2302, 5;
	add.s32 	%r2313, %r2311, %r2279;
	add.s32 	%r2314, %r2313, %r2307;
	add.s32 	%r2315, %r2314, %r2312;
	add.s32 	%r2316, %r2315, -1894007588;
	shf.l.wrap.b32 	%r2317, %r2290, %r2290, 30;
	or.b32  	%r2318, %r2302, %r2317;
	and.b32  	%r2319, %r2318, %r2303;
	and.b32  	%r2320, %r2302, %r2317;
	or.b32  	%r2321, %r2319, %r2320;
	xor.b32  	%r2322, %r2153, %r2129;
	xor.b32  	%r2323, %r2322, %r2225;
	xor.b32  	%r2324, %r2323, %r2285;
	shf.l.wrap.b32 	%r2325, %r2324, %r2324, 1;
	shf.l.wrap.b32 	%r2326, %r2316, %r2316, 5;
	add.s32 	%r2327, %r2325, %r2291;
	add.s32 	%r2328, %r2327, %r2321;
	add.s32 	%r2329, %r2328, %r2326;
	add.s32 	%r2330, %r2329, -1894007588;
	shf.l.wrap.b32 	%r2331, %r2302, %r2302, 30;
	or.b32  	%r2332, %r2316, %r2331;
	and.b32  	%r2333, %r2332, %r2317;
	and.b32  	%r2334, %r2316, %r2331;
	or.b32  	%r2335, %r2333, %r2334;
	xor.b32  	%r2336, %r2165, %r2141;
	xor.b32  	%r2337, %r2336, %r2237;
	xor.b32  	%r2338, %r2337, %r2297;
	shf.l.wrap.b32 	%r2339, %r2338, %r2338, 1;
	shf.l.wrap.b32 	%r2340, %r2330, %r2330, 5;
	add.s32 	%r2341, %r2339, %r2303;
	add.s32 	%r2342, %r2341, %r2335;
	add.s32 	%r2343, %r2342, %r2340;
	add.s32 	%r2344, %r2343, -1894007588;
	shf.l.wrap.b32 	%r2345, %r2316, %r2316, 30;
	or.b32  	%r2346, %r2330, %r2345;
	and.b32  	%r2347, %r2346, %r2331;
	and.b32  	%r2348, %r2330, %r2345;
	or.b32  	%r2349, %r2347, %r2348;
	xor.b32  	%r2350, %r2177, %r2153;
	xor.b32  	%r2351, %r2350, %r2249;
	xor.b32  	%r2352, %r2351, %r2311;
	shf.l.wrap.b32 	%r2353, %r2352, %r2352, 1;
	shf.l.wrap.b32 	%r2354, %r2344, %r2344, 5;
	add.s32 	%r2355, %r2353, %r2317;
	add.s32 	%r2356, %r2355, %r2349;
	add.s32 	%r2357, %r2356, %r2354;
	add.s32 	%r2358, %r2357, -1894007588;
	shf.l.wrap.b32 	%r2359, %r2330, %r2330, 30;
	or.b32  	%r2360, %r2344, %r2359;
	and.b32  	%r2361, %r2360, %r2345;
	and.b32  	%r2362, %r2344, %r2359;
	or.b32  	%r2363, %r2361, %r2362;
	xor.b32  	%r2364, %r2189, %r2165;
	xor.b32  	%r2365, %r2364, %r2261;
	xor.b32  	%r2366, %r2365, %r2325;
	shf.l.wrap.b32 	%r2367, %r2366, %r2366, 1;
	shf.l.wrap.b32 	%r2368, %r2358, %r2358, 5;
	add.s32 	%r2369, %r2367, %r2331;
	add.s32 	%r2370, %r2369, %r2363;
	add.s32 	%r2371, %r2370, %r2368;
	add.s32 	%r2372, %r2371, -1894007588;
	shf.l.wrap.b32 	%r2373, %r2344, %r2344, 30;
	or.b32  	%r2374, %r2358, %r2373;
	and.b32  	%r2375, %r2374, %r2359;
	and.b32  	%r2376, %r2358, %r2373;
	or.b32  	%r2377, %r2375, %r2376;
	xor.b32  	%r2378, %r2201, %r2177;
	xor.b32  	%r2379, %r2378, %r2273;
	xor.b32  	%r2380, %r2379, %r2339;
	shf.l.wrap.b32 	%r2381, %r2380, %r2380, 1;
	shf.l.wrap.b32 	%r2382, %r2372, %r2372, 5;
	add.s32 	%r2383, %r2381, %r2345;
	add.s32 	%r2384, %r2383, %r2377;
	add.s32 	%r2385, %r2384, %r2382;
	add.s32 	%r2386, %r2385, -1894007588;
	shf.l.wrap.b32 	%r2387, %r2358, %r2358, 30;
	or.b32  	%r2388, %r2372, %r2387;
	and.b32  	%r2389, %r2388, %r2373;
	and.b32  	%r2390, %r2372, %r2387;
	or.b32  	%r2391, %r2389, %r2390;
	xor.b32  	%r2392, %r2213, %r2189;
	xor.b32  	%r2393, %r2392, %r2285;
	xor.b32  	%r2394, %r2393, %r2353;
	shf.l.wrap.b32 	%r2395, %r2394, %r2394, 1;
	shf.l.wrap.b32 	%r2396, %r2386, %r2386, 5;
	add.s32 	%r2397, %r2395, %r2359;
	add.s32 	%r2398, %r2397, %r2391;
	add.s32 	%r2399, %r2398, %r2396;
	add.s32 	%r2400, %r2399, -1894007588;
	shf.l.wrap.b32 	%r2401, %r2372, %r2372, 30;
	or.b32  	%r2402, %r2386, %r2401;
	and.b32  	%r2403, %r2402, %r2387;
	and.b32  	%r2404, %r2386, %r2401;
	or.b32  	%r2405, %r2403, %r2404;
	xor.b32  	%r2406, %r2225, %r2201;
	xor.b32  	%r2407, %r2406, %r2297;
	xor.b32  	%r2408, %r2407, %r2367;
	shf.l.wrap.b32 	%r2409, %r2408, %r2408, 1;
	shf.l.wrap.b32 	%r2410, %r2400, %r2400, 5;
	add.s32 	%r2411, %r2409, %r2373;
	add.s32 	%r2412, %r2411, %r2405;
	add.s32 	%r2413, %r2412, %r2410;
	add.s32 	%r2414, %r2413, -1894007588;
	shf.l.wrap.b32 	%r2415, %r2386, %r2386, 30;
	or.b32  	%r2416, %r2400, %r2415;
	and.b32  	%r2417, %r2416, %r2401;
	and.b32  	%r2418, %r2400, %r2415;
	or.b32  	%r2419, %r2417, %r2418;
	xor.b32  	%r2420, %r2237, %r2213;
	xor.b32  	%r2421, %r2420, %r2311;
	xor.b32  	%r2422, %r2421, %r2381;
	shf.l.wrap.b32 	%r2423, %r2422, %r2422, 1;
	shf.l.wrap.b32 	%r2424, %r2414, %r2414, 5;
	add.s32 	%r2425, %r2423, %r2387;
	add.s32 	%r2426, %r2425, %r2419;
	add.s32 	%r2427, %r2426, %r2424;
	add.s32 	%r2428, %r2427, -1894007588;
	shf.l.wrap.b32 	%r2429, %r2400, %r2400, 30;
	or.b32  	%r2430, %r2414, %r2429;
	and.b32  	%r2431, %r2430, %r2415;
	and.b32  	%r2432, %r2414, %r2429;
	or.b32  	%r2433, %r2431, %r2432;
	xor.b32  	%r2434, %r2249, %r2225;
	xor.b32  	%r2435, %r2434, %r2325;
	xor.b32  	%r2436, %r2435, %r2395;
	shf.l.wrap.b32 	%r2437, %r2436, %r2436, 1;
	shf.l.wrap.b32 	%r2438, %r2428, %r2428, 5;
	add.s32 	%r2439, %r2437, %r2401;
	add.s32 	%r2440, %r2439, %r2433;
	add.s32 	%r2441, %r2440, %r2438;
	add.s32 	%r2442, %r2441, -1894007588;
	shf.l.wrap.b32 	%r2443, %r2414, %r2414, 30;
	or.b32  	%r2444, %r2428, %r2443;
	and.b32  	%r2445, %r2444, %r2429;
	and.b32  	%r2446, %r2428, %r2443;
	or.b32  	%r2447, %r2445, %r2446;
	xor.b32  	%r2448, %r2261, %r2237;
	xor.b32  	%r2449, %r2448, %r2339;
	xor.b32  	%r2450, %r2449, %r2409;
	shf.l.wrap.b32 	%r2451, %r2450, %r2450, 1;
	shf.l.wrap.b32 	%r2452, %r2442, %r2442, 5;
	add.s32 	%r2453, %r2451, %r2415;
	add.s32 	%r2454, %r2453, %r2447;
	add.s32 	%r2455, %r2454, %r2452;
	add.s32 	%r2456, %r2455, -1894007588;
	shf.l.wrap.b32 	%r2457, %r2428, %r2428, 30;
	or.b32  	%r2458, %r2442, %r2457;
	and.b32  	%r2459, %r2458, %r2443;
	and.b32  	%r2460, %r2442, %r2457;
	or.b32  	%r2461, %r2459, %r2460;
	xor.b32  	%r2462, %r2273, %r2249;
	xor.b32  	%r2463, %r2462, %r2353;
	xor.b32  	%r2464, %r2463, %r2423;
	shf.l.wrap.b32 	%r2465, %r2464, %r2464, 1;
	shf.l.wrap.b32 	%r2466, %r2456, %r2456, 5;
	add.s32 	%r2467, %r2465, %r2429;
	add.s32 	%r2468, %r2467, %r2461;
	add.s32 	%r2469, %r2468, %r2466;
	add.s32 	%r2470, %r2469, -1894007588;
	shf.l.wrap.b32 	%r2471, %r2442, %r2442, 30;
	or.b32  	%r2472, %r2456, %r2471;
	and.b32  	%r2473, %r2472, %r2457;
	and.b32  	%r2474, %r2456, %r2471;
	or.b32  	%r2475, %r2473, %r2474;
	xor.b32  	%r2476, %r2285, %r2261;
	xor.b32  	%r2477, %r2476, %r2367;
	xor.b32  	%r2478, %r2477, %r2437;
	shf.l.wrap.b32 	%r2479, %r2478, %r2478, 1;
	shf.l.wrap.b32 	%r2480, %r2470, %r2470, 5;
	add.s32 	%r2481, %r2479, %r2443;
	add.s32 	%r2482, %r2481, %r2475;
	add.s32 	%r2483, %r2482, %r2480;
	add.s32 	%r2484, %r2483, -1894007588;
	shf.l.wrap.b32 	%r2485, %r2456, %r2456, 30;
	or.b32  	%r2486, %r2470, %r2485;
	and.b32  	%r2487, %r2486, %r2471;
	and.b32  	%r2488, %r2470, %r2485;
	or.b32  	%r2489, %r2487, %r2488;
	xor.b32  	%r2490, %r2297, %r2273;
	xor.b32  	%r2491, %r2490, %r2381;
	xor.b32  	%r2492, %r2491, %r2451;
	shf.l.wrap.b32 	%r2493, %r2492, %r2492, 1;
	shf.l.wrap.b32 	%r2494, %r2484, %r2484, 5;
	add.s32 	%r2495, %r2493, %r2457;
	add.s32 	%r2496, %r2495, %r2489;
	add.s32 	%r2497, %r2496, %r2494;
	add.s32 	%r2498, %r2497, -1894007588;
	shf.l.wrap.b32 	%r2499, %r2470, %r2470, 30;
	or.b32  	%r2500, %r2484, %r2499;
	and.b32  	%r2501, %r2500, %r2485;
	and.b32  	%r2502, %r2484, %r2499;
	or.b32  	%r2503, %r2501, %r2502;
	xor.b32  	%r2504, %r2311, %r2285;
	xor.b32  	%r2505, %r2504, %r2395;
	xor.b32  	%r2506, %r2505, %r2465;
	shf.l.wrap.b32 	%r2507, %r2506, %r2506, 1;
	shf.l.wrap.b32 	%r2508, %r2498, %r2498, 5;
	add.s32 	%r2509, %r2507, %r2471;
	add.s32 	%r2510, %r2509, %r2503;
	add.s32 	%r2511, %r2510, %r2508;
	add.s32 	%r2512, %r2511, -1894007588;
	shf.l.wrap.b32 	%r2513, %r2484, %r2484, 30;
	or.b32  	%r2514, %r2498, %r2513;
	and.b32  	%r2515, %r2514, %r2499;
	and.b32  	%r2516, %r2498, %r2513;
	or.b32  	%r2517, %r2515, %r2516;
	xor.b32  	%r2518, %r2325, %r2297;
	xor.b32  	%r2519, %r2518, %r2409;
	xor.b32  	%r2520, %r2519, %r2479;
	shf.l.wrap.b32 	%r2521, %r2520, %r2520, 1;
	shf.l.wrap.b32 	%r2522, %r2512, %r2512, 5;
	add.s32 	%r2523, %r2521, %r2485;
	add.s32 	%r2524, %r2523, %r2517;
	add.s32 	%r2525, %r2524, %r2522;
	add.s32 	%r2526, %r2525, -1894007588;
	shf.l.wrap.b32 	%r2527, %r2498, %r2498, 30;
	or.b32  	%r2528, %r2512, %r2527;
	and.b32  	%r2529, %r2528, %r2513;
	and.b32  	%r2530, %r2512, %r2527;
	or.b32  	%r2531, %r2529, %r2530;
	xor.b32  	%r2532, %r2339, %r2311;
	xor.b32  	%r2533, %r2532, %r2423;
	xor.b32  	%r2534, %r2533, %r2493;
	shf.l.wrap.b32 	%r2535, %r2534, %r2534, 1;
	shf.l.wrap.b32 	%r2536, %r2526, %r2526, 5;
	add.s32 	%r2537, %r2535, %r2499;
	add.s32 	%r2538, %r2537, %r2531;
	add.s32 	%r2539, %r2538, %r2536;
	add.s32 	%r2540, %r2539, -1894007588;
	shf.l.wrap.b32 	%r2541, %r2512, %r2512, 30;
	or.b32  	%r2542, %r2526, %r2541;
	and.b32  	%r2543, %r2542, %r2527;
	and.b32  	%r2544, %r2526, %r2541;
	or.b32  	%r2545, %r2543, %r2544;
	xor.b32  	%r2546, %r2353, %r2325;
	xor.b32  	%r2547, %r2546, %r2437;
	xor.b32  	%r2548, %r2547, %r2507;
	shf.l.wrap.b32 	%r2549, %r2548, %r2548, 1;
	shf.l.wrap.b32 	%r2550, %r2540, %r2540, 5;
	add.s32 	%r2551, %r2549, %r2513;
	add.s32 	%r2552, %r2551, %r2545;
	add.s32 	%r2553, %r2552, %r2550;
	add.s32 	%r2554, %r2553, -1894007588;
	shf.l.wrap.b32 	%r2555, %r2526, %r2526, 30;
	or.b32  	%r2556, %r2540, %r2555;
	and.b32  	%r2557, %r2556, %r2541;
	and.b32  	%r2558, %r2540, %r2555;
	or.b32  	%r2559, %r2557, %r2558;
	xor.b32  	%r2560, %r2367, %r2339;
	xor.b32  	%r2561, %r2560, %r2451;
	xor.b32  	%r2562, %r2561, %r2521;
	shf.l.wrap.b32 	%r2563, %r2562, %r2562, 1;
	shf.l.wrap.b32 	%r2564, %r2554, %r2554, 5;
	add.s32 	%r2565, %r2563, %r2527;
	add.s32 	%r2566, %r2565, %r2559;
	add.s32 	%r2567, %r2566, %r2564;
	add.s32 	%r2568, %r2567, -1894007588;
	shf.l.wrap.b32 	%r2569, %r2540, %r2540, 30;
	or.b32  	%r2570, %r2554, %r2569;
	and.b32  	%r2571, %r2570, %r2555;
	and.b32  	%r2572, %r2554, %r2569;
	or.b32  	%r2573, %r2571, %r2572;
	xor.b32  	%r2574, %r2381, %r2353;
	xor.b32  	%r2575, %r2574, %r2465;
	xor.b32  	%r2576, %r2575, %r2535;
	shf.l.wrap.b32 	%r2577, %r2576, %r2576, 1;
	shf.l.wrap.b32 	%r2578, %r2568, %r2568, 5;
	add.s32 	%r2579, %r2577, %r2541;
	add.s32 	%r2580, %r2579, %r2573;
	add.s32 	%r2581, %r2580, %r2578;
	add.s32 	%r2582, %r2581, -1894007588;
	shf.l.wrap.b32 	%r2583, %r2554, %r2554, 30;
	xor.b32  	%r2584, %r2583, %r2569;
	xor.b32  	%r2585, %r2584, %r2568;
	xor.b32  	%r2586, %r2395, %r2367;
	xor.b32  	%r2587, %r2586, %r2479;
	xor.b32  	%r2588, %r2587, %r2549;
	shf.l.wrap.b32 	%r2589, %r2588, %r2588, 1;
	shf.l.wrap.b32 	%r2590, %r2582, %r2582, 5;
	add.s32 	%r2591, %r2589, %r2555;
	add.s32 	%r2592, %r2591, %r2585;
	add.s32 	%r2593, %r2592, %r2590;
	add.s32 	%r2594, %r2593, -899497514;
	shf.l.wrap.b32 	%r2595, %r2568, %r2568, 30;
	xor.b32  	%r2596, %r2595, %r2583;
	xor.b32  	%r2597, %r2596, %r2582;
	xor.b32  	%r2598, %r2409, %r2381;
	xor.b32  	%r2599, %r2598, %r2493;
	xor.b32  	%r2600, %r2599, %r2563;
	shf.l.wrap.b32 	%r2601, %r2600, %r2600, 1;
	shf.l.wrap.b32 	%r2602, %r2594, %r2594, 5;
	add.s32 	%r2603, %r2601, %r2569;
	add.s32 	%r2604, %r2603, %r2597;
	add.s32 	%r2605, %r2604, %r2602;
	add.s32 	%r2606, %r2605, -899497514;
	shf.l.wrap.b32 	%r2607, %r2582, %r2582, 30;
	xor.b32  	%r2608, %r2607, %r2595;
	xor.b32  	%r2609, %r2608, %r2594;
	xor.b32  	%r2610, %r2423, %r2395;
	xor.b32  	%r2611, %r2610, %r2507;
	xor.b32  	%r2612, %r2611, %r2577;
	shf.l.wrap.b32 	%r2613, %r2612, %r2612, 1;
	shf.l.wrap.b32 	%r2614, %r2606, %r2606, 5;
	add.s32 	%r2615, %r2613, %r2583;
	add.s32 	%r2616, %r2615, %r2609;
	add.s32 	%r2617, %r2616, %r2614;
	add.s32 	%r2618, %r2617, -899497514;
	shf.l.wrap.b32 	%r2619, %r2594, %r2594, 30;
	xor.b32  	%r2620, %r2619, %r2607;
	xor.b32  	%r2621, %r2620, %r2606;
	xor.b32  	%r2622, %r2437, %r2409;
	xor.b32  	%r2623, %r2622, %r2521;
	xor.b32  	%r2624, %r2623, %r2589;
	shf.l.wrap.b32 	%r2625, %r2624, %r2624, 1;
	shf.l.wrap.b32 	%r2626, %r2618, %r2618, 5;
	add.s32 	%r2627, %r2625, %r2595;
	add.s32 	%r2628, %r2627, %r2621;
	add.s32 	%r2629, %r2628, %r2626;
	add.s32 	%r2630, %r2629, -899497514;
	shf.l.wrap.b32 	%r2631, %r2606, %r2606, 30;
	xor.b32  	%r2632, %r2631, %r2619;
	xor.b32  	%r2633, %r2632, %r2618;
	xor.b32  	%r2634, %r2451, %r2423;
	xor.b32  	%r2635, %r2634, %r2535;
	xor.b32  	%r2636, %r2635, %r2601;
	shf.l.wrap.b32 	%r2637, %r2636, %r2636, 1;
	shf.l.wrap.b32 	%r2638, %r2630, %r2630, 5;
	add.s32 	%r2639, %r2637, %r2607;
	add.s32 	%r2640, %r2639, %r2633;
	add.s32 	%r2641, %r2640, %r2638;
	add.s32 	%r2642, %r2641, -899497514;
	shf.l.wrap.b32 	%r2643, %r2618, %r2618, 30;
	xor.b32  	%r2644, %r2643, %r2631;
	xor.b32  	%r2645, %r2644, %r2630;
	xor.b32  	%r2646, %r2465, %r2437;
	xor.b32  	%r2647, %r2646, %r2549;
	xor.b32  	%r2648, %r2647, %r2613;
	shf.l.wrap.b32 	%r2649, %r2648, %r2648, 1;
	shf.l.wrap.b32 	%r2650, %r2642, %r2642, 5;
	add.s32 	%r2651, %r2649, %r2619;
	add.s32 	%r2652, %r2651, %r2645;
	add.s32 	%r2653, %r2652, %r2650;
	add.s32 	%r2654, %r2653, -899497514;
	shf.l.wrap.b32 	%r2655, %r2630, %r2630, 30;
	xor.b32  	%r2656, %r2655, %r2643;
	xor.b32  	%r2657, %r2656, %r2642;
	xor.b32  	%r2658, %r2479, %r2451;
	xor.b32  	%r2659, %r2658, %r2563;
	xor.b32  	%r2660, %r2659, %r2625;
	shf.l.wrap.b32 	%r2661, %r2660, %r2660, 1;
	shf.l.wrap.b32 	%r2662, %r2654, %r2654, 5;
	add.s32 	%r2663, %r2661, %r2631;
	add.s32 	%r2664, %r2663, %r2657;
	add.s32 	%r2665, %r2664, %r2662;
	add.s32 	%r2666, %r2665, -899497514;
	shf.l.wrap.b32 	%r2667, %r2642, %r2642, 30;
	xor.b32  	%r2668, %r2667, %r2655;
	xor.b32  	%r2669, %r2668, %r2654;
	xor.b32  	%r2670, %r2493, %r2465;
	xor.b32  	%r2671, %r2670, %r2577;
	xor.b32  	%r2672, %r2671, %r2637;
	shf.l.wrap.b32 	%r2673, %r2672, %r2672, 1;
	shf.l.wrap.b32 	%r2674, %r2666, %r2666, 5;
	add.s32 	%r2675, %r2673, %r2643;
	add.s32 	%r2676, %r2675, %r2669;
	add.s32 	%r2677, %r2676, %r2674;
	add.s32 	%r2678, %r2677, -899497514;
	shf.l.wrap.b32 	%r2679, %r2654, %r2654, 30;
	xor.b32  	%r2680, %r2679, %r2667;
	xor.b32  	%r2681, %r2680, %r2666;
	xor.b32  	%r2682, %r2507, %r2479;
	xor.b32  	%r2683, %r2682, %r2589;
	xor.b32  	%r2684, %r2683, %r2649;
	shf.l.wrap.b32 	%r2685, %r2684, %r2684, 1;
	shf.l.wrap.b32 	%r2686, %r2678, %r2678, 5;
	add.s32 	%r2687, %r2685, %r2655;
	add.s32 	%r2688, %r2687, %r2681;
	add.s32 	%r2689, %r2688, %r2686;
	add.s32 	%r2690, %r2689, -899497514;
	shf.l.wrap.b32 	%r2691, %r2666, %r2666, 30;
	xor.b32  	%r2692, %r2691, %r2679;
	xor.b32  	%r2693, %r2692, %r2678;
	xor.b32  	%r2694, %r2521, %r2493;
	xor.b32  	%r2695, %r2694, %r2601;
	xor.b32  	%r2696, %r2695, %r2661;
	shf.l.wrap.b32 	%r2697, %r2696, %r2696, 1;
	shf.l.wrap.b32 	%r2698, %r2690, %r2690, 5;
	add.s32 	%r2699, %r2697, %r2667;
	add.s32 	%r2700, %r2699, %r2693;
	add.s32 	%r2701, %r2700, %r2698;
	add.s32 	%r2702, %r2701, -899497514;
	shf.l.wrap.b32 	%r2703, %r2678, %r2678, 30;
	xor.b32  	%r2704, %r2703, %r2691;
	xor.b32  	%r2705, %r2704, %r2690;
	xor.b32  	%r2706, %r2535, %r2507;
	xor.b32  	%r2707, %r2706, %r2613;
	xor.b32  	%r2708, %r2707, %r2673;
	shf.l.wrap.b32 	%r2709, %r2708, %r2708, 1;
	shf.l.wrap.b32 	%r2710, %r2702, %r2702, 5;
	add.s32 	%r2711, %r2709, %r2679;
	add.s32 	%r2712, %r2711, %r2705;
	add.s32 	%r2713, %r2712, %r2710;
	add.s32 	%r2714, %r2713, -899497514;
	shf.l.wrap.b32 	%r2715, %r2690, %r2690, 30;
	xor.b32  	%r2716, %r2715, %r2703;
	xor.b32  	%r2717, %r2716, %r2702;
	xor.b32  	%r2718, %r2549, %r2521;
	xor.b32  	%r2719, %r2718, %r2625;
	xor.b32  	%r2720, %r2719, %r2685;
	shf.l.wrap.b32 	%r2721, %r2720, %r2720, 1;
	shf.l.wrap.b32 	%r2722, %r2714, %r2714, 5;
	add.s32 	%r2723, %r2721, %r2691;
	add.s32 	%r2724, %r2723, %r2717;
	add.s32 	%r2725, %r2724, %r2722;
	add.s32 	%r2726, %r2725, -899497514;
	shf.l.wrap.b32 	%r2727, %r2702, %r2702, 30;
	xor.b32  	%r2728, %r2727, %r2715;
	xor.b32  	%r2729, %r2728, %r2714;
	xor.b32  	%r2730, %r2563, %r2535;
	xor.b32  	%r2731, %r2730, %r2637;
	xor.b32  	%r2732, %r2731, %r2697;
	shf.l.wrap.b32 	%r2733, %r2732, %r2732, 1;
	shf.l.wrap.b32 	%r2734, %r2726, %r2726, 5;
	add.s32 	%r2735, %r2733, %r2703;
	add.s32 	%r2736, %r2735, %r2729;
	add.s32 	%r2737, %r2736, %r2734;
	add.s32 	%r2738, %r2737, -899497514;
	shf.l.wrap.b32 	%r2739, %r2714, %r2714, 30;
	xor.b32  	%r2740, %r2739, %r2727;
	xor.b32  	%r2741, %r2740, %r2726;
	xor.b32  	%r2742, %r2577, %r2549;
	xor.b32  	%r2743, %r2742, %r2649;
	xor.b32  	%r2744, %r2743, %r2709;
	shf.l.wrap.b32 	%r2745, %r2744, %r2744, 1;
	shf.l.wrap.b32 	%r2746, %r2738, %r2738, 5;
	add.s32 	%r2747, %r2745, %r2715;
	add.s32 	%r2748, %r2747, %r2741;
	add.s32 	%r2749, %r2748, %r2746;
	add.s32 	%r2750, %r2749, -899497514;
	shf.l.wrap.b32 	%r2751, %r2726, %r2726, 30;
	xor.b32  	%r2752, %r2751, %r2739;
	xor.b32  	%r2753, %r2752, %r2738;
	xor.b32  	%r2754, %r2589, %r2563;
	xor.b32  	%r2755, %r2754, %r2661;
	xor.b32  	%r2756, %r2755, %r2721;
	shf.l.wrap.b32 	%r2757, %r2756, %r2756, 1;
	shf.l.wrap.b32 	%r2758, %r2750, %r2750, 5;
	add.s32 	%r2759, %r2757, %r2727;
	add.s32 	%r2760, %r2759, %r2753;
	add.s32 	%r2761, %r2760, %r2758;
	add.s32 	%r2762, %r2761, -899497514;
	shf.l.wrap.b32 	%r2763, %r2738, %r2738, 30;
	xor.b32  	%r2764, %r2763, %r2751;
	xor.b32  	%r2765, %r2764, %r2750;
	xor.b32  	%r2766, %r2601, %r2577;
	xor.b32  	%r2767, %r2766, %r2673;
	xor.b32  	%r2768, %r2767, %r2733;
	shf.l.wrap.b32 	%r2769, %r2768, %r2768, 1;
	shf.l.wrap.b32 	%r2770, %r2762, %r2762, 5;
	add.s32 	%r2771, %r2769, %r2739;
	add.s32 	%r2772, %r2771, %r2765;
	add.s32 	%r2773, %r2772, %r2770;
	add.s32 	%r2774, %r2773, -899497514;
	shf.l.wrap.b32 	%r2775, %r2750, %r2750, 30;
	xor.b32  	%r2776, %r2775, %r2763;
	xor.b32  	%r2777, %r2776, %r2762;
	xor.b32  	%r2778, %r2613, %r2589;
	xor.b32  	%r2779, %r2778, %r2685;
	xor.b32  	%r2780, %r2779, %r2745;
	shf.l.wrap.b32 	%r2781, %r2780, %r2780, 1;
	shf.l.wrap.b32 	%r2782, %r2774, %r2774, 5;
	add.s32 	%r2783, %r2781, %r2751;
	add.s32 	%r2784, %r2783, %r2777;
	add.s32 	%r2785, %r2784, %r2782;
	add.s32 	%r2786, %r2785, -899497514;
	shf.l.wrap.b32 	%r2787, %r2762, %r2762, 30;
	xor.b32  	%r2788, %r2787, %r2775;
	xor.b32  	%r2789, %r2788, %r2774;
	xor.b32  	%r2790, %r2625, %r2601;
	xor.b32  	%r2791, %r2790, %r2697;
	xor.b32  	%r2792, %r2791, %r2757;
	shf.l.wrap.b32 	%r2793, %r2792, %r2792, 1;
	shf.l.wrap.b32 	%r2794, %r2786, %r2786, 5;
	add.s32 	%r2795, %r2793, %r2763;
	add.s32 	%r2796, %r2795, %r2789;
	add.s32 	%r2797, %r2796, %r2794;
	add.s32 	%r2798, %r2797, -899497514;
	shf.l.wrap.b32 	%r2799, %r2774, %r2774, 30;
	xor.b32  	%r2800, %r2799, %r2787;
	xor.b32  	%r2801, %r2800, %r2786;
	xor.b32  	%r2802, %r2637, %r2613;
	xor.b32  	%r2803, %r2802, %r2709;
	xor.b32  	%r2804, %r2803, %r2769;
	shf.l.wrap.b32 	%r2805, %r2804, %r2804, 1;
	shf.l.wrap.b32 	%r2806, %r2798, %r2798, 5;
	add.s32 	%r2807, %r2805, %r2775;
	add.s32 	%r2808, %r2807, %r2801;
	add.s32 	%r2809, %r2808, %r2806;
	add.s32 	%r2810, %r2809, -899497514;
	shf.l.wrap.b32 	%r2811, %r2786, %r2786, 30;
	xor.b32  	%r2812, %r2811, %r2799;
	xor.b32  	%r2813, %r2812, %r2798;
	xor.b32  	%r2814, %r2649, %r2625;
	xor.b32  	%r2815, %r2814, %r2721;
	xor.b32  	%r2816, %r2815, %r2781;
	shf.l.wrap.b32 	%r2817, %r2816, %r2816, 1;
	shf.l.wrap.b32 	%r2818, %r2810, %r2810, 5;
	shf.l.wrap.b32 	%r2819, %r2798, %r2798, 30;
	add.s32 	%r2820, %r4919, %r2817;
	add.s32 	%r2821, %r2820, %r2787;
	add.s32 	%r2822, %r2821, %r2813;
	add.s32 	%r2823, %r2822, %r2818;
	add.s32 	%r4919, %r2823, -899497514;
	st.local.u32 	[%rd3], %r4919;
	add.s32 	%r4918, %r2810, %r4918;
	st.local.u32 	[%rd3+4], %r4918;
	add.s32 	%r4917, %r2819, %r4917;
	st.local.u32 	[%rd3+8], %r4917;
	add.s32 	%r4916, %r2811, %r4916;
	st.local.u32 	[%rd3+12], %r4916;
	add.s32 	%r4915, %r2799, %r4915;
	st.local.u32 	[%rd3+16], %r4915;
	mov.b32 	%r4908, 0;
	mov.b64 	%rd189, 0;
$L__BB0_41:
	setp.eq.s32 	%p26, %r48, 63;
	@%p26 bra 	$L__BB0_44;
	mov.b64 	%rd190, 0;
$L__BB0_43:
	cvt.u64.u32 	%rd86, %r4908;
	add.s64 	%rd87, %rd190, %rd86;
	add.s64 	%rd88, %rd3, %rd87;
	mov.b16 	%rs44, 128;
	st.local.u8 	[%rd88+28], %rs44;
	add.s64 	%rd190, %rd190, 1;
	setp.lt.u64 	%p27, %rd190, %rd189;
	@%p27 bra 	$L__BB0_43;
$L__BB0_44:
	and.b32  	%r2824, %r4926, 504;
	setp.eq.s32 	%p28, %r2824, 448;
	@%p28 bra 	$L__BB0_52;
	mov.u32 	%r4914, %r4926;
$L__BB0_46:
	mov.b16 	%rs45, 0;
	cvt.u8.u16 	%rs117, %rs45;
	add.s32 	%r4926, %r4914, 8;
	shr.u32 	%r2825, %r4914, 3;
	and.b32  	%r67, %r2825, 63;
	setp.ne.s32 	%p29, %r67, 63;
	mov.b64 	%rd191, 1;
	mov.u32 	%r4920, %r67;
	@%p29 bra 	$L__BB0_48;
	mov.b16 	%rs46, 0;
	st.local.u8 	[%rd3+91], %rs46;
	ld.local.u32 	%r2827, [%rd3+28];
	ld.local.u32 	%r2828, [%rd3+32];
	ld.local.u32 	%r2829, [%rd3+36];
	ld.local.u32 	%r2830, [%rd3+40];
	ld.local.u32 	%r2831, [%rd3+44];
	ld.local.u32 	%r2832, [%rd3+48];
	ld.local.u32 	%r2833, [%rd3+52];
	ld.local.u32 	%r2834, [%rd3+56];
	ld.local.u32 	%r2835, [%rd3+60];
	ld.local.u32 	%r2836, [%rd3+64];
	ld.local.u32 	%r2837, [%rd3+68];
	ld.local.u32 	%r2838, [%rd3+72];
	ld.local.u32 	%r2839, [%rd3+76];
	ld.local.u32 	%r2840, [%rd3+80];
	ld.local.u32 	%r2841, [%rd3+84];
	ld.local.u32 	%r2842, [%rd3+88];
	xor.b32  	%r2843, %r4916, %r4917;
	and.b32  	%r2844, %r2843, %r4918;
	xor.b32  	%r2845, %r2844, %r4916;
	prmt.b32 	%r2846, %r2827, 0, 291;
	shf.l.wrap.b32 	%r2847, %r4919, %r4919, 5;
	add.s32 	%r2848, %r2846, %r2847;
	add.s32 	%r2849, %r2848, %r4915;
	add.s32 	%r2850, %r2849, %r2845;
	add.s32 	%r2851, %r2850, 1518500249;
	shf.l.wrap.b32 	%r2852, %r4918, %r4918, 30;
	xor.b32  	%r2853, %r2852, %r4917;
	and.b32  	%r2854, %r2853, %r4919;
	xor.b32  	%r2855, %r2854, %r4917;
	prmt.b32 	%r2856, %r2828, 0, 291;
	shf.l.wrap.b32 	%r2857, %r2851, %r2851, 5;
	add.s32 	%r2858, %r2856, %r4916;
	add.s32 	%r2859, %r2858, %r2855;
	add.s32 	%r2860, %r2859, %r2857;
	add.s32 	%r2861, %r2860, 1518500249;
	shf.l.wrap.b32 	%r2862, %r4919, %r4919, 30;
	xor.b32  	%r2863, %r2852, %r2862;
	and.b32  	%r2864, %r2851, %r2863;
	xor.b32  	%r2865, %r2864, %r2852;
	prmt.b32 	%r2866, %r2829, 0, 291;
	shf.l.wrap.b32 	%r2867, %r2861, %r2861, 5;
	add.s32 	%r2868, %r2866, %r4917;
	add.s32 	%r2869, %r2868, %r2865;
	add.s32 	%r2870, %r2869, %r2867;
	add.s32 	%r2871, %r2870, 1518500249;
	shf.l.wrap.b32 	%r2872, %r2851, %r2851, 30;
	xor.b32  	%r2873, %r2872, %r2862;
	and.b32  	%r2874, %r2861, %r2873;
	xor.b32  	%r2875, %r2874, %r2862;
	prmt.b32 	%r2876, %r2830, 0, 291;
	shf.l.wrap.b32 	%r2877, %r2871, %r2871, 5;
	add.s32 	%r2878, %r2876, %r2852;
	add.s32 	%r2879, %r2878, %r2875;
	add.s32 	%r2880, %r2879, %r2877;
	add.s32 	%r2881, %r2880, 1518500249;
	shf.l.wrap.b32 	%r2882, %r2861, %r2861, 30;
	xor.b32  	%r2883, %r2882, %r2872;
	and.b32  	%r2884, %r2871, %r2883;
	xor.b32  	%r2885, %r2884, %r2872;
	prmt.b32 	%r2886, %r2831, 0, 291;
	shf.l.wrap.b32 	%r2887, %r2881, %r2881, 5;
	add.s32 	%r2888, %r2886, %r2862;
	add.s32 	%r2889, %r2888, %r2885;
	add.s32 	%r2890, %r2889, %r2887;
	add.s32 	%r2891, %r2890, 1518500249;
	shf.l.wrap.b32 	%r2892, %r2871, %r2871, 30;
	xor.b32  	%r2893, %r2892, %r2882;
	and.b32  	%r2894, %r2881, %r2893;
	xor.b32  	%r2895, %r2894, %r2882;
	prmt.b32 	%r2896, %r2832, 0, 291;
	shf.l.wrap.b32 	%r2897, %r2891, %r2891, 5;
	add.s32 	%r2898, %r2896, %r2872;
	add.s32 	%r2899, %r2898, %r2895;
	add.s32 	%r2900, %r2899, %r2897;
	add.s32 	%r2901, %r2900, 1518500249;
	shf.l.wrap.b32 	%r2902, %r2881, %r2881, 30;
	xor.b32  	%r2903, %r2902, %r2892;
	and.b32  	%r2904, %r2891, %r2903;
	xor.b32  	%r2905, %r2904, %r2892;
	prmt.b32 	%r2906, %r2833, 0, 291;
	shf.l.wrap.b32 	%r2907, %r2901, %r2901, 5;
	add.s32 	%r2908, %r2906, %r2882;
	add.s32 	%r2909, %r2908, %r2905;
	add.s32 	%r2910, %r2909, %r2907;
	add.s32 	%r2911, %r2910, 1518500249;
	shf.l.wrap.b32 	%r2912, %r2891, %r2891, 30;
	xor.b32  	%r2913, %r2912, %r2902;
	and.b32  	%r2914, %r2901, %r2913;
	xor.b32  	%r2915, %r2914, %r2902;
	prmt.b32 	%r2916, %r2834, 0, 291;
	shf.l.wrap.b32 	%r2917, %r2911, %r2911, 5;
	add.s32 	%r2918, %r2916, %r2892;
	add.s32 	%r2919, %r2918, %r2915;
	add.s32 	%r2920, %r2919, %r2917;
	add.s32 	%r2921, %r2920, 1518500249;
	shf.l.wrap.b32 	%r2922, %r2901, %r2901, 30;
	xor.b32  	%r2923, %r2922, %r2912;
	and.b32  	%r2924, %r2911, %r2923;
	xor.b32  	%r2925, %r2924, %r2912;
	prmt.b32 	%r2926, %r2835, 0, 291;
	shf.l.wrap.b32 	%r2927, %r2921, %r2921, 5;
	add.s32 	%r2928, %r2926, %r2902;
	add.s32 	%r2929, %r2928, %r2925;
	add.s32 	%r2930, %r2929, %r2927;
	add.s32 	%r2931, %r2930, 1518500249;
	shf.l.wrap.b32 	%r2932, %r2911, %r2911, 30;
	xor.b32  	%r2933, %r2932, %r2922;
	and.b32  	%r2934, %r2921, %r2933;
	xor.b32  	%r2935, %r2934, %r2922;
	prmt.b32 	%r2936, %r2836, 0, 291;
	shf.l.wrap.b32 	%r2937, %r2931, %r2931, 5;
	add.s32 	%r2938, %r2936, %r2912;
	add.s32 	%r2939, %r2938, %r2935;
	add.s32 	%r2940, %r2939, %r2937;
	add.s32 	%r2941, %r2940, 1518500249;
	shf.l.wrap.b32 	%r2942, %r2921, %r2921, 30;
	xor.b32  	%r2943, %r2942, %r2932;
	and.b32  	%r2944, %r2931, %r2943;
	xor.b32  	%r2945, %r2944, %r2932;
	prmt.b32 	%r2946, %r2837, 0, 291;
	shf.l.wrap.b32 	%r2947, %r2941, %r2941, 5;
	add.s32 	%r2948, %r2946, %r2922;
	add.s32 	%r2949, %r2948, %r2945;
	add.s32 	%r2950, %r2949, %r2947;
	add.s32 	%r2951, %r2950, 1518500249;
	shf.l.wrap.b32 	%r2952, %r2931, %r2931, 30;
	xor.b32  	%r2953, %r2952, %r2942;
	and.b32  	%r2954, %r2941, %r2953;
	xor.b32  	%r2955, %r2954, %r2942;
	prmt.b32 	%r2956, %r2838, 0, 291;
	shf.l.wrap.b32 	%r2957, %r2951, %r2951, 5;
	add.s32 	%r2958, %r2956, %r2932;
	add.s32 	%r2959, %r2958, %r2955;
	add.s32 	%r2960, %r2959, %r2957;
	add.s32 	%r2961, %r2960, 1518500249;
	shf.l.wrap.b32 	%r2962, %r2941, %r2941, 30;
	xor.b32  	%r2963, %r2962, %r2952;
	and.b32  	%r2964, %r2951, %r2963;
	xor.b32  	%r2965, %r2964, %r2952;
	prmt.b32 	%r2966, %r2839, 0, 291;
	shf.l.wrap.b32 	%r2967, %r2961, %r2961, 5;
	add.s32 	%r2968, %r2966, %r2942;
	add.s32 	%r2969, %r2968, %r2965;
	add.s32 	%r2970, %r2969, %r2967;
	add.s32 	%r2971, %r2970, 1518500249;
	shf.l.wrap.b32 	%r2972, %r2951, %r2951, 30;
	xor.b32  	%r2973, %r2972, %r2962;
	and.b32  	%r2974, %r2961, %r2973;
	xor.b32  	%r2975, %r2974, %r2962;
	prmt.b32 	%r2976, %r2840, 0, 291;
	shf.l.wrap.b32 	%r2977, %r2971, %r2971, 5;
	add.s32 	%r2978, %r2976, %r2952;
	add.s32 	%r2979, %r2978, %r2975;
	add.s32 	%r2980, %r2979, %r2977;
	add.s32 	%r2981, %r2980, 1518500249;
	shf.l.wrap.b32 	%r2982, %r2961, %r2961, 30;
	xor.b32  	%r2983, %r2982, %r2972;
	and.b32  	%r2984, %r2971, %r2983;
	xor.b32  	%r2985, %r2984, %r2972;
	prmt.b32 	%r2986, %r2841, 0, 291;
	shf.l.wrap.b32 	%r2987, %r2981, %r2981, 5;
	add.s32 	%r2988, %r2986, %r2962;
	add.s32 	%r2989, %r2988, %r2985;
	add.s32 	%r2990, %r2989, %r2987;
	add.s32 	%r2991, %r2990, 1518500249;
	shf.l.wrap.b32 	%r2992, %r2971, %r2971, 30;
	xor.b32  	%r2993, %r2992, %r2982;
	and.b32  	%r2994, %r2981, %r2993;
	xor.b32  	%r2995, %r2994, %r2982;
	prmt.b32 	%r2996, %r2842, 0, 291;
	shf.l.wrap.b32 	%r2997, %r2991, %r2991, 5;
	add.s32 	%r2998, %r2996, %r2972;
	add.s32 	%r2999, %r2998, %r2995;
	add.s32 	%r3000, %r2999, %r2997;
	add.s32 	%r3001, %r3000, 1518500249;
	shf.l.wrap.b32 	%r3002, %r2981, %r2981, 30;
	xor.b32  	%r3003, %r3002, %r2992;
	and.b32  	%r3004, %r2991, %r3003;
	xor.b32  	%r3005, %r3004, %r2992;
	xor.b32  	%r3006, %r2866, %r2846;
	xor.b32  	%r3007, %r3006, %r2926;
	xor.b32  	%r3008, %r3007, %r2976;
	shf.l.wrap.b32 	%r3009, %r3008, %r3008, 1;
	shf.l.wrap.b32 	%r3010, %r3001, %r3001, 5;
	add.s32 	%r3011, %r3009, %r2982;
	add.s32 	%r3012, %r3011, %r3005;
	add.s32 	%r3013, %r3012, %r3010;
	add.s32 	%r3014, %r3013, 1518500249;
	shf.l.wrap.b32 	%r3015, %r2991, %r2991, 30;
	xor.b32  	%r3016, %r3015, %r3002;
	and.b32  	%r3017, %r3001, %r3016;
	xor.b32  	%r3018, %r3017, %r3002;
	xor.b32  	%r3019, %r2876, %r2856;
	xor.b32  	%r3020, %r3019, %r2936;
	xor.b32  	%r3021, %r3020, %r2986;
	shf.l.wrap.b32 	%r3022, %r3021, %r3021, 1;
	shf.l.wrap.b32 	%r3023, %r3014, %r3014, 5;
	add.s32 	%r3024, %r3022, %r2992;
	add.s32 	%r3025, %r3024, %r3018;
	add.s32 	%r3026, %r3025, %r3023;
	add.s32 	%r3027, %r3026, 1518500249;
	shf.l.wrap.b32 	%r3028, %r3001, %r3001, 30;
	xor.b32  	%r3029, %r3028, %r3015;
	and.b32  	%r3030, %r3014, %r3029;
	xor.b32  	%r3031, %r3030, %r3015;
	xor.b32  	%r3032, %r2886, %r2866;
	xor.b32  	%r3033, %r3032, %r2946;
	xor.b32  	%r3034, %r3033, %r2996;
	shf.l.wrap.b32 	%r3035, %r3034, %r3034, 1;
	shf.l.wrap.b32 	%r3036, %r3027, %r3027, 5;
	add.s32 	%r3037, %r3035, %r3002;
	add.s32 	%r3038, %r3037, %r3031;
	add.s32 	%r3039, %r3038, %r3036;
	add.s32 	%r3040, %r3039, 1518500249;
	shf.l.wrap.b32 	%r3041, %r3014, %r3014, 30;
	xor.b32  	%r3042, %r3041, %r3028;
	and.b32  	%r3043, %r3027, %r3042;
	xor.b32  	%r3044, %r3043, %r3028;
	xor.b32  	%r3045, %r2896, %r2876;
	xor.b32  	%r3046, %r3045, %r2956;
	xor.b32  	%r3047, %r3046, %r3009;
	shf.l.wrap.b32 	%r3048, %r3047, %r3047, 1;
	shf.l.wrap.b32 	%r3049, %r3040, %r3040, 5;
	add.s32 	%r3050, %r3048, %r3015;
	add.s32 	%r3051, %r3050, %r3044;
	add.s32 	%r3052, %r3051, %r3049;
	add.s32 	%r3053, %r3052, 1518500249;
	shf.l.wrap.b32 	%r3054, %r3027, %r3027, 30;
	xor.b32  	%r3055, %r3054, %r3041;
	xor.b32  	%r3056, %r3055, %r3040;
	xor.b32  	%r3057, %r2906, %r2886;
	xor.b32  	%r3058, %r3057, %r2966;
	xor.b32  	%r3059, %r3058, %r3022;
	shf.l.wrap.b32 	%r3060, %r3059, %r3059, 1;
	shf.l.wrap.b32 	%r3061, %r3053, %r3053, 5;
	add.s32 	%r3062, %r3060, %r3028;
	add.s32 	%r3063, %r3062, %r3056;
	add.s32 	%r3064, %r3063, %r3061;
	add.s32 	%r3065, %r3064, 1859775393;
	shf.l.wrap.b32 	%r3066, %r3040, %r3040, 30;
	xor.b32  	%r3067, %r3066, %r3054;
	xor.b32  	%r3068, %r3067, %r3053;
	xor.b32  	%r3069, %r2916, %r2896;
	xor.b32  	%r3070, %r3069, %r2976;
	xor.b32  	%r3071, %r3070, %r3035;
	shf.l.wrap.b32 	%r3072, %r3071, %r3071, 1;
	shf.l.wrap.b32 	%r3073, %r3065, %r3065, 5;
	add.s32 	%r3074, %r3072, %r3041;
	add.s32 	%r3075, %r3074, %r3068;
	add.s32 	%r3076, %r3075, %r3073;
	add.s32 	%r3077, %r3076, 1859775393;
	shf.l.wrap.b32 	%r3078, %r3053, %r3053, 30;
	xor.b32  	%r3079, %r3078, %r3066;
	xor.b32  	%r3080, %r3079, %r3065;
	xor.b32  	%r3081, %r2926, %r2906;
	xor.b32  	%r3082, %r3081, %r2986;
	xor.b32  	%r3083, %r3082, %r3048;
	shf.l.wrap.b32 	%r3084, %r3083, %r3083, 1;
	shf.l.wrap.b32 	%r3085, %r3077, %r3077, 5;
	add.s32 	%r3086, %r3084, %r3054;
	add.s32 	%r3087, %r3086, %r3080;
	add.s32 	%r3088, %r3087, %r3085;
	add.s32 	%r3089, %r3088, 1859775393;
	shf.l.wrap.b32 	%r3090, %r3065, %r3065, 30;
	xor.b32  	%r3091, %r3090, %r3078;
	xor.b32  	%r3092, %r3091, %r3077;
	xor.b32  	%r3093, %r2936, %r2916;
	xor.b32  	%r3094, %r3093, %r2996;
	xor.b32  	%r3095, %r3094, %r3060;
	shf.l.wrap.b32 	%r3096, %r3095, %r3095, 1;
	shf.l.wrap.b32 	%r3097, %r3089, %r3089, 5;
	add.s32 	%r3098, %r3096, %r3066;
	add.s32 	%r3099, %r3098, %r3092;
	add.s32 	%r3100, %r3099, %r3097;
	add.s32 	%r3101, %r3100, 1859775393;
	shf.l.wrap.b32 	%r3102, %r3077, %r3077, 30;
	xor.b32  	%r3103, %r3102, %r3090;
	xor.b32  	%r3104, %r3103, %r3089;
	xor.b32  	%r3105, %r2946, %r2926;
	xor.b32  	%r3106, %r3105, %r3009;
	xor.b32  	%r3107, %r3106, %r3072;
	shf.l.wrap.b32 	%r3108, %r3107, %r3107, 1;
	shf.l.wrap.b32 	%r3109, %r3101, %r3101, 5;
	add.s32 	%r3110, %r3108, %r3078;
	add.s32 	%r3111, %r3110, %r3104;
	add.s32 	%r3112, %r3111, %r3109;
	add.s32 	%r3113, %r3112, 1859775393;
	shf.l.wrap.b32 	%r3114, %r3089, %r3089, 30;
	xor.b32  	%r3115, %r3114, %r3102;
	xor.b32  	%r3116, %r3115, %r3101;
	xor.b32  	%r3117, %r2956, %r2936;
	xor.b32  	%r3118, %r3117, %r3022;
	xor.b32  	%r3119, %r3118, %r3084;
	shf.l.wrap.b32 	%r3120, %r3119, %r3119, 1;
	shf.l.wrap.b32 	%r3121, %r3113, %r3113, 5;
	add.s32 	%r3122, %r3120, %r3090;
	add.s32 	%r3123, %r3122, %r3116;
	add.s32 	%r3124, %r3123, %r3121;
	add.s32 	%r3125, %r3124, 1859775393;
	shf.l.wrap.b32 	%r3126, %r3101, %r3101, 30;
	xor.b32  	%r3127, %r3126, %r3114;
	xor.b32  	%r3128, %r3127, %r3113;
	xor.b32  	%r3129, %r2966, %r2946;
	xor.b32  	%r3130, %r3129, %r3035;
	xor.b32  	%r3131, %r3130, %r3096;
	shf.l.wrap.b32 	%r3132, %r3131, %r3131, 1;
	shf.l.wrap.b32 	%r3133, %r3125, %r3125, 5;
	add.s32 	%r3134, %r3132, %r3102;
	add.s32 	%r3135, %r3134, %r3128;
	add.s32 	%r3136, %r3135, %r3133;
	add.s32 	%r3137, %r3136, 1859775393;
	shf.l.wrap.b32 	%r3138, %r3113, %r3113, 30;
	xor.b32  	%r3139, %r3138, %r3126;
	xor.b32  	%r3140, %r3139, %r3125;
	xor.b32  	%r3141, %r2976, %r2956;
	xor.b32  	%r3142, %r3141, %r3048;
	xor.b32  	%r3143, %r3142, %r3108;
	shf.l.wrap.b32 	%r3144, %r3143, %r3143, 1;
	shf.l.wrap.b32 	%r3145, %r3137, %r3137, 5;
	add.s32 	%r3146, %r3144, %r3114;
	add.s32 	%r3147, %r3146, %r3140;
	add.s32 	%r3148, %r3147, %r3145;
	add.s32 	%r3149, %r3148, 1859775393;
	shf.l.wrap.b32 	%r3150, %r3125, %r3125, 30;
	xor.b32  	%r3151, %r3150, %r3138;
	xor.b32  	%r3152, %r3151, %r3137;
	xor.b32  	%r3153, %r2986, %r2966;
	xor.b32  	%r3154, %r3153, %r3060;
	xor.b32  	%r3155, %r3154, %r3120;
	shf.l.wrap.b32 	%r3156, %r3155, %r3155, 1;
	shf.l.wrap.b32 	%r3157, %r3149, %r3149, 5;
	add.s32 	%r3158, %r3156, %r3126;
	add.s32 	%r3159, %r3158, %r3152;
	add.s32 	%r3160, %r3159, %r3157;
	add.s32 	%r3161, %r3160, 1859775393;
	shf.l.wrap.b32 	%r3162, %r3137, %r3137, 30;
	xor.b32  	%r3163, %r3162, %r3150;
	xor.b32  	%r3164, %r3163, %r3149;
	xor.b32  	%r3165, %r2996, %r2976;
	xor.b32  	%r3166, %r3165, %r3072;
	xor.b32  	%r3167, %r3166, %r3132;
	shf.l.wrap.b32 	%r3168, %r3167, %r3167, 1;
	shf.l.wrap.b32 	%r3169, %r3161, %r3161, 5;
	add.s32 	%r3170, %r3168, %r3138;
	add.s32 	%r3171, %r3170, %r3164;
	add.s32 	%r3172, %r3171, %r3169;
	add.s32 	%r3173, %r3172, 1859775393;
	shf.l.wrap.b32 	%r3174, %r3149, %r3149, 30;
	xor.b32  	%r3175, %r3174, %r3162;
	xor.b32  	%r3176, %r3175, %r3161;
	xor.b32  	%r3177, %r3009, %r2986;
	xor.b32  	%r3178, %r3177, %r3084;
	xor.b32  	%r3179, %r3178, %r3144;
	shf.l.wrap.b32 	%r3180, %r3179, %r3179, 1;
	shf.l.wrap.b32 	%r3181, %r3173, %r3173, 5;
	add.s32 	%r3182, %r3180, %r3150;
	add.s32 	%r3183, %r3182, %r3176;
	add.s32 	%r3184, %r3183, %r3181;
	add.s32 	%r3185, %r3184, 1859775393;
	shf.l.wrap.b32 	%r3186, %r3161, %r3161, 30;
	xor.b32  	%r3187, %r3186, %r3174;
	xor.b32  	%r3188, %r3187, %r3173;
	xor.b32  	%r3189, %r3022, %r2996;
	xor.b32  	%r3190, %r3189, %r3096;
	xor.b32  	%r3191, %r3190, %r3156;
	shf.l.wrap.b32 	%r3192, %r3191, %r3191, 1;
	shf.l.wrap.b32 	%r3193, %r3185, %r3185, 5;
	add.s32 	%r3194, %r3192, %r3162;
	add.s32 	%r3195, %r3194, %r3188;
	add.s32 	%r3196, %r3195, %r3193;
	add.s32 	%r3197, %r3196, 1859775393;
	shf.l.wrap.b32 	%r3198, %r3173, %r3173, 30;
	xor.b32  	%r3199, %r3198, %r3186;
	xor.b32  	%r3200, %r3199, %r3185;
	xor.b32  	%r3201, %r3035, %r3009;
	xor.b32  	%r3202, %r3201, %r3108;
	xor.b32  	%r3203, %r3202, %r3168;
	shf.l.wrap.b32 	%r3204, %r3203, %r3203, 1;
	shf.l.wrap.b32 	%r3205, %r3197, %r3197, 5;
	add.s32 	%r3206, %r3204, %r3174;
	add.s32 	%r3207, %r3206, %r3200;
	add.s32 	%r3208, %r3207, %r3205;
	add.s32 	%r3209, %r3208, 1859775393;
	shf.l.wrap.b32 	%r3210, %r3185, %r3185, 30;
	xor.b32  	%r3211, %r3210, %r3198;
	xor.b32  	%r3212, %r3211, %r3197;
	xor.b32  	%r3213, %r3048, %r3022;
	xor.b32  	%r3214, %r3213, %r3120;
	xor.b32  	%r3215, %r3214, %r3180;
	shf.l.wrap.b32 	%r3216, %r3215, %r3215, 1;
	shf.l.wrap.b32 	%r3217, %r3209, %r3209, 5;
	add.s32 	%r3218, %r3216, %r3186;
	add.s32 	%r3219, %r3218, %r3212;
	add.s32 	%r3220, %r3219, %r3217;
	add.s32 	%r3221, %r3220, 1859775393;
	shf.l.wrap.b32 	%r3222, %r3197, %r3197, 30;
	xor.b32  	%r3223, %r3222, %r3210;
	xor.b32  	%r3224, %r3223, %r3209;
	xor.b32  	%r3225, %r3060, %r3035;
	xor.b32  	%r3226, %r3225, %r3132;
	xor.b32  	%r3227, %r3226, %r3192;
	shf.l.wrap.b32 	%r3228, %r3227, %r3227, 1;
	shf.l.wrap.b32 	%r3229, %r3221, %r3221, 5;
	add.s32 	%r3230, %r3228, %r3198;
	add.s32 	%r3231, %r3230, %r3224;
	add.s32 	%r3232, %r3231, %r3229;
	add.s32 	%r3233, %r3232, 1859775393;
	shf.l.wrap.b32 	%r3234, %r3209, %r3209, 30;
	xor.b32  	%r3235, %r3234, %r3222;
	xor.b32  	%r3236, %r3235, %r3221;
	xor.b32  	%r3237, %r3072, %r3048;
	xor.b32  	%r3238, %r3237, %r3144;
	xor.b32  	%r3239, %r3238, %r3204;
	shf.l.wrap.b32 	%r3240, %r3239, %r3239, 1;
	shf.l.wrap.b32 	%r3241, %r3233, %r3233, 5;
	add.s32 	%r3242, %r3240, %r3210;
	add.s32 	%r3243, %r3242, %r3236;
	add.s32 	%r3244, %r3243, %r3241;
	add.s32 	%r3245, %r3244, 1859775393;
	shf.l.wrap.b32 	%r3246, %r3221, %r3221, 30;
	xor.b32  	%r3247, %r3246, %r3234;
	xor.b32  	%r3248, %r3247, %r3233;
	xor.b32  	%r3249, %r3084, %r3060;
	xor.b32  	%r3250, %r3249, %r3156;
	xor.b32  	%r3251, %r3250, %r3216;
	shf.l.wrap.b32 	%r3252, %r3251, %r3251, 1;
	shf.l.wrap.b32 	%r3253, %r3245, %r3245, 5;
	add.s32 	%r3254, %r3252, %r3222;
	add.s32 	%r3255, %r3254, %r3248;
	add.s32 	%r3256, %r3255, %r3253;
	add.s32 	%r3257, %r3256, 1859775393;
	shf.l.wrap.b32 	%r3258, %r3233, %r3233, 30;
	xor.b32  	%r3259, %r3258, %r3246;
	xor.b32  	%r3260, %r3259, %r3245;
	xor.b32  	%r3261, %r3096, %r3072;
	xor.b32  	%r3262, %r3261, %r3168;
	xor.b32  	%r3263, %r3262, %r3228;
	shf.l.wrap.b32 	%r3264, %r3263, %r3263, 1;
	shf.l.wrap.b32 	%r3265, %r3257, %r3257, 5;
	add.s32 	%r3266, %r3264, %r3234;
	add.s32 	%r3267, %r3266, %r3260;
	add.s32 	%r3268, %r3267, %r3265;
	add.s32 	%r3269, %r3268, 1859775393;
	shf.l.wrap.b32 	%r3270, %r3245, %r3245, 30;
	xor.b32  	%r3271, %r3270, %r3258;
	xor.b32  	%r3272, %r3271, %r3257;
	xor.b32  	%r3273, %r3108, %r3084;
	xor.b32  	%r3274, %r3273, %r3180;
	xor.b32  	%r3275, %r3274, %r3240;
	shf.l.wrap.b32 	%r3276, %r3275, %r3275, 1;
	shf.l.wrap.b32 	%r3277, %r3269, %r3269, 5;
	add.s32 	%r3278, %r3276, %r3246;
	add.s32 	%r3279, %r3278, %r3272;
	add.s32 	%r3280, %r3279, %r3277;
	add.s32 	%r3281, %r3280, 1859775393;
	shf.l.wrap.b32 	%r3282, %r3257, %r3257, 30;
	xor.b32  	%r3283, %r3282, %r3270;
	xor.b32  	%r3284, %r3283, %r3269;
	xor.b32  	%r3285, %r3120, %r3096;
	xor.b32  	%r3286, %r3285, %r3192;
	xor.b32  	%r3287, %r3286, %r3252;
	shf.l.wrap.b32 	%r3288, %r3287, %r3287, 1;
	shf.l.wrap.b32 	%r3289, %r3281, %r3281, 5;
	add.s32 	%r3290, %r3288, %r3258;
	add.s32 	%r3291, %r3290, %r3284;
	add.s32 	%r3292, %r3291, %r3289;
	add.s32 	%r3293, %r3292, 1859775393;
	shf.l.wrap.b32 	%r3294, %r3269, %r3269, 30;
	or.b32  	%r3295, %r3281, %r3294;
	and.b32  	%r3296, %r3295, %r3282;
	and.b32  	%r3297, %r3281, %r3294;
	or.b32  	%r3298, %r3296, %r3297;
	xor.b32  	%r3299, %r3132, %r3108;
	xor.b32  	%r3300, %r3299, %r3204;
	xor.b32  	%r3301, %r3300, %r3264;
	shf.l.wrap.b32 	%r3302, %r3301, %r3301, 1;
	shf.l.wrap.b32 	%r3303, %r3293, %r3293, 5;
	add.s32 	%r3304, %r3302, %r3270;
	add.s32 	%r3305, %r3304, %r3298;
	add.s32 	%r3306, %r3305, %r3303;
	add.s32 	%r3307, %r3306, -1894007588;
	shf.l.wrap.b32 	%r3308, %r3281, %r3281, 30;
	or.b32  	%r3309, %r3293, %r3308;
	and.b32  	%r3310, %r3309, %r3294;
	and.b32  	%r3311, %r3293, %r3308;
	or.b32  	%r3312, %r3310, %r3311;
	xor.b32  	%r3313, %r3144, %r3120;
	xor.b32  	%r3314, %r3313, %r3216;
	xor.b32  	%r3315, %r3314, %r3276;
	shf.l.wrap.b32 	%r3316, %r3315, %r3315, 1;
	shf.l.wrap.b32 	%r3317, %r3307, %r3307, 5;
	add.s32 	%r3318, %r3316, %r3282;
	add.s32 	%r3319, %r3318, %r3312;
	add.s32 	%r3320, %r3319, %r3317;
	add.s32 	%r3321, %r3320, -1894007588;
	shf.l.wrap.b32 	%r3322, %r3293, %r3293, 30;
	or.b32  	%r3323, %r3307, %r3322;
	and.b32  	%r3324, %r3323, %r3308;
	and.b32  	%r3325, %r3307, %r3322;
	or.b32  	%r3326, %r3324, %r3325;
	xor.b32  	%r3327, %r3156, %r3132;
	xor.b32  	%r3328, %r3327, %r3228;
	xor.b32  	%r3329, %r3328, %r3288;
	shf.l.wrap.b32 	%r3330, %r3329, %r3329, 1;
	shf.l.wrap.b32 	%r3331, %r3321, %r3321, 5;
	add.s32 	%r3332, %r3330, %r3294;
	add.s32 	%r3333, %r3332, %r3326;
	add.s32 	%r3334, %r3333, %r3331;
	add.s32 	%r3335, %r3334, -1894007588;
	shf.l.wrap.b32 	%r3336, %r3307, %r3307, 30;
	or.b32  	%r3337, %r3321, %r3336;
	and.b32  	%r3338, %r3337, %r3322;
	and.b32  	%r3339, %r3321, %r3336;
	or.b32  	%r3340, %r3338, %r3339;
	xor.b32  	%r3341, %r3168, %r3144;
	xor.b32  	%r3342, %r3341, %r3240;
	xor.b32  	%r3343, %r3342, %r3302;
	shf.l.wrap.b32 	%r3344, %r3343, %r3343, 1;
	shf.l.wrap.b32 	%r3345, %r3335, %r3335, 5;
	add.s32 	%r3346, %r3344, %r3308;
	add.s32 	%r3347, %r3346, %r3340;
	add.s32 	%r3348, %r3347, %r3345;
	add.s32 	%r3349, %r3348, -1894007588;
	shf.l.wrap.b32 	%r3350, %r3321, %r3321, 30;
	or.b32  	%r3351, %r3335, %r3350;
	and.b32  	%r3352, %r3351, %r3336;
	and.b32  	%r3353, %r3335, %r3350;
	or.b32  	%r3354, %r3352, %r3353;
	xor.b32  	%r3355, %r3180, %r3156;
	xor.b32  	%r3356, %r3355, %r3252;
	xor.b32  	%r3357, %r3356, %r3316;
	shf.l.wrap.b32 	%r3358, %r3357, %r3357, 1;
	shf.l.wrap.b32 	%r3359, %r3349, %r3349, 5;
	add.s32 	%r3360, %r3358, %r3322;
	add.s32 	%r3361, %r3360, %r3354;
	add.s32 	%r3362, %r3361, %r3359;
	add.s32 	%r3363, %r3362, -1894007588;
	shf.l.wrap.b32 	%r3364, %r3335, %r3335, 30;
	or.b32  	%r3365, %r3349, %r3364;
	and.b32  	%r3366, %r3365, %r3350;
	and.b32  	%r3367, %r3349, %r3364;
	or.b32  	%r3368, %r3366, %r3367;
	xor.b32  	%r3369, %r3192, %r3168;
	xor.b32  	%r3370, %r3369, %r3264;
	xor.b32  	%r3371, %r3370, %r3330;
	shf.l.wrap.b32 	%r3372, %r3371, %r3371, 1;
	shf.l.wrap.b32 	%r3373, %r3363, %r3363, 5;
	add.s32 	%r3374, %r3372, %r3336;
	add.s32 	%r3375, %r3374, %r3368;
	add.s32 	%r3376, %r3375, %r3373;
	add.s32 	%r3377, %r3376, -1894007588;
	shf.l.wrap.b32 	%r3378, %r3349, %r3349, 30;
	or.b32  	%r3379, %r3363, %r3378;
	and.b32  	%r3380, %r3379, %r3364;
	and.b32  	%r3381, %r3363, %r3378;
	or.b32  	%r3382, %r3380, %r3381;
	xor.b32  	%r3383, %r3204, %r3180;
	xor.b32  	%r3384, %r3383, %r3276;
	xor.b32  	%r3385, %r3384, %r3344;
	shf.l.wrap.b32 	%r3386, %r3385, %r3385, 1;
	shf.l.wrap.b32 	%r3387, %r3377, %r3377, 5;
	add.s32 	%r3388, %r3386, %r3350;
	add.s32 	%r3389, %r3388, %r3382;
	add.s32 	%r3390, %r3389, %r3387;
	add.s32 	%r3391, %r3390, -1894007588;
	shf.l.wrap.b32 	%r3392, %r3363, %r3363, 30;
	or.b32  	%r3393, %r3377, %r3392;
	and.b32  	%r3394, %r3393, %r3378;
	and.b32  	%r3395, %r3377, %r3392;
	or.b32  	%r3396, %r3394, %r3395;
	xor.b32  	%r3397, %r3216, %r3192;
	xor.b32  	%r3398, %r3397, %r3288;
	xor.b32  	%r3399, %r3398, %r3358;
	shf.l.wrap.b32 	%r3400, %r3399, %r3399, 1;
	shf.l.wrap.b32 	%r3401, %r3391, %r3391, 5;
	add.s32 	%r3402, %r3400, %r3364;
	add.s32 	%r3403, %r3402, %r3396;
	add.s32 	%r3404, %r3403, %r3401;
	add.s32 	%r3405, %r3404, -1894007588;
	shf.l.wrap.b32 	%r3406, %r3377, %r3377, 30;
	or.b32  	%r3407, %r3391, %r3406;
	and.b32  	%r3408, %r3407, %r3392;
	and.b32  	%r3409, %r3391, %r3406;
	or.b32  	%r3410, %r3408, %r3409;
	xor.b32  	%r3411, %r3228, %r3204;
	xor.b32  	%r3412, %r3411, %r3302;
	xor.b32  	%r3413, %r3412, %r3372;
	shf.l.wrap.b32 	%r3414, %r3413, %r3413, 1;
	shf.l.wrap.b32 	%r3415, %r3405, %r3405, 5;
	add.s32 	%r3416, %r3414, %r3378;
	add.s32 	%r3417, %r3416, %r3410;
	add.s32 	%r3418, %r3417, %r3415;
	add.s32 	%r3419, %r3418, -1894007588;
	shf.l.wrap.b32 	%r3420, %r3391, %r3391, 30;
	or.b32  	%r3421, %r3405, %r3420;
	and.b32  	%r3422, %r3421, %r3406;
	and.b32  	%r3423, %r3405, %r3420;
	or.b32  	%r3424, %r3422, %r3423;
	xor.b32  	%r3425, %r3240, %r3216;
	xor.b32  	%r3426, %r3425, %r3316;
	xor.b32  	%r3427, %r3426, %r3386;
	shf.l.wrap.b32 	%r3428, %r3427, %r3427, 1;
	shf.l.wrap.b32 	%r3429, %r3419, %r3419, 5;
	add.s32 	%r3430, %r3428, %r3392;
	add.s32 	%r3431, %r3430, %r3424;
	add.s32 	%r3432, %r3431, %r3429;
	add.s32 	%r3433, %r3432, -1894007588;
	shf.l.wrap.b32 	%r3434, %r3405, %r3405, 30;
	or.b32  	%r3435, %r3419, %r3434;
	and.b32  	%r3436, %r3435, %r3420;
	and.b32  	%r3437, %r3419, %r3434;
	or.b32  	%r3438, %r3436, %r3437;
	xor.b32  	%r3439, %r3252, %r3228;
	xor.b32  	%r3440, %r3439, %r3330;
	xor.b32  	%r3441, %r3440, %r3400;
	shf.l.wrap.b32 	%r3442, %r3441, %r3441, 1;
	shf.l.wrap.b32 	%r3443, %r3433, %r3433, 5;
	add.s32 	%r3444, %r3442, %r3406;
	add.s32 	%r3445, %r3444, %r3438;
	add.s32 	%r3446, %r3445, %r3443;
	add.s32 	%r3447, %r3446, -1894007588;
	shf.l.wrap.b32 	%r3448, %r3419, %r3419, 30;
	or.b32  	%r3449, %r3433, %r3448;
	and.b32  	%r3450, %r3449, %r3434;
	and.b32  	%r3451, %r3433, %r3448;
	or.b32  	%r3452, %r3450, %r3451;
	xor.b32  	%r3453, %r3264, %r3240;
	xor.b32  	%r3454, %r3453, %r3344;
	xor.b32  	%r3455, %r3454, %r3414;
	shf.l.wrap.b32 	%r3456, %r3455, %r3455, 1;
	shf.l.wrap.b32 	%r3457, %r3447, %r3447, 5;
	add.s32 	%r3458, %r3456, %r3420;
	add.s32 	%r3459, %r3458, %r3452;
	add.s32 	%r3460, %r3459, %r3457;
	add.s32 	%r3461, %r3460, -1894007588;
	shf.l.wrap.b32 	%r3462, %r3433, %r3433, 30;
	or.b32  	%r3463, %r3447, %r3462;
	and.b32  	%r3464, %r3463, %r3448;
	and.b32  	%r3465, %r3447, %r3462;
	or.b32  	%r3466, %r3464, %r3465;
	xor.b32  	%r3467, %r3276, %r3252;
	xor.b32  	%r3468, %r3467, %r3358;
	xor.b32  	%r3469, %r3468, %r3428;
	shf.l.wrap.b32 	%r3470, %r3469, %r3469, 1;
	shf.l.wrap.b32 	%r3471, %r3461, %r3461, 5;
	add.s32 	%r3472, %r3470, %r3434;
	add.s32 	%r3473, %r3472, %r3466;
	add.s32 	%r3474, %r3473, %r3471;
	add.s32 	%r3475, %r3474, -1894007588;
	shf.l.wrap.b32 	%r3476, %r3447, %r3447, 30;
	or.b32  	%r3477, %r3461, %r3476;
	and.b32  	%r3478, %r3477, %r3462;
	and.b32  	%r3479, %r3461, %r3476;
	or.b32  	%r3480, %r3478, %r3479;
	xor.b32  	%r3481, %r3288, %r3264;
	xor.b32  	%r3482, %r3481, %r3372;
	xor.b32  	%r3483, %r3482, %r3442;
	shf.l.wrap.b32 	%r3484, %r3483, %r3483, 1;
	shf.l.wrap.b32 	%r3485, %r3475, %r3475, 5;
	add.s32 	%r3486, %r3484, %r3448;
	add.s32 	%r3487, %r3486, %r3480;
	add.s32 	%r3488, %r3487, %r3485;
	add.s32 	%r3489, %r3488, -1894007588;
	shf.l.wrap.b32 	%r3490, %r3461, %r3461, 30;
	or.b32  	%r3491, %r3475, %r3490;
	and.b32  	%r3492, %r3491, %r3476;
	and.b32  	%r3493, %r3475, %r3490;
	or.b32  	%r3494, %r3492, %r3493;
	xor.b32  	%r3495, %r3302, %r3276;
	xor.b32  	%r3496, %r3495, %r3386;
	xor.b32  	%r3497, %r3496, %r3456;
	shf.l.wrap.b32 	%r3498, %r3497, %r3497, 1;
	shf.l.wrap.b32 	%r3499, %r3489, %r3489, 5;
	add.s32 	%r3500, %r3498, %r3462;
	add.s32 	%r3501, %r3500, %r3494;
	add.s32 	%r3502, %r3501, %r3499;
	add.s32 	%r3503, %r3502, -1894007588;
	shf.l.wrap.b32 	%r3504, %r3475, %r3475, 30;
	or.b32  	%r3505, %r3489, %r3504;
	and.b32  	%r3506, %r3505, %r3490;
	and.b32  	%r3507, %r3489, %r3504;
	or.b32  	%r3508, %r3506, %r3507;
	xor.b32  	%r3509, %r3316, %r3288;
	xor.b32  	%r3510, %r3509, %r3400;
	xor.b32  	%r3511, %r3510, %r3470;
	shf.l.wrap.b32 	%r3512, %r3511, %r3511, 1;
	shf.l.wrap.b32 	%r3513, %r3503, %r3503, 5;
	add.s32 	%r3514, %r3512, %r3476;
	add.s32 	%r3515, %r3514, %r3508;
	add.s32 	%r3516, %r3515, %r3513;
	add.s32 	%r3517, %r3516, -1894007588;
	shf.l.wrap.b32 	%r3518, %r3489, %r3489, 30;
	or.b32  	%r3519, %r3503, %r3518;
	and.b32  	%r3520, %r3519, %r3504;
	and.b32  	%r3521, %r3503, %r3518;
	or.b32  	%r3522, %r3520, %r3521;
	xor.b32  	%r3523, %r3330, %r3302;
	xor.b32  	%r3524, %r3523, %r3414;
	xor.b32  	%r3525, %r3524, %r3484;
	shf.l.wrap.b32 	%r3526, %r3525, %r3525, 1;
	shf.l.wrap.b32 	%r3527, %r3517, %r3517, 5;
	add.s32 	%r3528, %r3526, %r3490;
	add.s32 	%r3529, %r3528, %r3522;
	add.s32 	%r3530, %r3529, %r3527;
	add.s32 	%r3531, %r3530, -1894007588;
	shf.l.wrap.b32 	%r3532, %r3503, %r3503, 30;
	or.b32  	%r3533, %r3517, %r3532;
	and.b32  	%r3534, %r3533, %r3518;
	and.b32  	%r3535, %r3517, %r3532;
	or.b32  	%r3536, %r3534, %r3535;
	xor.b32  	%r3537, %r3344, %r3316;
	xor.b32  	%r3538, %r3537, %r3428;
	xor.b32  	%r3539, %r3538, %r3498;
	shf.l.wrap.b32 	%r3540, %r3539, %r3539, 1;
	shf.l.wrap.b32 	%r3541, %r3531, %r3531, 5;
	add.s32 	%r3542, %r3540, %r3504;
	add.s32 	%r3543, %r3542, %r3536;
	add.s32 	%r3544, %r3543, %r3541;
	add.s32 	%r3545, %r3544, -1894007588;
	shf.l.wrap.b32 	%r3546, %r3517, %r3517, 30;
	or.b32  	%r3547, %r3531, %r3546;
	and.b32  	%r3548, %r3547, %r3532;
	and.b32  	%r3549, %r3531, %r3546;
	or.b32  	%r3550, %r3548, %r3549;
	xor.b32  	%r3551, %r3358, %r3330;
	xor.b32  	%r3552, %r3551, %r3442;
	xor.b32  	%r3553, %r3552, %r3512;
	shf.l.wrap.b32 	%r3554, %r3553, %r3553, 1;
	shf.l.wrap.b32 	%r3555, %r3545, %r3545, 5;
	add.s32 	%r3556, %r3554, %r3518;
	add.s32 	%r3557, %r3556, %r3550;
	add.s32 	%r3558, %r3557, %r3555;
	add.s32 	%r3559, %r3558, -1894007588;
	shf.l.wrap.b32 	%r3560, %r3531, %r3531, 30;
	or.b32  	%r3561, %r3545, %r3560;
	and.b32  	%r3562, %r3561, %r3546;
	and.b32  	%r3563, %r3545, %r3560;
	or.b32  	%r3564, %r3562, %r3563;
	xor.b32  	%r3565, %r3372, %r3344;
	xor.b32  	%r3566, %r3565, %r3456;
	xor.b32  	%r3567, %r3566, %r3526;
	shf.l.wrap.b32 	%r3568, %r3567, %r3567, 1;
	shf.l.wrap.b32 	%r3569, %r3559, %r3559, 5;
	add.s32 	%r3570, %r3568, %r3532;
	add.s32 	%r3571, %r3570, %r3564;
	add.s32 	%r3572, %r3571, %r3569;
	add.s32 	%r3573, %r3572, -1894007588;
	shf.l.wrap.b32 	%r3574, %r3545, %r3545, 30;
	xor.b32  	%r3575, %r3574, %r3560;
	xor.b32  	%r3576, %r3575, %r3559;
	xor.b32  	%r3577, %r3386, %r3358;
	xor.b32  	%r3578, %r3577, %r3470;
	xor.b32  	%r3579, %r3578, %r3540;
	shf.l.wrap.b32 	%r3580, %r3579, %r3579, 1;
	shf.l.wrap.b32 	%r3581, %r3573, %r3573, 5;
	add.s32 	%r3582, %r3580, %r3546;
	add.s32 	%r3583, %r3582, %r3576;
	add.s32 	%r3584, %r3583, %r3581;
	add.s32 	%r3585, %r3584, -899497514;
	shf.l.wrap.b32 	%r3586, %r3559, %r3559, 30;
	xor.b32  	%r3587, %r3586, %r3574;
	xor.b32  	%r3588, %r3587, %r3573;
	xor.b32  	%r3589, %r3400, %r3372;
	xor.b32  	%r3590, %r3589, %r3484;
	xor.b32  	%r3591, %r3590, %r3554;
	shf.l.wrap.b32 	%r3592, %r3591, %r3591, 1;
	shf.l.wrap.b32 	%r3593, %r3585, %r3585, 5;
	add.s32 	%r3594, %r3592, %r3560;
	add.s32 	%r3595, %r3594, %r3588;
	add.s32 	%r3596, %r3595, %r3593;
	add.s32 	%r3597, %r3596, -899497514;
	shf.l.wrap.b32 	%r3598, %r3573, %r3573, 30;
	xor.b32  	%r3599, %r3598, %r3586;
	xor.b32  	%r3600, %r3599, %r3585;
	xor.b32  	%r3601, %r3414, %r3386;
	xor.b32  	%r3602, %r3601, %r3498;
	xor.b32  	%r3603, %r3602, %r3568;
	shf.l.wrap.b32 	%r3604, %r3603, %r3603, 1;
	shf.l.wrap.b32 	%r3605, %r3597, %r3597, 5;
	add.s32 	%r3606, %r3604, %r3574;
	add.s32 	%r3607, %r3606, %r3600;
	add.s32 	%r3608, %r3607, %r3605;
	add.s32 	%r3609, %r3608, -899497514;
	shf.l.wrap.b32 	%r3610, %r3585, %r3585, 30;
	xor.b32  	%r3611, %r3610, %r3598;
	xor.b32  	%r3612, %r3611, %r3597;
	xor.b32  	%r3613, %r3428, %r3400;
	xor.b32  	%r3614, %r3613, %r3512;
	xor.b32  	%r3615, %r3614, %r3580;
	shf.l.wrap.b32 	%r3616, %r3615, %r3615, 1;
	shf.l.wrap.b32 	%r3617, %r3609, %r3609, 5;
	add.s32 	%r3618, %r3616, %r3586;
	add.s32 	%r3619, %r3618, %r3612;
	add.s32 	%r3620, %r3619, %r3617;
	add.s32 	%r3621, %r3620, -899497514;
	shf.l.wrap.b32 	%r3622, %r3597, %r3597, 30;
	xor.b32  	%r3623, %r3622, %r3610;
	xor.b32  	%r3624, %r3623, %r3609;
	xor.b32  	%r3625, %r3442, %r3414;
	xor.b32  	%r3626, %r3625, %r3526;
	xor.b32  	%r3627, %r3626, %r3592;
	shf.l.wrap.b32 	%r3628, %r3627, %r3627, 1;
	shf.l.wrap.b32 	%r3629, %r3621, %r3621, 5;
	add.s32 	%r3630, %r3628, %r3598;
	add.s32 	%r3631, %r3630, %r3624;
	add.s32 	%r3632, %r3631, %r3629;
	add.s32 	%r3633, %r3632, -899497514;
	shf.l.wrap.b32 	%r3634, %r3609, %r3609, 30;
	xor.b32  	%r3635, %r3634, %r3622;
	xor.b32  	%r3636, %r3635, %r3621;
	xor.b32  	%r3637, %r3456, %r3428;
	xor.b32  	%r3638, %r3637, %r3540;
	xor.b32  	%r3639, %r3638, %r3604;
	shf.l.wrap.b32 	%r3640, %r3639, %r3639, 1;
	shf.l.wrap.b32 	%r3641, %r3633, %r3633, 5;
	add.s32 	%r3642, %r3640, %r3610;
	add.s32 	%r3643, %r3642, %r3636;
	add.s32 	%r3644, %r3643, %r3641;
	add.s32 	%r3645, %r3644, -899497514;
	shf.l.wrap.b32 	%r3646, %r3621, %r3621, 30;
	xor.b32  	%r3647, %r3646, %r3634;
	xor.b32  	%r3648, %r3647, %r3633;
	xor.b32  	%r3649, %r3470, %r3442;
	xor.b32  	%r3650, %r3649, %r3554;
	xor.b32  	%r3651, %r3650, %r3616;
	shf.l.wrap.b32 	%r3652, %r3651, %r3651, 1;
	shf.l.wrap.b32 	%r3653, %r3645, %r3645, 5;
	add.s32 	%r3654, %r3652, %r3622;
	add.s32 	%r3655, %r3654, %r3648;
	add.s32 	%r3656, %r3655, %r3653;
	add.s32 	%r3657, %r3656, -899497514;
	shf.l.wrap.b32 	%r3658, %r3633, %r3633, 30;
	xor.b32  	%r3659, %r3658, %r3646;
	xor.b32  	%r3660, %r3659, %r3645;
	xor.b32  	%r3661, %r3484, %r3456;
	xor.b32  	%r3662, %r3661, %r3568;
	xor.b32  	%r3663, %r3662, %r3628;
	shf.l.wrap.b32 	%r3664, %r3663, %r3663, 1;
	shf.l.wrap.b32 	%r3665, %r3657, %r3657, 5;
	add.s32 	%r3666, %r3664, %r3634;
	add.s32 	%r3667, %r3666, %r3660;
	add.s32 	%r3668, %r3667, %r3665;
	add.s32 	%r3669, %r3668, -899497514;
	shf.l.wrap.b32 	%r3670, %r3645, %r3645, 30;
	xor.b32  	%r3671, %r3670, %r3658;
	xor.b32  	%r3672, %r3671, %r3657;
	xor.b32  	%r3673, %r3498, %r3470;
	xor.b32  	%r3674, %r3673, %r3580;
	xor.b32  	%r3675, %r3674, %r3640;
	shf.l.wrap.b32 	%r3676, %r3675, %r3675, 1;
	shf.l.wrap.b32 	%r3677, %r3669, %r3669, 5;
	add.s32 	%r3678, %r3676, %r3646;
	add.s32 	%r3679, %r3678, %r3672;
	add.s32 	%r3680, %r3679, %r3677;
	add.s32 	%r3681, %r3680, -899497514;
	shf.l.wrap.b32 	%r3682, %r3657, %r3657, 30;
	xor.b32  	%r3683, %r3682, %r3670;
	xor.b32  	%r3684, %r3683, %r3669;
	xor.b32  	%r3685, %r3512, %r3484;
	xor.b32  	%r3686, %r3685, %r3592;
	xor.b32  	%r3687, %r3686, %r3652;
	shf.l.wrap.b32 	%r3688, %r3687, %r3687, 1;
	shf.l.wrap.b32 	%r3689, %r3681, %r3681, 5;
	add.s32 	%r3690, %r3688, %r3658;
	add.s32 	%r3691, %r3690, %r3684;
	add.s32 	%r3692, %r3691, %r3689;
	add.s32 	%r3693, %r3692, -899497514;
	shf.l.wrap.b32 	%r3694, %r3669, %r3669, 30;
	xor.b32  	%r3695, %r3694, %r3682;
	xor.b32  	%r3696, %r3695, %r3681;
	xor.b32  	%r3697, %r3526, %r3498;
	xor.b32  	%r3698, %r3697, %r3604;
	xor.b32  	%r3699, %r3698, %r3664;
	shf.l.wrap.b32 	%r3700, %r3699, %r3699, 1;
	shf.l.wrap.b32 	%r3701, %r3693, %r3693, 5;
	add.s32 	%r3702, %r3700, %r3670;
	add.s32 	%r3703, %r3702, %r3696;
	add.s32 	%r3704, %r3703, %r3701;
	add.s32 	%r3705, %r3704, -899497514;
	shf.l.wrap.b32 	%r3706, %r3681, %r3681, 30;
	xor.b32  	%r3707, %r3706, %r3694;
	xor.b32  	%r3708, %r3707, %r3693;
	xor.b32  	%r3709, %r3540, %r3512;
	xor.b32  	%r3710, %r3709, %r3616;
	xor.b32  	%r3711, %r3710, %r3676;
	shf.l.wrap.b32 	%r3712, %r3711, %r3711, 1;
	shf.l.wrap.b32 	%r3713, %r3705, %r3705, 5;
	add.s32 	%r3714, %r3712, %r3682;
	add.s32 	%r3715, %r3714, %r3708;
	add.s32 	%r3716, %r3715, %r3713;
	add.s32 	%r3717, %r3716, -899497514;
	shf.l.wrap.b32 	%r3718, %r3693, %r3693, 30;
	xor.b32  	%r3719, %r3718, %r3706;
	xor.b32  	%r3720, %r3719, %r3705;
	xor.b32  	%r3721, %r3554, %r3526;
	xor.b32  	%r3722, %r3721, %r3628;
	xor.b32  	%r3723, %r3722, %r3688;
	shf.l.wrap.b32 	%r3724, %r3723, %r3723, 1;
	shf.l.wrap.b32 	%r3725, %r3717, %r3717, 5;
	add.s32 	%r3726, %r3724, %r3694;
	add.s32 	%r3727, %r3726, %r3720;
	add.s32 	%r3728, %r3727, %r3725;
	add.s32 	%r3729, %r3728, -899497514;
	shf.l.wrap.b32 	%r3730, %r3705, %r3705, 30;
	xor.b32  	%r3731, %r3730, %r3718;
	xor.b32  	%r3732, %r3731, %r3717;
	xor.b32  	%r3733, %r3568, %r3540;
	xor.b32  	%r3734, %r3733, %r3640;
	xor.b32  	%r3735, %r3734, %r3700;
	shf.l.wrap.b32 	%r3736, %r3735, %r3735, 1;
	shf.l.wrap.b32 	%r3737, %r3729, %r3729, 5;
	add.s32 	%r3738, %r3736, %r3706;
	add.s32 	%r3739, %r3738, %r3732;
	add.s32 	%r3740, %r3739, %r3737;
	add.s32 	%r3741, %r3740, -899497514;
	shf.l.wrap.b32 	%r3742, %r3717, %r3717, 30;
	xor.b32  	%r3743, %r3742, %r3730;
	xor.b32  	%r3744, %r3743, %r3729;
	xor.b32  	%r3745, %r3580, %r3554;
	xor.b32  	%r3746, %r3745, %r3652;
	xor.b32  	%r3747, %r3746, %r3712;
	shf.l.wrap.b32 	%r3748, %r3747, %r3747, 1;
	shf.l.wrap.b32 	%r3749, %r3741, %r3741, 5;
	add.s32 	%r3750, %r3748, %r3718;
	add.s32 	%r3751, %r3750, %r3744;
	add.s32 	%r3752, %r3751, %r3749;
	add.s32 	%r3753, %r3752, -899497514;
	shf.l.wrap.b32 	%r3754, %r3729, %r3729, 30;
	xor.b32  	%r3755, %r3754, %r3742;
	xor.b32  	%r3756, %r3755, %r3741;
	xor.b32  	%r3757, %r3592, %r3568;
	xor.b32  	%r3758, %r3757, %r3664;
	xor.b32  	%r3759, %r3758, %r3724;
	shf.l.wrap.b32 	%r3760, %r3759, %r3759, 1;
	shf.l.wrap.b32 	%r3761, %r3753, %r3753, 5;
	add.s32 	%r3762, %r3760, %r3730;
	add.s32 	%r3763, %r3762, %r3756;
	add.s32 	%r3764, %r3763, %r3761;
	add.s32 	%r3765, %r3764, -899497514;
	shf.l.wrap.b32 	%r3766, %r3741, %r3741, 30;
	xor.b32  	%r3767, %r3766, %r3754;
	xor.b32  	%r3768, %r3767, %r3753;
	xor.b32  	%r3769, %r3604, %r3580;
	xor.b32  	%r3770, %r3769, %r3676;
	xor.b32  	%r3771, %r3770, %r3736;
	shf.l.wrap.b32 	%r3772, %r3771, %r3771, 1;
	shf.l.wrap.b32 	%r3773, %r3765, %r3765, 5;
	add.s32 	%r3774, %r3772, %r3742;
	add.s32 	%r3775, %r3774, %r3768;
	add.s32 	%r3776, %r3775, %r3773;
	add.s32 	%r3777, %r3776, -899497514;
	shf.l.wrap.b32 	%r3778, %r3753, %r3753, 30;
	xor.b32  	%r3779, %r3778, %r3766;
	xor.b32  	%r3780, %r3779, %r3765;
	xor.b32  	%r3781, %r3616, %r3592;
	xor.b32  	%r3782, %r3781, %r3688;
	xor.b32  	%r3783, %r3782, %r3748;
	shf.l.wrap.b32 	%r3784, %r3783, %r3783, 1;
	shf.l.wrap.b32 	%r3785, %r3777, %r3777, 5;
	add.s32 	%r3786, %r3784, %r3754;
	add.s32 	%r3787, %r3786, %r3780;
	add.s32 	%r3788, %r3787, %r3785;
	add.s32 	%r3789, %r3788, -899497514;
	shf.l.wrap.b32 	%r3790, %r3765, %r3765, 30;
	xor.b32  	%r3791, %r3790, %r3778;
	xor.b32  	%r3792, %r3791, %r3777;
	xor.b32  	%r3793, %r3628, %r3604;
	xor.b32  	%r3794, %r3793, %r3700;
	xor.b32  	%r3795, %r3794, %r3760;
	shf.l.wrap.b32 	%r3796, %r3795, %r3795, 1;
	shf.l.wrap.b32 	%r3797, %r3789, %r3789, 5;
	add.s32 	%r3798, %r3796, %r3766;
	add.s32 	%r3799, %r3798, %r3792;
	add.s32 	%r3800, %r3799, %r3797;
	add.s32 	%r3801, %r3800, -899497514;
	shf.l.wrap.b32 	%r3802, %r3777, %r3777, 30;
	xor.b32  	%r3803, %r3802, %r3790;
	xor.b32  	%r3804, %r3803, %r3789;
	xor.b32  	%r3805, %r3640, %r3616;
	xor.b32  	%r3806, %r3805, %r3712;
	xor.b32  	%r3807, %r3806, %r3772;
	shf.l.wrap.b32 	%r3808, %r3807, %r3807, 1;
	shf.l.wrap.b32 	%r3809, %r3801, %r3801, 5;
	shf.l.wrap.b32 	%r3810, %r3789, %r3789, 30;
	add.s32 	%r3811, %r4919, %r3808;
	add.s32 	%r3812, %r3811, %r3778;
	add.s32 	%r3813, %r3812, %r3804;
	add.s32 	%r3814, %r3813, %r3809;
	add.s32 	%r4919, %r3814, -899497514;
	add.s32 	%r4918, %r3801, %r4918;
	add.s32 	%r4917, %r3810, %r4917;
	add.s32 	%r4916, %r3802, %r4916;
	add.s32 	%r4915, %r3790, %r4915;
	mov.b32 	%r4920, 0;
	mov.b64 	%rd191, 0;
$L__BB0_48:
	setp.eq.s32 	%p30, %r67, 63;
	@%p30 bra 	$L__BB0_51;
	mov.b64 	%rd192, 0;
$L__BB0_50:
	cvt.u64.u32 	%rd92, %r4920;
	add.s64 	%rd93, %rd192, %rd92;
	add.s64 	%rd94, %rd3, %rd93;
	mov.b16 	%rs47, 0;
	st.local.u8 	[%rd94+28], %rs47;
	add.s64 	%rd192, %rd192, 1;
	setp.lt.u64 	%p31, %rd192, %rd191;
	@%p31 bra 	$L__BB0_50;
$L__BB0_51:
	and.b32  	%r3815, %r4926, 504;
	setp.ne.s32 	%p32, %r3815, 448;
	mov.u32 	%r4914, %r4926;
	@%p32 bra 	$L__BB0_46;
$L__BB0_52:
	shr.u32 	%r3816, %r4926, 3;
	and.b32  	%r85, %r3816, 63;
	setp.lt.u32 	%p33, %r85, 56;
	@%p33 bra 	$L__BB0_56;
	sub.s32 	%r3817, 64, %r85;
	cvt.u64.u32 	%rd44, %r3817;
	mov.b64 	%rd193, 0;
$L__BB0_54:
	add.s64 	%rd96, %rd37, %rd193;
	ld.local.u8 	%rs48, [%rd96];
	cvt.u64.u32 	%rd97, %r85;
	add.s64 	%rd98, %rd193, %rd97;
	add.s64 	%rd99, %rd3, %rd98;
	st.local.u8 	[%rd99+28], %rs48;
	add.s64 	%rd193, %rd193, 1;
	setp.lt.u64 	%p34, %rd193, %rd44;
	@%p34 bra 	$L__BB0_54;
	ld.local.u32 	%r3818, [%rd3+28];
	ld.local.u32 	%r3819, [%rd3+32];
	ld.local.u32 	%r3820, [%rd3+36];
	ld.local.u32 	%r3821, [%rd3+40];
	ld.local.u32 	%r3822, [%rd3+44];
	ld.local.u32 	%r3823, [%rd3+48];
	ld.local.u32 	%r3824, [%rd3+52];
	ld.local.u32 	%r3825, [%rd3+56];
	ld.local.u32 	%r3826, [%rd3+60];
	ld.local.u32 	%r3827, [%rd3+64];
	ld.local.u32 	%r3828, [%rd3+68];
	ld.local.u32 	%r3829, [%rd3+72];
	ld.local.u32 	%r3830, [%rd3+76];
	ld.local.u32 	%r3831, [%rd3+80];
	ld.local.u32 	%r3832, [%rd3+84];
	ld.local.u32 	%r3833, [%rd3+88];
	xor.b32  	%r3834, %r4916, %r4917;
	and.b32  	%r3835, %r3834, %r4918;
	xor.b32  	%r3836, %r3835, %r4916;
	prmt.b32 	%r3837, %r3818, 0, 291;
	shf.l.wrap.b32 	%r3838, %r4919, %r4919, 5;
	add.s32 	%r3839, %r3837, %r3838;
	add.s32 	%r3840, %r3839, %r4915;
	add.s32 	%r3841, %r3840, %r3836;
	add.s32 	%r3842, %r3841, 1518500249;
	shf.l.wrap.b32 	%r3843, %r4918, %r4918, 30;
	xor.b32  	%r3844, %r3843, %r4917;
	and.b32  	%r3845, %r3844, %r4919;
	xor.b32  	%r3846, %r3845, %r4917;
	prmt.b32 	%r3847, %r3819, 0, 291;
	shf.l.wrap.b32 	%r3848, %r3842, %r3842, 5;
	add.s32 	%r3849, %r3847, %r4916;
	add.s32 	%r3850, %r3849, %r3846;
	add.s32 	%r3851, %r3850, %r3848;
	add.s32 	%r3852, %r3851, 1518500249;
	shf.l.wrap.b32 	%r3853, %r4919, %r4919, 30;
	xor.b32  	%r3854, %r3843, %r3853;
	and.b32  	%r3855, %r3842, %r3854;
	xor.b32  	%r3856, %r3855, %r3843;
	prmt.b32 	%r3857, %r3820, 0, 291;
	shf.l.wrap.b32 	%r3858, %r3852, %r3852, 5;
	add.s32 	%r3859, %r3857, %r4917;
	add.s32 	%r3860, %r3859, %r3856;
	add.s32 	%r3861, %r3860, %r3858;
	add.s32 	%r3862, %r3861, 1518500249;
	shf.l.wrap.b32 	%r3863, %r3842, %r3842, 30;
	xor.b32  	%r3864, %r3863, %r3853;
	and.b32  	%r3865, %r3852, %r3864;
	xor.b32  	%r3866, %r3865, %r3853;
	prmt.b32 	%r3867, %r3821, 0, 291;
	shf.l.wrap.b32 	%r3868, %r3862, %r3862, 5;
	add.s32 	%r3869, %r3867, %r3843;
	add.s32 	%r3870, %r3869, %r3866;
	add.s32 	%r3871, %r3870, %r3868;
	add.s32 	%r3872, %r3871, 1518500249;
	shf.l.wrap.b32 	%r3873, %r3852, %r3852, 30;
	xor.b32  	%r3874, %r3873, %r3863;
	and.b32  	%r3875, %r3862, %r3874;
	xor.b32  	%r3876, %r3875, %r3863;
	prmt.b32 	%r3877, %r3822, 0, 291;
	shf.l.wrap.b32 	%r3878, %r3872, %r3872, 5;
	add.s32 	%r3879, %r3877, %r3853;
	add.s32 	%r3880, %r3879, %r3876;
	add.s32 	%r3881, %r3880, %r3878;
	add.s32 	%r3882, %r3881, 1518500249;
	shf.l.wrap.b32 	%r3883, %r3862, %r3862, 30;
	xor.b32  	%r3884, %r3883, %r3873;
	and.b32  	%r3885, %r3872, %r3884;
	xor.b32  	%r3886, %r3885, %r3873;
	prmt.b32 	%r3887, %r3823, 0, 291;
	shf.l.wrap.b32 	%r3888, %r3882, %r3882, 5;
	add.s32 	%r3889, %r3887, %r3863;
	add.s32 	%r3890, %r3889, %r3886;
	add.s32 	%r3891, %r3890, %r3888;
	add.s32 	%r3892, %r3891, 1518500249;
	shf.l.wrap.b32 	%r3893, %r3872, %r3872, 30;
	xor.b32  	%r3894, %r3893, %r3883;
	and.b32  	%r3895, %r3882, %r3894;
	xor.b32  	%r3896, %r3895, %r3883;
	prmt.b32 	%r3897, %r3824, 0, 291;
	shf.l.wrap.b32 	%r3898, %r3892, %r3892, 5;
	add.s32 	%r3899, %r3897, %r3873;
	add.s32 	%r3900, %r3899, %r3896;
	add.s32 	%r3901, %r3900, %r3898;
	add.s32 	%r3902, %r3901, 1518500249;
	shf.l.wrap.b32 	%r3903, %r3882, %r3882, 30;
	xor.b32  	%r3904, %r3903, %r3893;
	and.b32  	%r3905, %r3892, %r3904;
	xor.b32  	%r3906, %r3905, %r3893;
	prmt.b32 	%r3907, %r3825, 0, 291;
	shf.l.wrap.b32 	%r3908, %r3902, %r3902, 5;
	add.s32 	%r3909, %r3907, %r3883;
	add.s32 	%r3910, %r3909, %r3906;
	add.s32 	%r3911, %r3910, %r3908;
	add.s32 	%r3912, %r3911, 1518500249;
	shf.l.wrap.b32 	%r3913, %r3892, %r3892, 30;
	xor.b32  	%r3914, %r3913, %r3903;
	and.b32  	%r3915, %r3902, %r3914;
	xor.b32  	%r3916, %r3915, %r3903;
	prmt.b32 	%r3917, %r3826, 0, 291;
	shf.l.wrap.b32 	%r3918, %r3912, %r3912, 5;
	add.s32 	%r3919, %r3917, %r3893;
	add.s32 	%r3920, %r3919, %r3916;
	add.s32 	%r3921, %r3920, %r3918;
	add.s32 	%r3922, %r3921, 1518500249;
	shf.l.wrap.b32 	%r3923, %r3902, %r3902, 30;
	xor.b32  	%r3924, %r3923, %r3913;
	and.b32  	%r3925, %r3912, %r3924;
	xor.b32  	%r3926, %r3925, %r3913;
	prmt.b32 	%r3927, %r3827, 0, 291;
	shf.l.wrap.b32 	%r3928, %r3922, %r3922, 5;
	add.s32 	%r3929, %r3927, %r3903;
	add.s32 	%r3930, %r3929, %r3926;
	add.s32 	%r3931, %r3930, %r3928;
	add.s32 	%r3932, %r3931, 1518500249;
	shf.l.wrap.b32 	%r3933, %r3912, %r3912, 30;
	xor.b32  	%r3934, %r3933, %r3923;
	and.b32  	%r3935, %r3922, %r3934;
	xor.b32  	%r3936, %r3935, %r3923;
	prmt.b32 	%r3937, %r3828, 0, 291;
	shf.l.wrap.b32 	%r3938, %r3932, %r3932, 5;
	add.s32 	%r3939, %r3937, %r3913;
	add.s32 	%r3940, %r3939, %r3936;
	add.s32 	%r3941, %r3940, %r3938;
	add.s32 	%r3942, %r3941, 1518500249;
	shf.l.wrap.b32 	%r3943, %r3922, %r3922, 30;
	xor.b32  	%r3944, %r3943, %r3933;
	and.b32  	%r3945, %r3932, %r3944;
	xor.b32  	%r3946, %r3945, %r3933;
	prmt.b32 	%r3947, %r3829, 0, 291;
	shf.l.wrap.b32 	%r3948, %r3942, %r3942, 5;
	add.s32 	%r3949, %r3947, %r3923;
	add.s32 	%r3950, %r3949, %r3946;
	add.s32 	%r3951, %r3950, %r3948;
	add.s32 	%r3952, %r3951, 1518500249;
	shf.l.wrap.b32 	%r3953, %r3932, %r3932, 30;
	xor.b32  	%r3954, %r3953, %r3943;
	and.b32  	%r3955, %r3942, %r3954;
	xor.b32  	%r3956, %r3955, %r3943;
	prmt.b32 	%r3957, %r3830, 0, 291;
	shf.l.wrap.b32 	%r3958, %r3952, %r3952, 5;
	add.s32 	%r3959, %r3957, %r3933;
	add.s32 	%r3960, %r3959, %r3956;
	add.s32 	%r3961, %r3960, %r3958;
	add.s32 	%r3962, %r3961, 1518500249;
	shf.l.wrap.b32 	%r3963, %r3942, %r3942, 30;
	xor.b32  	%r3964, %r3963, %r3953;
	and.b32  	%r3965, %r3952, %r3964;
	xor.b32  	%r3966, %r3965, %r3953;
	prmt.b32 	%r3967, %r3831, 0, 291;
	shf.l.wrap.b32 	%r3968, %r3962, %r3962, 5;
	add.s32 	%r3969, %r3967, %r3943;
	add.s32 	%r3970, %r3969, %r3966;
	add.s32 	%r3971, %r3970, %r3968;
	add.s32 	%r3972, %r3971, 1518500249;
	shf.l.wrap.b32 	%r3973, %r3952, %r3952, 30;
	xor.b32  	%r3974, %r3973, %r3963;
	and.b32  	%r3975, %r3962, %r3974;
	xor.b32  	%r3976, %r3975, %r3963;
	prmt.b32 	%r3977, %r3832, 0, 291;
	shf.l.wrap.b32 	%r3978, %r3972, %r3972, 5;
	add.s32 	%r3979, %r3977, %r3953;
	add.s32 	%r3980, %r3979, %r3976;
	add.s32 	%r3981, %r3980, %r3978;
	add.s32 	%r3982, %r3981, 1518500249;
	shf.l.wrap.b32 	%r3983, %r3962, %r3962, 30;
	xor.b32  	%r3984, %r3983, %r3973;
	and.b32  	%r3985, %r3972, %r3984;
	xor.b32  	%r3986, %r3985, %r3973;
	prmt.b32 	%r3987, %r3833, 0, 291;
	shf.l.wrap.b32 	%r3988, %r3982, %r3982, 5;
	add.s32 	%r3989, %r3987, %r3963;
	add.s32 	%r3990, %r3989, %r3986;
	add.s32 	%r3991, %r3990, %r3988;
	add.s32 	%r3992, %r3991, 1518500249;
	shf.l.wrap.b32 	%r3993, %r3972, %r3972, 30;
	xor.b32  	%r3994, %r3993, %r3983;
	and.b32  	%r3995, %r3982, %r3994;
	xor.b32  	%r3996, %r3995, %r3983;
	xor.b32  	%r3997, %r3857, %r3837;
	xor.b32  	%r3998, %r3997, %r3917;
	xor.b32  	%r3999, %r3998, %r3967;
	shf.l.wrap.b32 	%r4000, %r3999, %r3999, 1;
	shf.l.wrap.b32 	%r4001, %r3992, %r3992, 5;
	add.s32 	%r4002, %r4000, %r3973;
	add.s32 	%r4003, %r4002, %r3996;
	add.s32 	%r4004, %r4003, %r4001;
	add.s32 	%r4005, %r4004, 1518500249;
	shf.l.wrap.b32 	%r4006, %r3982, %r3982, 30;
	xor.b32  	%r4007, %r4006, %r3993;
	and.b32  	%r4008, %r3992, %r4007;
	xor.b32  	%r4009, %r4008, %r3993;
	xor.b32  	%r4010, %r3867, %r3847;
	xor.b32  	%r4011, %r4010, %r3927;
	xor.b32  	%r4012, %r4011, %r3977;
	shf.l.wrap.b32 	%r4013, %r4012, %r4012, 1;
	shf.l.wrap.b32 	%r4014, %r4005, %r4005, 5;
	add.s32 	%r4015, %r4013, %r3983;
	add.s32 	%r4016, %r4015, %r4009;
	add.s32 	%r4017, %r4016, %r4014;
	add.s32 	%r4018, %r4017, 1518500249;
	shf.l.wrap.b32 	%r4019, %r3992, %r3992, 30;
	xor.b32  	%r4020, %r4019, %r4006;
	and.b32  	%r4021, %r4005, %r4020;
	xor.b32  	%r4022, %r4021, %r4006;
	xor.b32  	%r4023, %r3877, %r3857;
	xor.b32  	%r4024, %r4023, %r3937;
	xor.b32  	%r4025, %r4024, %r3987;
	shf.l.wrap.b32 	%r4026, %r4025, %r4025, 1;
	shf.l.wrap.b32 	%r4027, %r4018, %r4018, 5;
	add.s32 	%r4028, %r4026, %r3993;
	add.s32 	%r4029, %r4028, %r4022;
	add.s32 	%r4030, %r4029, %r4027;
	add.s32 	%r4031, %r4030, 1518500249;
	shf.l.wrap.b32 	%r4032, %r4005, %r4005, 30;
	xor.b32  	%r4033, %r4032, %r4019;
	and.b32  	%r4034, %r4018, %r4033;
	xor.b32  	%r4035, %r4034, %r4019;
	xor.b32  	%r4036, %r3887, %r3867;
	xor.b32  	%r4037, %r4036, %r3947;
	xor.b32  	%r4038, %r4037, %r4000;
	shf.l.wrap.b32 	%r4039, %r4038, %r4038, 1;
	shf.l.wrap.b32 	%r4040, %r4031, %r4031, 5;
	add.s32 	%r4041, %r4039, %r4006;
	add.s32 	%r4042, %r4041, %r4035;
	add.s32 	%r4043, %r4042, %r4040;
	add.s32 	%r4044, %r4043, 1518500249;
	shf.l.wrap.b32 	%r4045, %r4018, %r4018, 30;
	xor.b32  	%r4046, %r4045, %r4032;
	xor.b32  	%r4047, %r4046, %r4031;
	xor.b32  	%r4048, %r3897, %r3877;
	xor.b32  	%r4049, %r4048, %r3957;
	xor.b32  	%r4050, %r4049, %r4013;
	shf.l.wrap.b32 	%r4051, %r4050, %r4050, 1;
	shf.l.wrap.b32 	%r4052, %r4044, %r4044, 5;
	add.s32 	%r4053, %r4051, %r4019;
	add.s32 	%r4054, %r4053, %r4047;
	add.s32 	%r4055, %r4054, %r4052;
	add.s32 	%r4056, %r4055, 1859775393;
	shf.l.wrap.b32 	%r4057, %r4031, %r4031, 30;
	xor.b32  	%r4058, %r4057, %r4045;
	xor.b32  	%r4059, %r4058, %r4044;
	xor.b32  	%r4060, %r3907, %r3887;
	xor.b32  	%r4061, %r4060, %r3967;
	xor.b32  	%r4062, %r4061, %r4026;
	shf.l.wrap.b32 	%r4063, %r4062, %r4062, 1;
	shf.l.wrap.b32 	%r4064, %r4056, %r4056, 5;
	add.s32 	%r4065, %r4063, %r4032;
	add.s32 	%r4066, %r4065, %r4059;
	add.s32 	%r4067, %r4066, %r4064;
	add.s32 	%r4068, %r4067, 1859775393;
	shf.l.wrap.b32 	%r4069, %r4044, %r4044, 30;
	xor.b32  	%r4070, %r4069, %r4057;
	xor.b32  	%r4071, %r4070, %r4056;
	xor.b32  	%r4072, %r3917, %r3897;
	xor.b32  	%r4073, %r4072, %r3977;
	xor.b32  	%r4074, %r4073, %r4039;
	shf.l.wrap.b32 	%r4075, %r4074, %r4074, 1;
	shf.l.wrap.b32 	%r4076, %r4068, %r4068, 5;
	add.s32 	%r4077, %r4075, %r4045;
	add.s32 	%r4078, %r4077, %r4071;
	add.s32 	%r4079, %r4078, %r4076;
	add.s32 	%r4080, %r4079, 1859775393;
	shf.l.wrap.b32 	%r4081, %r4056, %r4056, 30;
	xor.b32  	%r4082, %r4081, %r4069;
	xor.b32  	%r4083, %r4082, %r4068;
	xor.b32  	%r4084, %r3927, %r3907;
	xor.b32  	%r4085, %r4084, %r3987;
	xor.b32  	%r4086, %r4085, %r4051;
	shf.l.wrap.b32 	%r4087, %r4086, %r4086, 1;
	shf.l.wrap.b32 	%r4088, %r4080, %r4080, 5;
	add.s32 	%r4089, %r4087, %r4057;
	add.s32 	%r4090, %r4089, %r4083;
	add.s32 	%r4091, %r4090, %r4088;
	add.s32 	%r4092, %r4091, 1859775393;
	shf.l.wrap.b32 	%r4093, %r4068, %r4068, 30;
	xor.b32  	%r4094, %r4093, %r4081;
	xor.b32  	%r4095, %r4094, %r4080;
	xor.b32  	%r4096, %r3937, %r3917;
	xor.b32  	%r4097, %r4096, %r4000;
	xor.b32  	%r4098, %r4097, %r4063;
	shf.l.wrap.b32 	%r4099, %r4098, %r4098, 1;
	shf.l.wrap.b32 	%r4100, %r4092, %r4092, 5;
	add.s32 	%r4101, %r4099, %r4069;
	add.s32 	%r4102, %r4101, %r4095;
	add.s32 	%r4103, %r4102, %r4100;
	add.s32 	%r4104, %r4103, 1859775393;
	shf.l.wrap.b32 	%r4105, %r4080, %r4080, 30;
	xor.b32  	%r4106, %r4105, %r4093;
	xor.b32  	%r4107, %r4106, %r4092;
	xor.b32  	%r4108, %r3947, %r3927;
	xor.b32  	%r4109, %r4108, %r4013;
	xor.b32  	%r4110, %r4109, %r4075;
	shf.l.wrap.b32 	%r4111, %r4110, %r4110, 1;
	shf.l.wrap.b32 	%r4112, %r4104, %r4104, 5;
	add.s32 	%r4113, %r4111, %r4081;
	add.s32 	%r4114, %r4113, %r4107;
	add.s32 	%r4115, %r4114, %r4112;
	add.s32 	%r4116, %r4115, 1859775393;
	shf.l.wrap.b32 	%r4117, %r4092, %r4092, 30;
	xor.b32  	%r4118, %r4117, %r4105;
	xor.b32  	%r4119, %r4118, %r4104;
	xor.b32  	%r4120, %r3957, %r3937;
	xor.b32  	%r4121, %r4120, %r4026;
	xor.b32  	%r4122, %r4121, %r4087;
	shf.l.wrap.b32 	%r4123, %r4122, %r4122, 1;
	shf.l.wrap.b32 	%r4124, %r4116, %r4116, 5;
	add.s32 	%r4125, %r4123, %r4093;
	add.s32 	%r4126, %r4125, %r4119;
	add.s32 	%r4127, %r4126, %r4124;
	add.s32 	%r4128, %r4127, 1859775393;
	shf.l.wrap.b32 	%r4129, %r4104, %r4104, 30;
	xor.b32  	%r4130, %r4129, %r4117;
	xor.b32  	%r4131, %r4130, %r4116;
	xor.b32  	%r4132, %r3967, %r3947;
	xor.b32  	%r4133, %r4132, %r4039;
	xor.b32  	%r4134, %r4133, %r4099;
	shf.l.wrap.b32 	%r4135, %r4134, %r4134, 1;
	shf.l.wrap.b32 	%r4136, %r4128, %r4128, 5;
	add.s32 	%r4137, %r4135, %r4105;
	add.s32 	%r4138, %r4137, %r4131;
	add.s32 	%r4139, %r4138, %r4136;
	add.s32 	%r4140, %r4139, 1859775393;
	shf.l.wrap.b32 	%r4141, %r4116, %r4116, 30;
	xor.b32  	%r4142, %r4141, %r4129;
	xor.b32  	%r4143, %r4142, %r4128;
	xor.b32  	%r4144, %r3977, %r3957;
	xor.b32  	%r4145, %r4144, %r4051;
	xor.b32  	%r4146, %r4145, %r4111;
	shf.l.wrap.b32 	%r4147, %r4146, %r4146, 1;
	shf.l.wrap.b32 	%r4148, %r4140, %r4140, 5;
	add.s32 	%r4149, %r4147, %r4117;
	add.s32 	%r4150, %r4149, %r4143;
	add.s32 	%r4151, %r4150, %r4148;
	add.s32 	%r4152, %r4151, 1859775393;
	shf.l.wrap.b32 	%r4153, %r4128, %r4128, 30;
	xor.b32  	%r4154, %r4153, %r4141;
	xor.b32  	%r4155, %r4154, %r4140;
	xor.b32  	%r4156, %r3987, %r3967;
	xor.b32  	%r4157, %r4156, %r4063;
	xor.b32  	%r4158, %r4157, %r4123;
	shf.l.wrap.b32 	%r4159, %r4158, %r4158, 1;
	shf.l.wrap.b32 	%r4160, %r4152, %r4152, 5;
	add.s32 	%r4161, %r4159, %r4129;
	add.s32 	%r4162, %r4161, %r4155;
	add.s32 	%r4163, %r4162, %r4160;
	add.s32 	%r4164, %r4163, 1859775393;
	shf.l.wrap.b32 	%r4165, %r4140, %r4140, 30;
	xor.b32  	%r4166, %r4165, %r4153;
	xor.b32  	%r4167, %r4166, %r4152;
	xor.b32  	%r4168, %r4000, %r3977;
	xor.b32  	%r4169, %r4168, %r4075;
	xor.b32  	%r4170, %r4169, %r4135;
	shf.l.wrap.b32 	%r4171, %r4170, %r4170, 1;
	shf.l.wrap.b32 	%r4172, %r4164, %r4164, 5;
	add.s32 	%r4173, %r4171, %r4141;
	add.s32 	%r4174, %r4173, %r4167;
	add.s32 	%r4175, %r4174, %r4172;
	add.s32 	%r4176, %r4175, 1859775393;
	shf.l.wrap.b32 	%r4177, %r4152, %r4152, 30;
	xor.b32  	%r4178, %r4177, %r4165;
	xor.b32  	%r4179, %r4178, %r4164;
	xor.b32  	%r4180, %r4013, %r3987;
	xor.b32  	%r4181, %r4180, %r4087;
	xor.b32  	%r4182, %r4181, %r4147;
	shf.l.wrap.b32 	%r4183, %r4182, %r4182, 1;
	shf.l.wrap.b32 	%r4184, %r4176, %r4176, 5;
	add.s32 	%r4185, %r4183, %r4153;
	add.s32 	%r4186, %r4185, %r4179;
	add.s32 	%r4187, %r4186, %r4184;
	add.s32 	%r4188, %r4187, 1859775393;
	shf.l.wrap.b32 	%r4189, %r4164, %r4164, 30;
	xor.b32  	%r4190, %r4189, %r4177;
	xor.b32  	%r4191, %r4190, %r4176;
	xor.b32  	%r4192, %r4026, %r4000;
	xor.b32  	%r4193, %r4192, %r4099;
	xor.b32  	%r4194, %r4193, %r4159;
	shf.l.wrap.b32 	%r4195, %r4194, %r4194, 1;
	shf.l.wrap.b32 	%r4196, %r4188, %r4188, 5;
	add.s32 	%r4197, %r4195, %r4165;
	add.s32 	%r4198, %r4197, %r4191;
	add.s32 	%r4199, %r4198, %r4196;
	add.s32 	%r4200, %r4199, 1859775393;
	shf.l.wrap.b32 	%r4201, %r4176, %r4176, 30;
	xor.b32  	%r4202, %r4201, %r4189;
	xor.b32  	%r4203, %r4202, %r4188;
	xor.b32  	%r4204, %r4039, %r4013;
	xor.b32  	%r4205, %r4204, %r4111;
	xor.b32  	%r4206, %r4205, %r4171;
	shf.l.wrap.b32 	%r4207, %r4206, %r4206, 1;
	shf.l.wrap.b32 	%r4208, %r4200, %r4200, 5;
	add.s32 	%r4209, %r4207, %r4177;
	add.s32 	%r4210, %r4209, %r4203;
	add.s32 	%r4211, %r4210, %r4208;
	add.s32 	%r4212, %r4211, 1859775393;
	shf.l.wrap.b32 	%r4213, %r4188, %r4188, 30;
	xor.b32  	%r4214, %r4213, %r4201;
	xor.b32  	%r4215, %r4214, %r4200;
	xor.b32  	%r4216, %r4051, %r4026;
	xor.b32  	%r4217, %r4216, %r4123;
	xor.b32  	%r4218, %r4217, %r4183;
	shf.l.wrap.b32 	%r4219, %r4218, %r4218, 1;
	shf.l.wrap.b32 	%r4220, %r4212, %r4212, 5;
	add.s32 	%r4221, %r4219, %r4189;
	add.s32 	%r4222, %r4221, %r4215;
	add.s32 	%r4223, %r4222, %r4220;
	add.s32 	%r4224, %r4223, 1859775393;
	shf.l.wrap.b32 	%r4225, %r4200, %r4200, 30;
	xor.b32  	%r4226, %r4225, %r4213;
	xor.b32  	%r4227, %r4226, %r4212;
	xor.b32  	%r4228, %r4063, %r4039;
	xor.b32  	%r4229, %r4228, %r4135;
	xor.b32  	%r4230, %r4229, %r4195;
	shf.l.wrap.b32 	%r4231, %r4230, %r4230, 1;
	shf.l.wrap.b32 	%r4232, %r4224, %r4224, 5;
	add.s32 	%r4233, %r4231, %r4201;
	add.s32 	%r4234, %r4233, %r4227;
	add.s32 	%r4235, %r4234, %r4232;
	add.s32 	%r4236, %r4235, 1859775393;
	shf.l.wrap.b32 	%r4237, %r4212, %r4212, 30;
	xor.b32  	%r4238, %r4237, %r4225;
	xor.b32  	%r4239, %r4238, %r4224;
	xor.b32  	%r4240, %r4075, %r4051;
	xor.b32  	%r4241, %r4240, %r4147;
	xor.b32  	%r4242, %r4241, %r4207;
	shf.l.wrap.b32 	%r4243, %r4242, %r4242, 1;
	shf.l.wrap.b32 	%r4244, %r4236, %r4236, 5;
	add.s32 	%r4245, %r4243, %r4213;
	add.s32 	%r4246, %r4245, %r4239;
	add.s32 	%r4247, %r4246, %r4244;
	add.s32 	%r4248, %r4247, 1859775393;
	shf.l.wrap.b32 	%r4249, %r4224, %r4224, 30;
	xor.b32  	%r4250, %r4249, %r4237;
	xor.b32  	%r4251, %r4250, %r4236;
	xor.b32  	%r4252, %r4087, %r4063;
	xor.b32  	%r4253, %r4252, %r4159;
	xor.b32  	%r4254, %r4253, %r4219;
	shf.l.wrap.b32 	%r4255, %r4254, %r4254, 1;
	shf.l.wrap.b32 	%r4256, %r4248, %r4248, 5;
	add.s32 	%r4257, %r4255, %r4225;
	add.s32 	%r4258, %r4257, %r4251;
	add.s32 	%r4259, %r4258, %r4256;
	add.s32 	%r4260, %r4259, 1859775393;
	shf.l.wrap.b32 	%r4261, %r4236, %r4236, 30;
	xor.b32  	%r4262, %r4261, %r4249;
	xor.b32  	%r4263, %r4262, %r4248;
	xor.b32  	%r4264, %r4099, %r4075;
	xor.b32  	%r4265, %r4264, %r4171;
	xor.b32  	%r4266, %r4265, %r4231;
	shf.l.wrap.b32 	%r4267, %r4266, %r4266, 1;
	shf.l.wrap.b32 	%r4268, %r4260, %r4260, 5;
	add.s32 	%r4269, %r4267, %r4237;
	add.s32 	%r4270, %r4269, %r4263;
	add.s32 	%r4271, %r4270, %r4268;
	add.s32 	%r4272, %r4271, 1859775393;
	shf.l.wrap.b32 	%r4273, %r4248, %r4248, 30;
	xor.b32  	%r4274, %r4273, %r4261;
	xor.b32  	%r4275, %r4274, %r4260;
	xor.b32  	%r4276, %r4111, %r4087;
	xor.b32  	%r4277, %r4276, %r4183;
	xor.b32  	%r4278, %r4277, %r4243;
	shf.l.wrap.b32 	%r4279, %r4278, %r4278, 1;
	shf.l.wrap.b32 	%r4280, %r4272, %r4272, 5;
	add.s32 	%r4281, %r4279, %r4249;
	add.s32 	%r4282, %r4281, %r4275;
	add.s32 	%r4283, %r4282, %r4280;
	add.s32 	%r4284, %r4283, 1859775393;
	shf.l.wrap.b32 	%r4285, %r4260, %r4260, 30;
	or.b32  	%r4286, %r4272, %r4285;
	and.b32  	%r4287, %r4286, %r4273;
	and.b32  	%r4288, %r4272, %r4285;
	or.b32  	%r4289, %r4287, %r4288;
	xor.b32  	%r4290, %r4123, %r4099;
	xor.b32  	%r4291, %r4290, %r4195;
	xor.b32  	%r4292, %r4291, %r4255;
	shf.l.wrap.b32 	%r4293, %r4292, %r4292, 1;
	shf.l.wrap.b32 	%r4294, %r4284, %r4284, 5;
	add.s32 	%r4295, %r4293, %r4261;
	add.s32 	%r4296, %r4295, %r4289;
	add.s32 	%r4297, %r4296, %r4294;
	add.s32 	%r4298, %r4297, -1894007588;
	shf.l.wrap.b32 	%r4299, %r4272, %r4272, 30;
	or.b32  	%r4300, %r4284, %r4299;
	and.b32  	%r4301, %r4300, %r4285;
	and.b32  	%r4302, %r4284, %r4299;
	or.b32  	%r4303, %r4301, %r4302;
	xor.b32  	%r4304, %r4135, %r4111;
	xor.b32  	%r4305, %r4304, %r4207;
	xor.b32  	%r4306, %r4305, %r4267;
	shf.l.wrap.b32 	%r4307, %r4306, %r4306, 1;
	shf.l.wrap.b32 	%r4308, %r4298, %r4298, 5;
	add.s32 	%r4309, %r4307, %r4273;
	add.s32 	%r4310, %r4309, %r4303;
	add.s32 	%r4311, %r4310, %r4308;
	add.s32 	%r4312, %r4311, -1894007588;
	shf.l.wrap.b32 	%r4313, %r4284, %r4284, 30;
	or.b32  	%r4314, %r4298, %r4313;
	and.b32  	%r4315, %r4314, %r4299;
	and.b32  	%r4316, %r4298, %r4313;
	or.b32  	%r4317, %r4315, %r4316;
	xor.b32  	%r4318, %r4147, %r4123;
	xor.b32  	%r4319, %r4318, %r4219;
	xor.b32  	%r4320, %r4319, %r4279;
	shf.l.wrap.b32 	%r4321, %r4320, %r4320, 1;
	shf.l.wrap.b32 	%r4322, %r4312, %r4312, 5;
	add.s32 	%r4323, %r4321, %r4285;
	add.s32 	%r4324, %r4323, %r4317;
	add.s32 	%r4325, %r4324, %r4322;
	add.s32 	%r4326, %r4325, -1894007588;
	shf.l.wrap.b32 	%r4327, %r4298, %r4298, 30;
	or.b32  	%r4328, %r4312, %r4327;
	and.b32  	%r4329, %r4328, %r4313;
	and.b32  	%r4330, %r4312, %r4327;
	or.b32  	%r4331, %r4329, %r4330;
	xor.b32  	%r4332, %r4159, %r4135;
	xor.b32  	%r4333, %r4332, %r4231;
	xor.b32  	%r4334, %r4333, %r4293;
	shf.l.wrap.b32 	%r4335, %r4334, %r4334, 1;
	shf.l.wrap.b32 	%r4336, %r4326, %r4326, 5;
	add.s32 	%r4337, %r4335, %r4299;
	add.s32 	%r4338, %r4337, %r4331;
	add.s32 	%r4339, %r4338, %r4336;
	add.s32 	%r4340, %r4339, -1894007588;
	shf.l.wrap.b32 	%r4341, %r4312, %r4312, 30;
	or.b32  	%r4342, %r4326, %r4341;
	and.b32  	%r4343, %r4342, %r4327;
	and.b32  	%r4344, %r4326, %r4341;
	or.b32  	%r4345, %r4343, %r4344;
	xor.b32  	%r4346, %r4171, %r4147;
	xor.b32  	%r4347, %r4346, %r4243;
	xor.b32  	%r4348, %r4347, %r4307;
	shf.l.wrap.b32 	%r4349, %r4348, %r4348, 1;
	shf.l.wrap.b32 	%r4350, %r4340, %r4340, 5;
	add.s32 	%r4351, %r4349, %r4313;
	add.s32 	%r4352, %r4351, %r4345;
	add.s32 	%r4353, %r4352, %r4350;
	add.s32 	%r4354, %r4353, -1894007588;
	shf.l.wrap.b32 	%r4355, %r4326, %r4326, 30;
	or.b32  	%r4356, %r4340, %r4355;
	and.b32  	%r4357, %r4356, %r4341;
	and.b32  	%r4358, %r4340, %r4355;
	or.b32  	%r4359, %r4357, %r4358;
	xor.b32  	%r4360, %r4183, %r4159;
	xor.b32  	%r4361, %r4360, %r4255;
	xor.b32  	%r4362, %r4361, %r4321;
	shf.l.wrap.b32 	%r4363, %r4362, %r4362, 1;
	shf.l.wrap.b32 	%r4364, %r4354, %r4354, 5;
	add.s32 	%r4365, %r4363, %r4327;
	add.s32 	%r4366, %r4365, %r4359;
	add.s32 	%r4367, %r4366, %r4364;
	add.s32 	%r4368, %r4367, -1894007588;
	shf.l.wrap.b32 	%r4369, %r4340, %r4340, 30;
	or.b32  	%r4370, %r4354, %r4369;
	and.b32  	%r4371, %r4370, %r4355;
	and.b32  	%r4372, %r4354, %r4369;
	or.b32  	%r4373, %r4371, %r4372;
	xor.b32  	%r4374, %r4195, %r4171;
	xor.b32  	%r4375, %r4374, %r4267;
	xor.b32  	%r4376, %r4375, %r4335;
	shf.l.wrap.b32 	%r4377, %r4376, %r4376, 1;
	shf.l.wrap.b32 	%r4378, %r4368, %r4368, 5;
	add.s32 	%r4379, %r4377, %r4341;
	add.s32 	%r4380, %r4379, %r4373;
	add.s32 	%r4381, %r4380, %r4378;
	add.s32 	%r4382, %r4381, -1894007588;
	shf.l.wrap.b32 	%r4383, %r4354, %r4354, 30;
	or.b32  	%r4384, %r4368, %r4383;
	and.b32  	%r4385, %r4384, %r4369;
	and.b32  	%r4386, %r4368, %r4383;
	or.b32  	%r4387, %r4385, %r4386;
	xor.b32  	%r4388, %r4207, %r4183;
	xor.b32  	%r4389, %r4388, %r4279;
	xor.b32  	%r4390, %r4389, %r4349;
	shf.l.wrap.b32 	%r4391, %r4390, %r4390, 1;
	shf.l.wrap.b32 	%r4392, %r4382, %r4382, 5;
	add.s32 	%r4393, %r4391, %r4355;
	add.s32 	%r4394, %r4393, %r4387;
	add.s32 	%r4395, %r4394, %r4392;
	add.s32 	%r4396, %r4395, -1894007588;
	shf.l.wrap.b32 	%r4397, %r4368, %r4368, 30;
	or.b32  	%r4398, %r4382, %r4397;
	and.b32  	%r4399, %r4398, %r4383;
	and.b32  	%r4400, %r4382, %r4397;
	or.b32  	%r4401, %r4399, %r4400;
	xor.b32  	%r4402, %r4219, %r4195;
	xor.b32  	%r4403, %r4402, %r4293;
	xor.b32  	%r4404, %r4403, %r4363;
	shf.l.wrap.b32 	%r4405, %r4404, %r4404, 1;
	shf.l.wrap.b32 	%r4406, %r4396, %r4396, 5;
	add.s32 	%r4407, %r4405, %r4369;
	add.s32 	%r4408, %r4407, %r4401;
	add.s32 	%r4409, %r4408, %r4406;
	add.s32 	%r4410, %r4409, -1894007588;
	shf.l.wrap.b32 	%r4411, %r4382, %r4382, 30;
	or.b32  	%r4412, %r4396, %r4411;
	and.b32  	%r4413, %r4412, %r4397;
	and.b32  	%r4414, %r4396, %r4411;
	or.b32  	%r4415, %r4413, %r4414;
	xor.b32  	%r4416, %r4231, %r4207;
	xor.b32  	%r4417, %r4416, %r4307;
	xor.b32  	%r4418, %r4417, %r4377;
	shf.l.wrap.b32 	%r4419, %r4418, %r4418, 1;
	shf.l.wrap.b32 	%r4420, %r4410, %r4410, 5;
	add.s32 	%r4421, %r4419, %r4383;
	add.s32 	%r4422, %r4421, %r4415;
	add.s32 	%r4423, %r4422, %r4420;
	add.s32 	%r4424, %r4423, -1894007588;
	shf.l.wrap.b32 	%r4425, %r4396, %r4396, 30;
	or.b32  	%r4426, %r4410, %r4425;
	and.b32  	%r4427, %r4426, %r4411;
	and.b32  	%r4428, %r4410, %r4425;
	or.b32  	%r4429, %r4427, %r4428;
	xor.b32  	%r4430, %r4243, %r4219;
	xor.b32  	%r4431, %r4430, %r4321;
	xor.b32  	%r4432, %r4431, %r4391;
	shf.l.wrap.b32 	%r4433, %r4432, %r4432, 1;
	shf.l.wrap.b32 	%r4434, %r4424, %r4424, 5;
	add.s32 	%r4435, %r4433, %r4397;
	add.s32 	%r4436, %r4435, %r4429;
	add.s32 	%r4437, %r4436, %r4434;
	add.s32 	%r4438, %r4437, -1894007588;
	shf.l.wrap.b32 	%r4439, %r4410, %r4410, 30;
	or.b32  	%r4440, %r4424, %r4439;
	and.b32  	%r4441, %r4440, %r4425;
	and.b32  	%r4442, %r4424, %r4439;
	or.b32  	%r4443, %r4441, %r4442;
	xor.b32  	%r4444, %r4255, %r4231;
	xor.b32  	%r4445, %r4444, %r4335;
	xor.b32  	%r4446, %r4445, %r4405;
	shf.l.wrap.b32 	%r4447, %r4446, %r4446, 1;
	shf.l.wrap.b32 	%r4448, %r4438, %r4438, 5;
	add.s32 	%r4449, %r4447, %r4411;
	add.s32 	%r4450, %r4449, %r4443;
	add.s32 	%r4451, %r4450, %r4448;
	add.s32 	%r4452, %r4451, -1894007588;
	shf.l.wrap.b32 	%r4453, %r4424, %r4424, 30;
	or.b32  	%r4454, %r4438, %r4453;
	and.b32  	%r4455, %r4454, %r4439;
	and.b32  	%r4456, %r4438, %r4453;
	or.b32  	%r4457, %r4455, %r4456;
	xor.b32  	%r4458, %r4267, %r4243;
	xor.b32  	%r4459, %r4458, %r4349;
	xor.b32  	%r4460, %r4459, %r4419;
	shf.l.wrap.b32 	%r4461, %r4460, %r4460, 1;
	shf.l.wrap.b32 	%r4462, %r4452, %r4452, 5;
	add.s32 	%r4463, %r4461, %r4425;
	add.s32 	%r4464, %r4463, %r4457;
	add.s32 	%r4465, %r4464, %r4462;
	add.s32 	%r4466, %r4465, -1894007588;
	shf.l.wrap.b32 	%r4467, %r4438, %r4438, 30;
	or.b32  	%r4468, %r4452, %r4467;
	and.b32  	%r4469, %r4468, %r4453;
	and.b32  	%r4470, %r4452, %r4467;
	or.b32  	%r4471, %r4469, %r4470;
	xor.b32  	%r4472, %r4279, %r4255;
	xor.b32  	%r4473, %r4472, %r4363;
	xor.b32  	%r4474, %r4473, %r4433;
	shf.l.wrap.b32 	%r4475, %r4474, %r4474, 1;
	shf.l.wrap.b32 	%r4476, %r4466, %r4466, 5;
	add.s32 	%r4477, %r4475, %r4439;
	add.s32 	%r4478, %r4477, %r4471;
	add.s32 	%r4479, %r4478, %r4476;
	add.s32 	%r4480, %r4479, -1894007588;
	shf.l.wrap.b32 	%r4481, %r4452, %r4452, 30;
	or.b32  	%r4482, %r4466, %r4481;
	and.b32  	%r4483, %r4482, %r4467;
	and.b32  	%r4484, %r4466, %r4481;
	or.b32  	%r4485, %r4483, %r4484;
	xor.b32  	%r4486, %r4293, %r4267;
	xor.b32  	%r4487, %r4486, %r4377;
	xor.b32  	%r4488, %r4487, %r4447;
	shf.l.wrap.b32 	%r4489, %r4488, %r4488, 1;
	shf.l.wrap.b32 	%r4490, %r4480, %r4480, 5;
	add.s32 	%r4491, %r4489, %r4453;
	add.s32 	%r4492, %r4491, %r4485;
	add.s32 	%r4493, %r4492, %r4490;
	add.s32 	%r4494, %r4493, -1894007588;
	shf.l.wrap.b32 	%r4495, %r4466, %r4466, 30;
	or.b32  	%r4496, %r4480, %r4495;
	and.b32  	%r4497, %r4496, %r4481;
	and.b32  	%r4498, %r4480, %r4495;
	or.b32  	%r4499, %r4497, %r4498;
	xor.b32  	%r4500, %r4307, %r4279;
	xor.b32  	%r4501, %r4500, %r4391;
	xor.b32  	%r4502, %r4501, %r4461;
	shf.l.wrap.b32 	%r4503, %r4502, %r4502, 1;
	shf.l.wrap.b32 	%r4504, %r4494, %r4494, 5;
	add.s32 	%r4505, %r4503, %r4467;
	add.s32 	%r4506, %r4505, %r4499;
	add.s32 	%r4507, %r4506, %r4504;
	add.s32 	%r4508, %r4507, -1894007588;
	shf.l.wrap.b32 	%r4509, %r4480, %r4480, 30;
	or.b32  	%r4510, %r4494, %r4509;
	and.b32  	%r4511, %r4510, %r4495;
	and.b32  	%r4512, %r4494, %r4509;
	or.b32  	%r4513, %r4511, %r4512;
	xor.b32  	%r4514, %r4321, %r4293;
	xor.b32  	%r4515, %r4514, %r4405;
	xor.b32  	%r4516, %r4515, %r4475;
	shf.l.wrap.b32 	%r4517, %r4516, %r4516, 1;
	shf.l.wrap.b32 	%r4518, %r4508, %r4508, 5;
	add.s32 	%r4519, %r4517, %r4481;
	add.s32 	%r4520, %r4519, %r4513;
	add.s32 	%r4521, %r4520, %r4518;
	add.s32 	%r4522, %r4521, -1894007588;
	shf.l.wrap.b32 	%r4523, %r4494, %r4494, 30;
	or.b32  	%r4524, %r4508, %r4523;
	and.b32  	%r4525, %r4524, %r4509;
	and.b32  	%r4526, %r4508, %r4523;
	or.b32  	%r4527, %r4525, %r4526;
	xor.b32  	%r4528, %r4335, %r4307;
	xor.b32  	%r4529, %r4528, %r4419;
	xor.b32  	%r4530, %r4529, %r4489;
	shf.l.wrap.b32 	%r4531, %r4530, %r4530, 1;
	shf.l.wrap.b32 	%r4532, %r4522, %r4522, 5;
	add.s32 	%r4533, %r4531, %r4495;
	add.s32 	%r4534, %r4533, %r4527;
	add.s32 	%r4535, %r4534, %r4532;
	add.s32 	%r4536, %r4535, -1894007588;
	shf.l.wrap.b32 	%r4537, %r4508, %r4508, 30;
	or.b32  	%r4538, %r4522, %r4537;
	and.b32  	%r4539, %r4538, %r4523;
	and.b32  	%r4540, %r4522, %r4537;
	or.b32  	%r4541, %r4539, %r4540;
	xor.b32  	%r4542, %r4349, %r4321;
	xor.b32  	%r4543, %r4542, %r4433;
	xor.b32  	%r4544, %r4543, %r4503;
	shf.l.wrap.b32 	%r4545, %r4544, %r4544, 1;
	shf.l.wrap.b32 	%r4546, %r4536, %r4536, 5;
	add.s32 	%r4547, %r4545, %r4509;
	add.s32 	%r4548, %r4547, %r4541;
	add.s32 	%r4549, %r4548, %r4546;
	add.s32 	%r4550, %r4549, -1894007588;
	shf.l.wrap.b32 	%r4551, %r4522, %r4522, 30;
	or.b32  	%r4552, %r4536, %r4551;
	and.b32  	%r4553, %r4552, %r4537;
	and.b32  	%r4554, %r4536, %r4551;
	or.b32  	%r4555, %r4553, %r4554;
	xor.b32  	%r4556, %r4363, %r4335;
	xor.b32  	%r4557, %r4556, %r4447;
	xor.b32  	%r4558, %r4557, %r4517;
	shf.l.wrap.b32 	%r4559, %r4558, %r4558, 1;
	shf.l.wrap.b32 	%r4560, %r4550, %r4550, 5;
	add.s32 	%r4561, %r4559, %r4523;
	add.s32 	%r4562, %r4561, %r4555;
	add.s32 	%r4563, %r4562, %r4560;
	add.s32 	%r4564, %r4563, -1894007588;
	shf.l.wrap.b32 	%r4565, %r4536, %r4536, 30;
	xor.b32  	%r4566, %r4565, %r4551;
	xor.b32  	%r4567, %r4566, %r4550;
	xor.b32  	%r4568, %r4377, %r4349;
	xor.b32  	%r4569, %r4568, %r4461;
	xor.b32  	%r4570, %r4569, %r4531;
	shf.l.wrap.b32 	%r4571, %r4570, %r4570, 1;
	shf.l.wrap.b32 	%r4572, %r4564, %r4564, 5;
	add.s32 	%r4573, %r4571, %r4537;
	add.s32 	%r4574, %r4573, %r4567;
	add.s32 	%r4575, %r4574, %r4572;
	add.s32 	%r4576, %r4575, -899497514;
	shf.l.wrap.b32 	%r4577, %r4550, %r4550, 30;
	xor.b32  	%r4578, %r4577, %r4565;
	xor.b32  	%r4579, %r4578, %r4564;
	xor.b32  	%r4580, %r4391, %r4363;
	xor.b32  	%r4581, %r4580, %r4475;
	xor.b32  	%r4582, %r4581, %r4545;
	shf.l.wrap.b32 	%r4583, %r4582, %r4582, 1;
	shf.l.wrap.b32 	%r4584, %r4576, %r4576, 5;
	add.s32 	%r4585, %r4583, %r4551;
	add.s32 	%r4586, %r4585, %r4579;
	add.s32 	%r4587, %r4586, %r4584;
	add.s32 	%r4588, %r4587, -899497514;
	shf.l.wrap.b32 	%r4589, %r4564, %r4564, 30;
	xor.b32  	%r4590, %r4589, %r4577;
	xor.b32  	%r4591, %r4590, %r4576;
	xor.b32  	%r4592, %r4405, %r4377;
	xor.b32  	%r4593, %r4592, %r4489;
	xor.b32  	%r4594, %r4593, %r4559;
	shf.l.wrap.b32 	%r4595, %r4594, %r4594, 1;
	shf.l.wrap.b32 	%r4596, %r4588, %r4588, 5;
	add.s32 	%r4597, %r4595, %r4565;
	add.s32 	%r4598, %r4597, %r4591;
	add.s32 	%r4599, %r4598, %r4596;
	add.s32 	%r4600, %r4599, -899497514;
	shf.l.wrap.b32 	%r4601, %r4576, %r4576, 30;
	xor.b32  	%r4602, %r4601, %r4589;
	xor.b32  	%r4603, %r4602, %r4588;
	xor.b32  	%r4604, %r4419, %r4391;
	xor.b32  	%r4605, %r4604, %r4503;
	xor.b32  	%r4606, %r4605, %r4571;
	shf.l.wrap.b32 	%r4607, %r4606, %r4606, 1;
	shf.l.wrap.b32 	%r4608, %r4600, %r4600, 5;
	add.s32 	%r4609, %r4607, %r4577;
	add.s32 	%r4610, %r4609, %r4603;
	add.s32 	%r4611, %r4610, %r4608;
	add.s32 	%r4612, %r4611, -899497514;
	shf.l.wrap.b32 	%r4613, %r4588, %r4588, 30;
	xor.b32  	%r4614, %r4613, %r4601;
	xor.b32  	%r4615, %r4614, %r4600;
	xor.b32  	%r4616, %r4433, %r4405;
	xor.b32  	%r4617, %r4616, %r4517;
	xor.b32  	%r4618, %r4617, %r4583;
	shf.l.wrap.b32 	%r4619, %r4618, %r4618, 1;
	shf.l.wrap.b32 	%r4620, %r4612, %r4612, 5;
	add.s32 	%r4621, %r4619, %r4589;
	add.s32 	%r4622, %r4621, %r4615;
	add.s32 	%r4623, %r4622, %r4620;
	add.s32 	%r4624, %r4623, -899497514;
	shf.l.wrap.b32 	%r4625, %r4600, %r4600, 30;
	xor.b32  	%r4626, %r4625, %r4613;
	xor.b32  	%r4627, %r4626, %r4612;
	xor.b32  	%r4628, %r4447, %r4419;
	xor.b32  	%r4629, %r4628, %r4531;
	xor.b32  	%r4630, %r4629, %r4595;
	shf.l.wrap.b32 	%r4631, %r4630, %r4630, 1;
	shf.l.wrap.b32 	%r4632, %r4624, %r4624, 5;
	add.s32 	%r4633, %r4631, %r4601;
	add.s32 	%r4634, %r4633, %r4627;
	add.s32 	%r4635, %r4634, %r4632;
	add.s32 	%r4636, %r4635, -899497514;
	shf.l.wrap.b32 	%r4637, %r4612, %r4612, 30;
	xor.b32  	%r4638, %r4637, %r4625;
	xor.b32  	%r4639, %r4638, %r4624;
	xor.b32  	%r4640, %r4461, %r4433;
	xor.b32  	%r4641, %r4640, %r4545;
	xor.b32  	%r4642, %r4641, %r4607;
	shf.l.wrap.b32 	%r4643, %r4642, %r4642, 1;
	shf.l.wrap.b32 	%r4644, %r4636, %r4636, 5;
	add.s32 	%r4645, %r4643, %r4613;
	add.s32 	%r4646, %r4645, %r4639;
	add.s32 	%r4647, %r4646, %r4644;
	add.s32 	%r4648, %r4647, -899497514;
	shf.l.wrap.b32 	%r4649, %r4624, %r4624, 30;
	xor.b32  	%r4650, %r4649, %r4637;
	xor.b32  	%r4651, %r4650, %r4636;
	xor.b32  	%r4652, %r4475, %r4447;
	xor.b32  	%r4653, %r4652, %r4559;
	xor.b32  	%r4654, %r4653, %r4619;
	shf.l.wrap.b32 	%r4655, %r4654, %r4654, 1;
	shf.l.wrap.b32 	%r4656, %r4648, %r4648, 5;
	add.s32 	%r4657, %r4655, %r4625;
	add.s32 	%r4658, %r4657, %r4651;
	add.s32 	%r4659, %r4658, %r4656;
	add.s32 	%r4660, %r4659, -899497514;
	shf.l.wrap.b32 	%r4661, %r4636, %r4636, 30;
	xor.b32  	%r4662, %r4661, %r4649;
	xor.b32  	%r4663, %r4662, %r4648;
	xor.b32  	%r4664, %r4489, %r4461;
	xor.b32  	%r4665, %r4664, %r4571;
	xor.b32  	%r4666, %r4665, %r4631;
	shf.l.wrap.b32 	%r4667, %r4666, %r4666, 1;
	shf.l.wrap.b32 	%r4668, %r4660, %r4660, 5;
	add.s32 	%r4669, %r4667, %r4637;
	add.s32 	%r4670, %r4669, %r4663;
	add.s32 	%r4671, %r4670, %r4668;
	add.s32 	%r4672, %r4671, -899497514;
	shf.l.wrap.b32 	%r4673, %r4648, %r4648, 30;
	xor.b32  	%r4674, %r4673, %r4661;
	xor.b32  	%r4675, %r4674, %r4660;
	xor.b32  	%r4676, %r4503, %r4475;
	xor.b32  	%r4677, %r4676, %r4583;
	xor.b32  	%r4678, %r4677, %r4643;
	shf.l.wrap.b32 	%r4679, %r4678, %r4678, 1;
	shf.l.wrap.b32 	%r4680, %r4672, %r4672, 5;
	add.s32 	%r4681, %r4679, %r4649;
	add.s32 	%r4682, %r4681, %r4675;
	add.s32 	%r4683, %r4682, %r4680;
	add.s32 	%r4684, %r4683, -899497514;
	shf.l.wrap.b32 	%r4685, %r4660, %r4660, 30;
	xor.b32  	%r4686, %r4685, %r4673;
	xor.b32  	%r4687, %r4686, %r4672;
	xor.b32  	%r4688, %r4517, %r4489;
	xor.b32  	%r4689, %r4688, %r4595;
	xor.b32  	%r4690, %r4689, %r4655;
	shf.l.wrap.b32 	%r4691, %r4690, %r4690, 1;
	shf.l.wrap.b32 	%r4692, %r4684, %r4684, 5;
	add.s32 	%r4693, %r4691, %r4661;
	add.s32 	%r4694, %r4693, %r4687;
	add.s32 	%r4695, %r4694, %r4692;
	add.s32 	%r4696, %r4695, -899497514;
	shf.l.wrap.b32 	%r4697, %r4672, %r4672, 30;
	xor.b32  	%r4698, %r4697, %r4685;
	xor.b32  	%r4699, %r4698, %r4684;
	xor.b32  	%r4700, %r4531, %r4503;
	xor.b32  	%r4701, %r4700, %r4607;
	xor.b32  	%r4702, %r4701, %r4667;
	shf.l.wrap.b32 	%r4703, %r4702, %r4702, 1;
	shf.l.wrap.b32 	%r4704, %r4696, %r4696, 5;
	add.s32 	%r4705, %r4703, %r4673;
	add.s32 	%r4706, %r4705, %r4699;
	add.s32 	%r4707, %r4706, %r4704;
	add.s32 	%r4708, %r4707, -899497514;
	shf.l.wrap.b32 	%r4709, %r4684, %r4684, 30;
	xor.b32  	%r4710, %r4709, %r4697;
	xor.b32  	%r4711, %r4710, %r4696;
	xor.b32  	%r4712, %r4545, %r4517;
	xor.b32  	%r4713, %r4712, %r4619;
	xor.b32  	%r4714, %r4713, %r4679;
	shf.l.wrap.b32 	%r4715, %r4714, %r4714, 1;
	shf.l.wrap.b32 	%r4716, %r4708, %r4708, 5;
	add.s32 	%r4717, %r4715, %r4685;
	add.s32 	%r4718, %r4717, %r4711;
	add.s32 	%r4719, %r4718, %r4716;
	add.s32 	%r4720, %r4719, -899497514;
	shf.l.wrap.b32 	%r4721, %r4696, %r4696, 30;
	xor.b32  	%r4722, %r4721, %r4709;
	xor.b32  	%r4723, %r4722, %r4708;
	xor.b32  	%r4724, %r4559, %r4531;
	xor.b32  	%r4725, %r4724, %r4631;
	xor.b32  	%r4726, %r4725, %r4691;
	shf.l.wrap.b32 	%r4727, %r4726, %r4726, 1;
	shf.l.wrap.b32 	%r4728, %r4720, %r4720, 5;
	add.s32 	%r4729, %r4727, %r4697;
	add.s32 	%r4730, %r4729, %r4723;
	add.s32 	%r4731, %r4730, %r4728;
	add.s32 	%r4732, %r4731, -899497514;
	shf.l.wrap.b32 	%r4733, %r4708, %r4708, 30;
	xor.b32  	%r4734, %r4733, %r4721;
	xor.b32  	%r4735, %r4734, %r4720;
	xor.b32  	%r4736, %r4571, %r4545;
	xor.b32  	%r4737, %r4736, %r4643;
	xor.b32  	%r4738, %r4737, %r4703;
	shf.l.wrap.b32 	%r4739, %r4738, %r4738, 1;
	shf.l.wrap.b32 	%r4740, %r4732, %r4732, 5;
	add.s32 	%r4741, %r4739, %r4709;
	add.s32 	%r4742, %r4741, %r4735;
	add.s32 	%r4743, %r4742, %r4740;
	add.s32 	%r4744, %r4743, -899497514;
	shf.l.wrap.b32 	%r4745, %r4720, %r4720, 30;
	xor.b32  	%r4746, %r4745, %r4733;
	xor.b32  	%r4747, %r4746, %r4732;
	xor.b32  	%r4748, %r4583, %r4559;
	xor.b32  	%r4749, %r4748, %r4655;
	xor.b32  	%r4750, %r4749, %r4715;
	shf.l.wrap.b32 	%r4751, %r4750, %r4750, 1;
	shf.l.wrap.b32 	%r4752, %r4744, %r4744, 5;
	add.s32 	%r4753, %r4751, %r4721;
	add.s32 	%r4754, %r4753, %r4747;
	add.s32 	%r4755, %r4754, %r4752;
	add.s32 	%r4756, %r4755, -899497514;
	shf.l.wrap.b32 	%r4757, %r4732, %r4732, 30;
	xor.b32  	%r4758, %r4757, %r4745;
	xor.b32  	%r4759, %r4758, %r4744;
	xor.b32  	%r4760, %r4595, %r4571;
	xor.b32  	%r4761, %r4760, %r4667;
	xor.b32  	%r4762, %r4761, %r4727;
	shf.l.wrap.b32 	%r4763, %r4762, %r4762, 1;
	shf.l.wrap.b32 	%r4764, %r4756, %r4756, 5;
	add.s32 	%r4765, %r4763, %r4733;
	add.s32 	%r4766, %r4765, %r4759;
	add.s32 	%r4767, %r4766, %r4764;
	add.s32 	%r4768, %r4767, -899497514;
	shf.l.wrap.b32 	%r4769, %r4744, %r4744, 30;
	xor.b32  	%r4770, %r4769, %r4757;
	xor.b32  	%r4771, %r4770, %r4756;
	xor.b32  	%r4772, %r4607, %r4583;
	xor.b32  	%r4773, %r4772, %r4679;
	xor.b32  	%r4774, %r4773, %r4739;
	shf.l.wrap.b32 	%r4775, %r4774, %r4774, 1;
	shf.l.wrap.b32 	%r4776, %r4768, %r4768, 5;
	add.s32 	%r4777, %r4775, %r4745;
	add.s32 	%r4778, %r4777, %r4771;
	add.s32 	%r4779, %r4778, %r4776;
	add.s32 	%r4780, %r4779, -899497514;
	shf.l.wrap.b32 	%r4781, %r4756, %r4756, 30;
	xor.b32  	%r4782, %r4781, %r4769;
	xor.b32  	%r4783, %r4782, %r4768;
	xor.b32  	%r4784, %r4619, %r4595;
	xor.b32  	%r4785, %r4784, %r4691;
	xor.b32  	%r4786, %r4785, %r4751;
	shf.l.wrap.b32 	%r4787, %r4786, %r4786, 1;
	shf.l.wrap.b32 	%r4788, %r4780, %r4780, 5;
	add.s32 	%r4789, %r4787, %r4757;
	add.s32 	%r4790, %r4789, %r4783;
	add.s32 	%r4791, %r4790, %r4788;
	add.s32 	%r4792, %r4791, -899497514;
	shf.l.wrap.b32 	%r4793, %r4768, %r4768, 30;
	xor.b32  	%r4794, %r4793, %r4781;
	xor.b32  	%r4795, %r4794, %r4780;
	xor.b32  	%r4796, %r4631, %r4607;
	xor.b32  	%r4797, %r4796, %r4703;
	xor.b32  	%r4798, %r4797, %r4763;
	shf.l.wrap.b32 	%r4799, %r4798, %r4798, 1;
	shf.l.wrap.b32 	%r4800, %r4792, %r4792, 5;
	shf.l.wrap.b32 	%r4801, %r4780, %r4780, 30;
	add.s32 	%r4802, %r4919, %r4799;
	add.s32 	%r4803, %r4802, %r4769;
	add.s32 	%r4804, %r4803, %r4795;
	add.s32 	%r4805, %r4804, %r4800;
	add.s32 	%r4919, %r4805, -899497514;
	add.s32 	%r4918, %r4792, %r4918;
	add.s32 	%r4917, %r4801, %r4917;
	add.s32 	%r4916, %r4793, %r4916;
	add.s32 	%r4915, %r4781, %r4915;
$L__BB0_56:
	shr.u32 	%r4806, %r4919, 24;
	shr.u32 	%r4807, %r4919, 16;
	shr.u32 	%r4808, %r4919, 8;
	shr.u32 	%r4809, %r4918, 24;
	shr.u32 	%r4810, %r4918, 16;
	shr.u32 	%r4811, %r4918, 8;
	shr.u32 	%r4812, %r4917, 24;
	shr.u32 	%r4813, %r4917, 16;
	shr.u32 	%r4814, %r4917, 8;
	shr.u32 	%r4815, %r4916, 24;
	shr.u32 	%r4816, %r4916, 16;
	shr.u32 	%r4817, %r4916, 8;
	shr.u32 	%r4818, %r4915, 24;
	shr.u32 	%r4819, %r4915, 16;
	shr.u32 	%r4820, %r4915, 8;
	mov.b16 	%rs50, 48;
	st.local.u8 	[%rd9], %rs50;
	mov.b16 	%rs51, 49;
	st.local.u8 	[%rd9+1], %rs51;
	mov.b16 	%rs52, 50;
	st.local.u8 	[%rd9+2], %rs52;
	mov.b16 	%rs53, 51;
	st.local.u8 	[%rd9+3], %rs53;
	mov.b16 	%rs54, 52;
	st.local.u8 	[%rd9+4], %rs54;
	mov.b16 	%rs55, 53;
	st.local.u8 	[%rd9+5], %rs55;
	mov.b16 	%rs56, 54;
	st.local.u8 	[%rd9+6], %rs56;
	mov.b16 	%rs57, 55;
	st.local.u8 	[%rd9+7], %rs57;
	mov.b16 	%rs58, 56;
	st.local.u8 	[%rd9+8], %rs58;
	mov.b16 	%rs59, 57;
	st.local.u8 	[%rd9+9], %rs59;
	mov.b16 	%rs60, 97;
	st.local.u8 	[%rd9+10], %rs60;
	mov.b16 	%rs61, 98;
	st.local.u8 	[%rd9+11], %rs61;
	mov.b16 	%rs62, 99;
	st.local.u8 	[%rd9+12], %rs62;
	mov.b16 	%rs63, 100;
	st.local.u8 	[%rd9+13], %rs63;
	mov.b16 	%rs64, 101;
	st.local.u8 	[%rd9+14], %rs64;
	mov.b16 	%rs65, 102;
	st.local.u8 	[%rd9+15], %rs65;
	shr.u32 	%r4821, %r4919, 28;
	cvt.u64.u32 	%rd100, %r4821;
	add.s64 	%rd101, %rd9, %rd100;
	ld.local.u8 	%rs115, [%rd101];
	st.local.u8 	[%rd5], %rs115;
	and.b32  	%r4822, %r4806, 15;
	cvt.u64.u32 	%rd102, %r4822;
	add.s64 	%rd103, %rd9, %rd102;
	ld.local.u8 	%rs66, [%rd103];
	st.local.u8 	[%rd5+1], %rs66;
	st.local.u8 	[%rd9], %rs50;
	st.local.u8 	[%rd9+1], %rs51;
	st.local.u8 	[%rd9+2], %rs52;
	st.local.u8 	[%rd9+3], %rs53;
	st.local.u8 	[%rd9+4], %rs54;
	st.local.u8 	[%rd9+5], %rs55;
	st.local.u8 	[%rd9+6], %rs56;
	st.local.u8 	[%rd9+7], %rs57;
	st.local.u8 	[%rd9+8], %rs58;
	st.local.u8 	[%rd9+9], %rs59;
	st.local.u8 	[%rd9+10], %rs60;
	st.local.u8 	[%rd9+11], %rs61;
	st.local.u8 	[%rd9+12], %rs62;
	st.local.u8 	[%rd9+13], %rs63;
	st.local.u8 	[%rd9+14], %rs64;
	st.local.u8 	[%rd9+15], %rs65;
	shr.u32 	%r4823, %r4919, 20;
	and.b32  	%r4824, %r4823, 15;
	cvt.u64.u32 	%rd104, %r4824;
	add.s64 	%rd105, %rd9, %rd104;
	ld.local.u8 	%rs67, [%rd105];
	st.local.u8 	[%rd5+2], %rs67;
	and.b32  	%r4825, %r4807, 15;
	cvt.u64.u32 	%rd106, %r4825;
	add.s64 	%rd107, %rd9, %rd106;
	ld.local.u8 	%rs68, [%rd107];
	st.local.u8 	[%rd5+3], %rs68;
	st.local.u8 	[%rd9], %rs50;
	st.local.u8 	[%rd9+1], %rs51;
	st.local.u8 	[%rd9+2], %rs52;
	st.local.u8 	[%rd9+3], %rs53;
	st.local.u8 	[%rd9+4], %rs54;
	st.local.u8 	[%rd9+5], %rs55;
	st.local.u8 	[%rd9+6], %rs56;
	st.local.u8 	[%rd9+7], %rs57;
	st.local.u8 	[%rd9+8], %rs58;
	st.local.u8 	[%rd9+9], %rs59;
	st.local.u8 	[%rd9+10], %rs60;
	st.local.u8 	[%rd9+11], %rs61;
	st.local.u8 	[%rd9+12], %rs62;
	st.local.u8 	[%rd9+13], %rs63;
	st.local.u8 	[%rd9+14], %rs64;
	st.local.u8 	[%rd9+15], %rs65;
	shr.u32 	%r4826, %r4919, 12;
	and.b32  	%r4827, %r4826, 15;
	cvt.u64.u32 	%rd108, %r4827;
	add.s64 	%rd109, %rd9, %rd108;
	ld.local.u8 	%rs69, [%rd109];
	st.local.u8 	[%rd5+4], %rs69;
	and.b32  	%r4828, %r4808, 15;
	cvt.u64.u32 	%rd110, %r4828;
	add.s64 	%rd111, %rd9, %rd110;
	ld.local.u8 	%rs70, [%rd111];
	st.local.u8 	[%rd5+5], %rs70;
	st.local.u8 	[%rd9], %rs50;
	st.local.u8 	[%rd9+1], %rs51;
	st.local.u8 	[%rd9+2], %rs52;
	st.local.u8 	[%rd9+3], %rs53;
	st.local.u8 	[%rd9+4], %rs54;
	st.local.u8 	[%rd9+5], %rs55;
	st.local.u8 	[%rd9+6], %rs56;
	st.local.u8 	[%rd9+7], %rs57;
	st.local.u8 	[%rd9+8], %rs58;
	st.local.u8 	[%rd9+9], %rs59;
	st.local.u8 	[%rd9+10], %rs60;
	st.local.u8 	[%rd9+11], %rs61;
	st.local.u8 	[%rd9+12], %rs62;
	st.local.u8 	[%rd9+13], %rs63;
	st.local.u8 	[%rd9+14], %rs64;
	st.local.u8 	[%rd9+15], %rs65;
	shr.u32 	%r4829, %r4919, 4;
	and.b32  	%r4830, %r4829, 15;
	cvt.u64.u32 	%rd112, %r4830;
	add.s64 	%rd113, %rd9, %rd112;
	ld.local.u8 	%rs71, [%rd113];
	st.local.u8 	[%rd5+6], %rs71;
	and.b32  	%r4831, %r4919, 15;
	cvt.u64.u32 	%rd114, %r4831;
	add.s64 	%rd115, %rd9, %rd114;
	ld.local.u8 	%rs72, [%rd115];
	st.local.u8 	[%rd5+7], %rs72;
	st.local.u8 	[%rd9], %rs50;
	st.local.u8 	[%rd9+1], %rs51;
	st.local.u8 	[%rd9+2], %rs52;
	st.local.u8 	[%rd9+3], %rs53;
	st.local.u8 	[%rd9+4], %rs54;
	st.local.u8 	[%rd9+5], %rs55;
	st.local.u8 	[%rd9+6], %rs56;
	st.local.u8 	[%rd9+7], %rs57;
	st.local.u8 	[%rd9+8], %rs58;
	st.local.u8 	[%rd9+9], %rs59;
	st.local.u8 	[%rd9+10], %rs60;
	st.local.u8 	[%rd9+11], %rs61;
	st.local.u8 	[%rd9+12], %rs62;
	st.local.u8 	[%rd9+13], %rs63;
	st.local.u8 	[%rd9+14], %rs64;
	st.local.u8 	[%rd9+15], %rs65;
	shr.u32 	%r4832, %r4918, 28;
	cvt.u64.u32 	%rd116, %r4832;
	add.s64 	%rd117, %rd9, %rd116;
	ld.local.u8 	%rs73, [%rd117];
	st.local.u8 	[%rd5+8], %rs73;
	and.b32  	%r4833, %r4809, 15;
	cvt.u64.u32 	%rd118, %r4833;
	add.s64 	%rd119, %rd9, %rd118;
	ld.local.u8 	%rs74, [%rd119];
	st.local.u8 	[%rd5+9], %rs74;
	st.local.u8 	[%rd9], %rs50;
	st.local.u8 	[%rd9+1], %rs51;
	st.local.u8 	[%rd9+2], %rs52;
	st.local.u8 	[%rd9+3], %rs53;
	st.local.u8 	[%rd9+4], %rs54;
	st.local.u8 	[%rd9+5], %rs55;
	st.local.u8 	[%rd9+6], %rs56;
	st.local.u8 	[%rd9+7], %rs57;
	st.local.u8 	[%rd9+8], %rs58;
	st.local.u8 	[%rd9+9], %rs59;
	st.local.u8 	[%rd9+10], %rs60;
	st.local.u8 	[%rd9+11], %rs61;
	st.local.u8 	[%rd9+12], %rs62;
	st.local.u8 	[%rd9+13], %rs63;
	st.local.u8 	[%rd9+14], %rs64;
	st.local.u8 	[%rd9+15], %rs65;
	shr.u32 	%r4834, %r4918, 20;
	and.b32  	%r4835, %r4834, 15;
	cvt.u64.u32 	%rd120, %r4835;
	add.s64 	%rd121, %rd9, %rd120;
	ld.local.u8 	%rs75, [%rd121];
	st.local.u8 	[%rd5+10], %rs75;
	and.b32  	%r4836, %r4810, 15;
	cvt.u64.u32 	%rd122, %r4836;
	add.s64 	%rd123, %rd9, %rd122;
	ld.local.u8 	%rs76, [%rd123];
	st.local.u8 	[%rd5+11], %rs76;
	st.local.u8 	[%rd9], %rs50;
	st.local.u8 	[%rd9+1], %rs51;
	st.local.u8 	[%rd9+2], %rs52;
	st.local.u8 	[%rd9+3], %rs53;
	st.local.u8 	[%rd9+4], %rs54;
	st.local.u8 	[%rd9+5], %rs55;
	st.local.u8 	[%rd9+6], %rs56;
	st.local.u8 	[%rd9+7], %rs57;
	st.local.u8 	[%rd9+8], %rs58;
	st.local.u8 	[%rd9+9], %rs59;
	st.local.u8 	[%rd9+10], %rs60;
	st.local.u8 	[%rd9+11], %rs61;
	st.local.u8 	[%rd9+12], %rs62;
	st.local.u8 	[%rd9+13], %rs63;
	st.local.u8 	[%rd9+14], %rs64;
	st.local.u8 	[%rd9+15], %rs65;
	shr.u32 	%r4837, %r4918, 12;
	and.b32  	%r4838, %r4837, 15;
	cvt.u64.u32 	%rd124, %r4838;
	add.s64 	%rd125, %rd9, %rd124;
	ld.local.u8 	%rs77, [%rd125];
	st.local.u8 	[%rd5+12], %rs77;
	and.b32  	%r4839, %r4811, 15;
	cvt.u64.u32 	%rd126, %r4839;
	add.s64 	%rd127, %rd9, %rd126;
	ld.local.u8 	%rs78, [%rd127];
	st.local.u8 	[%rd5+13], %rs78;
	st.local.u8 	[%rd9], %rs50;
	st.local.u8 	[%rd9+1], %rs51;
	st.local.u8 	[%rd9+2], %rs52;
	st.local.u8 	[%rd9+3], %rs53;
	st.local.u8 	[%rd9+4], %rs54;
	st.local.u8 	[%rd9+5], %rs55;
	st.local.u8 	[%rd9+6], %rs56;
	st.local.u8 	[%rd9+7], %rs57;
	st.local.u8 	[%rd9+8], %rs58;
	st.local.u8 	[%rd9+9], %rs59;
	st.local.u8 	[%rd9+10], %rs60;
	st.local.u8 	[%rd9+11], %rs61;
	st.local.u8 	[%rd9+12], %rs62;
	st.local.u8 	[%rd9+13], %rs63;
	st.local.u8 	[%rd9+14], %rs64;
	st.local.u8 	[%rd9+15], %rs65;
	shr.u32 	%r4840, %r4918, 4;
	and.b32  	%r4841, %r4840, 15;
	cvt.u64.u32 	%rd128, %r4841;
	add.s64 	%rd129, %rd9, %rd128;
	ld.local.u8 	%rs79, [%rd129];
	st.local.u8 	[%rd5+14], %rs79;
	and.b32  	%r4842, %r4918, 15;
	cvt.u64.u32 	%rd130, %r4842;
	add.s64 	%rd131, %rd9, %rd130;
	ld.local.u8 	%rs80, [%rd131];
	st.local.u8 	[%rd5+15], %rs80;
	st.local.u8 	[%rd9], %rs50;
	st.local.u8 	[%rd9+1], %rs51;
	st.local.u8 	[%rd9+2], %rs52;
	st.local.u8 	[%rd9+3], %rs53;
	st.local.u8 	[%rd9+4], %rs54;
	st.local.u8 	[%rd9+5], %rs55;
	st.local.u8 	[%rd9+6], %rs56;
	st.local.u8 	[%rd9+7], %rs57;
	st.local.u8 	[%rd9+8], %rs58;
	st.local.u8 	[%rd9+9], %rs59;
	st.local.u8 	[%rd9+10], %rs60;
	st.local.u8 	[%rd9+11], %rs61;
	st.local.u8 	[%rd9+12], %rs62;
	st.local.u8 	[%rd9+13], %rs63;
	st.local.u8 	[%rd9+14], %rs64;
	st.local.u8 	[%rd9+15], %rs65;
	shr.u32 	%r4843, %r4917, 28;
	cvt.u64.u32 	%rd132, %r4843;
	add.s64 	%rd133, %rd9, %rd132;
	ld.local.u8 	%rs81, [%rd133];
	st.local.u8 	[%rd5+16], %rs81;
	and.b32  	%r4844, %r4812, 15;
	cvt.u64.u32 	%rd134, %r4844;
	add.s64 	%rd135, %rd9, %rd134;
	ld.local.u8 	%rs82, [%rd135];
	st.local.u8 	[%rd5+17], %rs82;
	st.local.u8 	[%rd9], %rs50;
	st.local.u8 	[%rd9+1], %rs51;
	st.local.u8 	[%rd9+2], %rs52;
	st.local.u8 	[%rd9+3], %rs53;
	st.local.u8 	[%rd9+4], %rs54;
	st.local.u8 	[%rd9+5], %rs55;
	st.local.u8 	[%rd9+6], %rs56;
	st.local.u8 	[%rd9+7], %rs57;
	st.local.u8 	[%rd9+8], %rs58;
	st.local.u8 	[%rd9+9], %rs59;
	st.local.u8 	[%rd9+10], %rs60;
	st.local.u8 	[%rd9+11], %rs61;
	st.local.u8 	[%rd9+12], %rs62;
	st.local.u8 	[%rd9+13], %rs63;
	st.local.u8 	[%rd9+14], %rs64;
	st.local.u8 	[%rd9+15], %rs65;
	shr.u32 	%r4845, %r4917, 20;
	and.b32  	%r4846, %r4845, 15;
	cvt.u64.u32 	%rd136, %r4846;
	add.s64 	%rd137, %rd9, %rd136;
	ld.local.u8 	%rs83, [%rd137];
	st.local.u8 	[%rd5+18], %rs83;
	and.b32  	%r4847, %r4813, 15;
	cvt.u64.u32 	%rd138, %r4847;
	add.s64 	%rd139, %rd9, %rd138;
	ld.local.u8 	%rs84, [%rd139];
	st.local.u8 	[%rd5+19], %rs84;
	st.local.u8 	[%rd9], %rs50;
	st.local.u8 	[%rd9+1], %rs51;
	st.local.u8 	[%rd9+2], %rs52;
	st.local.u8 	[%rd9+3], %rs53;
	st.local.u8 	[%rd9+4], %rs54;
	st.local.u8 	[%rd9+5], %rs55;
	st.local.u8 	[%rd9+6], %rs56;
	st.local.u8 	[%rd9+7], %rs57;
	st.local.u8 	[%rd9+8], %rs58;
	st.local.u8 	[%rd9+9], %rs59;
	st.local.u8 	[%rd9+10], %rs60;
	st.local.u8 	[%rd9+11], %rs61;
	st.local.u8 	[%rd9+12], %rs62;
	st.local.u8 	[%rd9+13], %rs63;
	st.local.u8 	[%rd9+14], %rs64;
	st.local.u8 	[%rd9+15], %rs65;
	shr.u32 	%r4848, %r4917, 12;
	and.b32  	%r4849, %r4848, 15;
	cvt.u64.u32 	%rd140, %r4849;
	add.s64 	%rd141, %rd9, %rd140;
	ld.local.u8 	%rs85, [%rd141];
	st.local.u8 	[%rd5+20], %rs85;
	and.b32  	%r4850, %r4814, 15;
	cvt.u64.u32 	%rd142, %r4850;
	add.s64 	%rd143, %rd9, %rd142;
	ld.local.u8 	%rs86, [%rd143];
	st.local.u8 	[%rd5+21], %rs86;
	st.local.u8 	[%rd9], %rs50;
	st.local.u8 	[%rd9+1], %rs51;
	st.local.u8 	[%rd9+2], %rs52;
	st.local.u8 	[%rd9+3], %rs53;
	st.local.u8 	[%rd9+4], %rs54;
	st.local.u8 	[%rd9+5], %rs55;
	st.local.u8 	[%rd9+6], %rs56;
	st.local.u8 	[%rd9+7], %rs57;
	st.local.u8 	[%rd9+8], %rs58;
	st.local.u8 	[%rd9+9], %rs59;
	st.local.u8 	[%rd9+10], %rs60;
	st.local.u8 	[%rd9+11], %rs61;
	st.local.u8 	[%rd9+12], %rs62;
	st.local.u8 	[%rd9+13], %rs63;
	st.local.u8 	[%rd9+14], %rs64;
	st.local.u8 	[%rd9+15], %rs65;
	shr.u32 	%r4851, %r4917, 4;
	and.b32  	%r4852, %r4851, 15;
	cvt.u64.u32 	%rd144, %r4852;
	add.s64 	%rd145, %rd9, %rd144;
	ld.local.u8 	%rs87, [%rd145];
	st.local.u8 	[%rd5+22], %rs87;
	and.b32  	%r4853, %r4917, 15;
	cvt.u64.u32 	%rd146, %r4853;
	add.s64 	%rd147, %rd9, %rd146;
	ld.local.u8 	%rs88, [%rd147];
	st.local.u8 	[%rd5+23], %rs88;
	st.local.u8 	[%rd9], %rs50;
	st.local.u8 	[%rd9+1], %rs51;
	st.local.u8 	[%rd9+2], %rs52;
	st.local.u8 	[%rd9+3], %rs53;
	st.local.u8 	[%rd9+4], %rs54;
	st.local.u8 	[%rd9+5], %rs55;
	st.local.u8 	[%rd9+6], %rs56;
	st.local.u8 	[%rd9+7], %rs57;
	st.local.u8 	[%rd9+8], %rs58;
	st.local.u8 	[%rd9+9], %rs59;
	st.local.u8 	[%rd9+10], %rs60;
	st.local.u8 	[%rd9+11], %rs61;
	st.local.u8 	[%rd9+12], %rs62;
	st.local.u8 	[%rd9+13], %rs63;
	st.local.u8 	[%rd9+14], %rs64;
	st.local.u8 	[%rd9+15], %rs65;
	shr.u32 	%r4854, %r4916, 28;
	cvt.u64.u32 	%rd148, %r4854;
	add.s64 	%rd149, %rd9, %rd148;
	ld.local.u8 	%rs89, [%rd149];
	st.local.u8 	[%rd5+24], %rs89;
	and.b32  	%r4855, %r4815, 15;
	cvt.u64.u32 	%rd150, %r4855;
	add.s64 	%rd151, %rd9, %rd150;
	ld.local.u8 	%rs90, [%rd151];
	st.local.u8 	[%rd5+25], %rs90;
	st.local.u8 	[%rd9], %rs50;
	st.local.u8 	[%rd9+1], %rs51;
	st.local.u8 	[%rd9+2], %rs52;
	st.local.u8 	[%rd9+3], %rs53;
	st.local.u8 	[%rd9+4], %rs54;
	st.local.u8 	[%rd9+5], %rs55;
	st.local.u8 	[%rd9+6], %rs56;
	st.local.u8 	[%rd9+7], %rs57;
	st.local.u8 	[%rd9+8], %rs58;
	st.local.u8 	[%rd9+9], %rs59;
	st.local.u8 	[%rd9+10], %rs60;
	st.local.u8 	[%rd9+11], %rs61;
	st.local.u8 	[%rd9+12], %rs62;
	st.local.u8 	[%rd9+13], %rs63;
	st.local.u8 	[%rd9+14], %rs64;
	st.local.u8 	[%rd9+15], %rs65;
	shr.u32 	%r4856, %r4916, 20;
	and.b32  	%r4857, %r4856, 15;
	cvt.u64.u32 	%rd152, %r4857;
	add.s64 	%rd153, %rd9, %rd152;
	ld.local.u8 	%rs91, [%rd153];
	st.local.u8 	[%rd5+26], %rs91;
	and.b32  	%r4858, %r4816, 15;
	cvt.u64.u32 	%rd154, %r4858;
	add.s64 	%rd155, %rd9, %rd154;
	ld.local.u8 	%rs92, [%rd155];
	st.local.u8 	[%rd5+27], %rs92;
	st.local.u8 	[%rd9], %rs50;
	st.local.u8 	[%rd9+1], %rs51;
	st.local.u8 	[%rd9+2], %rs52;
	st.local.u8 	[%rd9+3], %rs53;
	st.local.u8 	[%rd9+4], %rs54;
	st.local.u8 	[%rd9+5], %rs55;
	st.local.u8 	[%rd9+6], %rs56;
	st.local.u8 	[%rd9+7], %rs57;
	st.local.u8 	[%rd9+8], %rs58;
	st.local.u8 	[%rd9+9], %rs59;
	st.local.u8 	[%rd9+10], %rs60;
	st.local.u8 	[%rd9+11], %rs61;
	st.local.u8 	[%rd9+12], %rs62;
	st.local.u8 	[%rd9+13], %rs63;
	st.local.u8 	[%rd9+14], %rs64;
	st.local.u8 	[%rd9+15], %rs65;
	shr.u32 	%r4859, %r4916, 12;
	and.b32  	%r4860, %r4859, 15;
	cvt.u64.u32 	%rd156, %r4860;
	add.s64 	%rd157, %rd9, %rd156;
	ld.local.u8 	%rs93, [%rd157];
	st.local.u8 	[%rd5+28], %rs93;
	and.b32  	%r4861, %r4817, 15;
	cvt.u64.u32 	%rd158, %r4861;
	add.s64 	%rd159, %rd9, %rd158;
	ld.local.u8 	%rs94, [%rd159];
	st.local.u8 	[%rd5+29], %rs94;
	st.local.u8 	[%rd9], %rs50;
	st.local.u8 	[%rd9+1], %rs51;
	st.local.u8 	[%rd9+2], %rs52;
	st.local.u8 	[%rd9+3], %rs53;
	st.local.u8 	[%rd9+4], %rs54;
	st.local.u8 	[%rd9+5], %rs55;
	st.local.u8 	[%rd9+6], %rs56;
	st.local.u8 	[%rd9+7], %rs57;
	st.local.u8 	[%rd9+8], %rs58;
	st.local.u8 	[%rd9+9], %rs59;
	st.local.u8 	[%rd9+10], %rs60;
	st.local.u8 	[%rd9+11], %rs61;
	st.local.u8 	[%rd9+12], %rs62;
	st.local.u8 	[%rd9+13], %rs63;
	st.local.u8 	[%rd9+14], %rs64;
	st.local.u8 	[%rd9+15], %rs65;
	shr.u32 	%r4862, %r4916, 4;
	and.b32  	%r4863, %r4862, 15;
	cvt.u64.u32 	%rd160, %r4863;
	add.s64 	%rd161, %rd9, %rd160;
	ld.local.u8 	%rs95, [%rd161];
	st.local.u8 	[%rd5+30], %rs95;
	and.b32  	%r4864, %r4916, 15;
	cvt.u64.u32 	%rd162, %r4864;
	add.s64 	%rd163, %rd9, %rd162;
	ld.local.u8 	%rs96, [%rd163];
	st.local.u8 	[%rd5+31], %rs96;
	st.local.u8 	[%rd9], %rs50;
	st.local.u8 	[%rd9+1], %rs51;
	st.local.u8 	[%rd9+2], %rs52;
	st.local.u8 	[%rd9+3], %rs53;
	st.local.u8 	[%rd9+4], %rs54;
	st.local.u8 	[%rd9+5], %rs55;
	st.local.u8 	[%rd9+6], %rs56;
	st.local.u8 	[%rd9+7], %rs57;
	st.local.u8 	[%rd9+8], %rs58;
	st.local.u8 	[%rd9+9], %rs59;
	st.local.u8 	[%rd9+10], %rs60;
	st.local.u8 	[%rd9+11], %rs61;
	st.local.u8 	[%rd9+12], %rs62;
	st.local.u8 	[%rd9+13], %rs63;
	st.local.u8 	[%rd9+14], %rs64;
	st.local.u8 	[%rd9+15], %rs65;
	shr.u32 	%r4865, %r4915, 28;
	cvt.u64.u32 	%rd164, %r4865;
	add.s64 	%rd165, %rd9, %rd164;
	ld.local.u8 	%rs97, [%rd165];
	st.local.u8 	[%rd5+32], %rs97;
	and.b32  	%r4866, %r4818, 15;
	cvt.u64.u32 	%rd166, %r4866;
	add.s64 	%rd167, %rd9, %rd166;
	ld.local.u8 	%rs98, [%rd167];
	st.local.u8 	[%rd5+33], %rs98;
	st.local.u8 	[%rd9], %rs50;
	st.local.u8 	[%rd9+1], %rs51;
	st.local.u8 	[%rd9+2], %rs52;
	st.local.u8 	[%rd9+3], %rs53;
	st.local.u8 	[%rd9+4], %rs54;
	st.local.u8 	[%rd9+5], %rs55;
	st.local.u8 	[%rd9+6], %rs56;
	st.local.u8 	[%rd9+7], %rs57;
	st.local.u8 	[%rd9+8], %rs58;
	st.local.u8 	[%rd9+9], %rs59;
	st.local.u8 	[%rd9+10], %rs60;
	st.local.u8 	[%rd9+11], %rs61;
	st.local.u8 	[%rd9+12], %rs62;
	st.local.u8 	[%rd9+13], %rs63;
	st.local.u8 	[%rd9+14], %rs64;
	st.local.u8 	[%rd9+15], %rs65;
	shr.u32 	%r4867, %r4915, 20;
	and.b32  	%r4868, %r4867, 15;
	cvt.u64.u32 	%rd168, %r4868;
	add.s64 	%rd169, %rd9, %rd168;
	ld.local.u8 	%rs99, [%rd169];
	st.local.u8 	[%rd5+34], %rs99;
	and.b32  	%r4869, %r4819, 15;
	cvt.u64.u32 	%rd170, %r4869;
	add.s64 	%rd171, %rd9, %rd170;
	ld.local.u8 	%rs100, [%rd171];
	st.local.u8 	[%rd5+35], %rs100;
	st.local.u8 	[%rd9], %rs50;
	st.local.u8 	[%rd9+1], %rs51;
	st.local.u8 	[%rd9+2], %rs52;
	st.local.u8 	[%rd9+3], %rs53;
	st.local.u8 	[%rd9+4], %rs54;
	st.local.u8 	[%rd9+5], %rs55;
	st.local.u8 	[%rd9+6], %rs56;
	st.local.u8 	[%rd9+7], %rs57;
	st.local.u8 	[%rd9+8], %rs58;
	st.local.u8 	[%rd9+9], %rs59;
	st.local.u8 	[%rd9+10], %rs60;
	st.local.u8 	[%rd9+11], %rs61;
	st.local.u8 	[%rd9+12], %rs62;
	st.local.u8 	[%rd9+13], %rs63;
	st.local.u8 	[%rd9+14], %rs64;
	st.local.u8 	[%rd9+15], %rs65;
	shr.u32 	%r4870, %r4915, 12;
	and.b32  	%r4871, %r4870, 15;
	cvt.u64.u32 	%rd172, %r4871;
	add.s64 	%rd173, %rd9, %rd172;
	ld.local.u8 	%rs101, [%rd173];
	st.local.u8 	[%rd5+36], %rs101;
	and.b32  	%r4872, %r4820, 15;
	cvt.u64.u32 	%rd174, %r4872;
	add.s64 	%rd175, %rd9, %rd174;
	ld.local.u8 	%rs102, [%rd175];
	st.local.u8 	[%rd5+37], %rs102;
	st.local.u8 	[%rd9], %rs50;
	st.local.u8 	[%rd9+1], %rs51;
	st.local.u8 	[%rd9+2], %rs52;
	st.local.u8 	[%rd9+3], %rs53;
	st.local.u8 	[%rd9+4], %rs54;
	st.local.u8 	[%rd9+5], %rs55;
	st.local.u8 	[%rd9+6], %rs56;
	st.local.u8 	[%rd9+7], %rs57;
	st.local.u8 	[%rd9+8], %rs58;
	st.local.u8 	[%rd9+9], %rs59;
	st.local.u8 	[%rd9+10], %rs60;
	st.local.u8 	[%rd9+11], %rs61;
	st.local.u8 	[%rd9+12], %rs62;
	st.local.u8 	[%rd9+13], %rs63;
	st.local.u8 	[%rd9+14], %rs64;
	st.local.u8 	[%rd9+15], %rs65;
	mov.b16 	%rs49, 0;
	st.local.u8 	[%rd9+16], %rs49;
	shr.u32 	%r4873, %r4915, 4;
	and.b32  	%r4874, %r4873, 15;
	cvt.u64.u32 	%rd176, %r4874;
	add.s64 	%rd177, %rd9, %rd176;
	ld.local.u8 	%rs103, [%rd177];
	st.local.u8 	[%rd5+38], %rs103;
	and.b32  	%r4875, %r4915, 15;
	cvt.u64.u32 	%rd178, %r4875;
	add.s64 	%rd179, %rd9, %rd178;
	ld.local.u8 	%rs104, [%rd179];
	st.local.u8 	[%rd5+39], %rs104;
	st.local.u8 	[%rd5+40], %rs49;
	setp.eq.s16 	%p35, %rs115, 0;
	mov.u16 	%rs116, %rs49;
	mov.u64 	%rd196, %rd7;
	@%p35 bra 	$L__BB0_60;
	mov.u64 	%rd196, %rd7;
	mov.u64 	%rd195, %rd5;
$L__BB0_58:
	ld.local.u8 	%rs105, [%rd196];
	setp.ne.s16 	%p36, %rs115, %rs105;
	mov.u16 	%rs116, %rs115;
	@%p36 bra 	$L__BB0_60;
	add.s64 	%rd49, %rd195, 1;
	add.s64 	%rd196, %rd196, 1;
	ld.local.u8 	%rs115, [%rd195+1];
	setp.ne.s16 	%p37, %rs115, 0;
	mov.u64 	%rd195, %rd49;
	mov.u16 	%rs116, %rs49;
	@%p37 bra 	$L__BB0_58;
$L__BB0_60:
	ld.local.u8 	%rs108, [%rd196];
	and.b16  	%rs109, %rs116, 255;
	setp.ne.s16 	%p38, %rs109, %rs108;
	@%p38 bra 	$L__BB0_62;
	st.global.u32 	[%rd1], %r4876;
	bra.uni 	$L__BB0_63;
$L__BB0_62:
	mov.b16 	%rs110, 0;
	st.local.u8 	[%rd8], %rs110;
	add.s32 	%r96, %r4876, 1;
	setp.ne.s32 	%p39, %r4876, %r3;
	mov.u32 	%r4876, %r96;
	@%p39 bra 	$L__BB0_5;
$L__BB0_63:
	ret;

}


// ===== COMPILED SASS (sm_100) =====

	.target	sm_100

	.elftype	@"ET_EXEC"


//--------------------- .note.nv.tkinfo           --------------------------
	.section	.note.nv.tkinfo,"",@"SHT_NOTE"
	.sectionflags	@"SHF_NOTE_NV_TKINFO"
	.tkinfo
        /*0018*/ 	.word	0x00000002
        /*0030*/ 	.string	""
        /*0030*/ 	.string	"ptxas"
        /*0030*/ 	.string	"Cuda compilation tools, release 13.0, V13.0.88"
        /*0030*/ 	.string	"Build cuda_13.0.r13.0/compiler.36424714_0"
        /*0030*/ 	.string	"-arch sm_100 -m 64 "



//--------------------- .note.nv.cuinfo           --------------------------
	.section	.note.nv.cuinfo,"",@"SHT_NOTE"
	.sectionflags	@"SHF_NOTE_NV_CUINFO"
        /*0018*/ 	.short	0x0002
        /*001a*/ 	.short	0x0064
        /*001c*/ 	.short	0x0082
	.zero		2


//--------------------- .nv.info                  --------------------------
	.section	.nv.info,"",@"SHT_CUDA_INFO"
	.align	4


	//----- nvinfo : EIATTR_REGCOUNT
	.align		4
        /*0000*/ 	.byte	0x04, 0x2f
        /*0002*/ 	.short	(.L_1 - .L_0)
	.align		4
.L_0:
        /*0004*/ 	.word	index@(_Z6kernelPcS_iPi)
        /*0008*/ 	.word	0x0000002a


	//----- nvinfo : EIATTR_FRAME_SIZE
	.align		4
.L_1:
        /*000c*/ 	.byte	0x04, 0x11
        /*000e*/ 	.short	(.L_3 - .L_2)
	.align		4
.L_2:
        /*0010*/ 	.word	index@(_Z6kernelPcS_iPi)
        /*0014*/ 	.word	0x00000228


	//----- nvinfo : EIATTR_MIN_STACK_SIZE
	.align		4
.L_3:
        /*0018*/ 	.byte	0x04, 0x12
        /*001a*/ 	.short	(.L_5 - .L_4)
	.align		4
.L_4:
        /*001c*/ 	.word	index@(_Z6kernelPcS_iPi)
        /*0020*/ 	.word	0x00000228
.L_5:


//--------------------- .nv.compat                --------------------------
	.section	.nv.compat,"",@"SHT_CUDA_COMPAT_INFO"
	.align	4
        /*0000*/ 	.byte	0x02, 0x09, 0x00, 0x00, 0x02, 0x02, 0x01, 0x00, 0x02, 0x05, 0x05, 0x00, 0x03, 0x07, 0x01, 0x01
        /*0010*/ 	.byte	0x02, 0x03, 0x00, 0x00, 0x02, 0x06, 0x01, 0x00, 0x04, 0x0b, 0x08, 0x00, 0x09, 0x00, 0x00, 0x00
        /*0020*/ 	.byte	0x00, 0x00, 0x00, 0x00


//--------------------- .nv.info._Z6kernelPcS_iPi --------------------------
	.section	.nv.info._Z6kernelPcS_iPi,"",@"SHT_CUDA_INFO"
	.sectionflags	@""
	.align	4


	//----- nvinfo : EIATTR_CUDA_API_VERSION
	.align		4
        /*0000*/ 	.byte	0x04, 0x37
        /*0002*/ 	.short	(.L_7 - .L_6)
.L_6:
        /*0004*/ 	.word	0x00000082


	//----- nvinfo : EIATTR_KPARAM_INFO
	.align		4
.L_7:
        /*0008*/ 	.byte	0x04, 0x17
        /*000a*/ 	.short	(.L_9 - .L_8)
.L_8:
        /*000c*/ 	.word	0x00000000
        /*0010*/ 	.short	0x0003
        /*0012*/ 	.short	0x0018
        /*0014*/ 	.byte	0x00, 0xf5, 0x21, 0x00


	//----- nvinfo : EIATTR_KPARAM_INFO
	.align		4
.L_9:
        /*0018*/ 	.byte	0x04, 0x17
        /*001a*/ 	.short	(.L_11 - .L_10)
.L_10:
        /*001c*/ 	.word	0x00000000
        /*0020*/ 	.short	0x0002
        /*0022*/ 	.short	0x0010
        /*0024*/ 	.byte	0x00, 0xf0, 0x11, 0x00


	//----- nvinfo : EIATTR_KPARAM_INFO
	.align		4
.L_11:
        /*0028*/ 	.byte	0x04, 0x17
        /*002a*/ 	.short	(.L_13 - .L_12)
.L_12:
        /*002c*/ 	.word	0x00000000
        /*0030*/ 	.short	0x0001
        /*0032*/ 	.short	0x0008
        /*0034*/ 	.byte	0x00, 0xf5, 0x21, 0x00


	//----- nvinfo : EIATTR_KPARAM_INFO
	.align		4
.L_13:
        /*0038*/ 	.byte	0x04, 0x17
        /*003a*/ 	.short	(.L_15 - .L_14)
.L_14:
        /*003c*/ 	.word	0x00000000
        /*0040*/ 	.short	0x0000
        /*0042*/ 	.short	0x0000
        /*0044*/ 	.byte	0x00, 0xf5, 0x21, 0x00


	//----- nvinfo : EIATTR_SPARSE_MMA_MASK
	.align		4
.L_15:
        /*0048*/ 	.byte	0x03, 0x50
        /*004a*/ 	.short	0x0000


	//----- nvinfo : EIATTR_MAXREG_COUNT
	.align		4
        /*004c*/ 	.byte	0x03, 0x1b
        /*004e*/ 	.short	0x00ff


	//----- nvinfo : EIATTR_MERCURY_ISA_VERSION
	.align		4
        /*0050*/ 	.byte	0x03, 0x5f
        /*0052*/ 	.short	0x0101


	//----- nvinfo : EIATTR_VRC_CTA_INIT_COUNT
	.align		4
        /*0054*/ 	.byte	0x02, 0x4a
	.zero		1
	.zero		1


	//----- nvinfo : EIATTR_EXIT_INSTR_OFFSETS
	.align		4
        /*0058*/ 	.byte	0x04, 0x1c
        /*005a*/ 	.short	(.L_17 - .L_16)


	//   ....[0]....
.L_16:
        /*005c*/ 	.word	0x00000070


	//   ....[1]....
        /*0060*/ 	.word	0x00003100


	//   ....[2]....
        /*0064*/ 	.word	0x00010580


	//   ....[3]....
        /*0068*/ 	.word	0x000105b0


	//----- nvinfo : EIATTR_CRS_STACK_SIZE
	.align		4
.L_17:
        /*006c*/ 	.byte	0x04, 0x1e
        /*006e*/ 	.short	(.L_19 - .L_18)
.L_18:
        /*0070*/ 	.word	0x00000000


	//----- nvinfo : EIATTR_CBANK_PARAM_SIZE
	.align		4
.L_19:
        /*0074*/ 	.byte	0x03, 0x19
        /*0076*/ 	.short	0x0020


	//----- nvinfo : EIATTR_PARAM_CBANK
	.align		4
        /*0078*/ 	.byte	0x04, 0x0a
        /*007a*/ 	.short	(.L_21 - .L_20)
	.align		4
.L_20:
        /*007c*/ 	.word	index@(.nv.constant0._Z6kernelPcS_iPi)
        /*0080*/ 	.short	0x0380
        /*0082*/ 	.short	0x0020


	//----- nvinfo : EIATTR_SW_WAR
	.align		4
.L_21:
        /*0084*/ 	.byte	0x04, 0x36
        /*0086*/ 	.short	(.L_23 - .L_22)
.L_22:
        /*0088*/ 	.word	0x00000008
.L_23:


//--------------------- .nv.callgraph             --------------------------
	.section	.nv.callgraph,"",@"SHT_CUDA_CALLGRAPH"
	.align	4
	.sectionentsize	8
	.align		4
        /*0000*/ 	.word	0x00000000
	.align		4
        /*0004*/ 	.word	0xffffffff
	.align		4
        /*0008*/ 	.word	0x00000000
	.align		4
        /*000c*/ 	.word	0xfffffffe
	.align		4
        /*0010*/ 	.word	0x00000000
	.align		4
        /*0014*/ 	.word	0xfffffffd
	.align		4
        /*0018*/ 	.word	0x00000000
	.align		4
        /*001c*/ 	.word	0xfffffffc


//--------------------- .text._Z6kernelPcS_iPi    --------------------------
	.section	.text._Z6kernelPcS_iPi,"ax",@progbits
	.align	128
        .global         _Z6kernelPcS_iPi
        .type           _Z6kernelPcS_iPi,@function
        .size           _Z6kernelPcS_iPi,(.L_x_54 - _Z6kernelPcS_iPi)
        .other          _Z6kernelPcS_iPi,@"STO_CUDA_ENTRY STV_DEFAULT"
_Z6kernelPcS_iPi:
.text._Z6kernelPcS_iPi:
[----:B------:R-:W0:Y:S08]  /*0000*/  LDC R1, c[0x0][0x37c] ;  /* 0x0000df00ff017b82 */ /* 0x000e300000000800 */
[----:B------:R-:W1:Y:S01]  /*0010*/  LDC.64 R2, c[0x0][0x398] ;  /* 0x0000e600ff027b82 */ /* 0x000e620000000a00 */
[----:B------:R-:W1:Y:S01]  /*0020*/  LDCU.64 UR6, c[0x0][0x358] ;  /* 0x00006b00ff0677ac */ /* 0x000e620008000a00 */
[----:B0-----:R-:W-:Y:S01]  /*0030*/  VIADD R1, R1, 0xfffffdd8 ;  /* 0xfffffdd801017836 */ /* 0x001fe20000000000 */
[----:B-1----:R-:W2:Y:S04]  /*0040*/  LDG.E R2, desc[UR6][R2.64] ;  /* 0x0000000602027981 */ /* 0x002ea8000c1e1900 */
[----:B------:R-:W-:-:S02]  /*0050*/  R2UR UR16, R1 ;  /* 0x00000000011072ca */ /* 0x000fc400000e0000 */
[----:B--2---:R-:W-:-:S13]  /*0060*/  ISETP.NE.AND P0, PT, R2, RZ, PT ;  /* 0x000000ff0200720c */ /* 0x004fda0003f05270 */
[----:B------:R-:W-:Y:S05]  /*0070*/  @P0 EXIT ;  /* 0x000000000000094d */ /* 0x000fea0003800000 */
[----:B------:R-:W0:Y:S02]  /*0080*/  LDC.64 R14, c[0x0][0x380] ;  /* 0x0000e000ff0e7b82 */ /* 0x000e240000000a00 */
[----:B0-----:R-:W2:Y:S04]  /*0090*/  LDG.E.U8 R0, desc[UR6][R14.64+0x7] ;  /* 0x000007060e007981 */ /* 0x001ea8000c1e1100 */
[----:B------:R-:W2:Y:S04]  /*00a0*/  LDG.E.U8 R3, desc[UR6][R14.64+0x6] ;  /* 0x000006060e037981 */ /* 0x000ea8000c1e1100 */
[----:B------:R-:W3:Y:S04]  /*00b0*/  LDG.E.U8 R2, desc[UR6][R14.64+0x5] ;  /* 0x000005060e027981 */ /* 0x000ee8000c1e1100 */
[----:B------:R-:W3:Y:S04]  /*00c0*/  LDG.E.U8 R5, desc[UR6][R14.64+0x4] ;  /* 0x000004060e057981 */ /* 0x000ee8000c1e1100 */
[----:B------:R-:W4:Y:S04]  /*00d0*/  LDG.E.U8 R4, desc[UR6][R14.64+0x3] ;  /* 0x000003060e047981 */ /* 0x000f28000c1e1100 */
[----:B------:R-:W4:Y:S04]  /*00e0*/  LDG.E.U8 R7, desc[UR6][R14.64+0x2] ;  /* 0x000002060e077981 */ /* 0x000f28000c1e1100 */
[----:B------:R-:W5:Y:S04]  /*00f0*/  LDG.E.U8 R6, desc[UR6][R14.64+0x1] ;  /* 0x000001060e067981 */ /* 0x000f68000c1e1100 */
        /* <DEDUP_REMOVED lines=28> */
[----:B------:R-:W5:Y:S01]  /*02c0*/  LDG.E.U8 R37, desc[UR6][R14.64+0x22] ;  /* 0x000022060e257981 */ /* 0x000f62000c1e1100 */
[----:B--2---:R-:W-:-:S02]  /*02d0*/  PRMT R0, R3, 0x3340, R0 ;  /* 0x0000334003007816 */ /* 0x004fc40000000000 */
[----:B---3--:R-:W-:-:S04]  /*02e0*/  PRMT R5, R5, 0x3340, R2 ;  /* 0x0000334005057816 */ /* 0x008fc80000000002 */
[----:B------:R-:W-:Y:S02]  /*02f0*/  PRMT R5, R5, 0x5410, R0 ;  /* 0x0000541005057816 */ /* 0x000fe40000000000 */
[----:B----4-:R-:W-:Y:S02]  /*0300*/  PRMT R4, R7, 0x3340, R4 ;  /* 0x0000334007047816 */ /* 0x010fe40000000004 */
[----:B-----5:R-:W-:-:S04]  /*0310*/  PRMT R9, R9, 0x3340, R6 ;  /* 0x0000334009097816 */ /* 0x020fc80000000006 */
[----:B------:R-:W-:Y:S02]  /*0320*/  PRMT R4, R9, 0x5410, R4 ;  /* 0x0000541009047816 */ /* 0x000fe40000000004 */
[----:B------:R-:W-:-:S03]  /*0330*/  PRMT R0, R19, 0x3340, R10 ;  /* 0x0000334013007816 */ /* 0x000fc6000000000a */
[----:B------:R0:W-:Y:S04]  /*0340*/  STL.64 [R1+0x98], R4 ;  /* 0x0000980401007387 */ /* 0x0001e80000100a00 */
[----:B------:R-:W2:Y:S01]  /*0350*/  LDG.E.U8 R10, desc[UR6][R14.64+0x1e] ;  /* 0x00001e060e0a7981 */ /* 0x000ea2000c1e1100 */
[----:B------:R-:W-:-:S03]  /*0360*/  PRMT R3, R17, 0x3340, R8 ;  /* 0x0000334011037816 */ /* 0x000fc60000000008 */
[----:B------:R-:W3:Y:S04]  /*0370*/  LDG.E.U8 R19, desc[UR6][R14.64+0x2a] ;  /* 0x00002a060e137981 */ /* 0x000ee8000c1e1100 */
[----:B------:R-:W4:Y:S01]  /*0380*/  LDG.E.U8 R8, desc[UR6][R14.64+0x1d] ;  /* 0x00001d060e087981 */ /* 0x000f22000c1e1100 */
[----:B------:R-:W-:-:S03]  /*0390*/  PRMT R13, R16, 0x3340, R13 ;  /* 0x00003340100d7816 */ /* 0x000fc6000000000d */
[----:B------:R-:W4:Y:S04]  /*03a0*/  LDG.E.U8 R17, desc[UR6][R14.64+0x1c] ;  /* 0x00001c060e117981 */ /* 0x000f28000c1e1100 */
[----:B------:R-:W5:Y:S01]  /*03b0*/  LDG.E.U8 R16, desc[UR6][R14.64+0x37] ;  /* 0x000037060e107981 */ /* 0x000f62000c1e1100 */
[----:B0-----:R-:W-:-:S03]  /*03c0*/  PRMT R4, R12, 0x3340, R11 ;  /* 0x000033400c047816 */ /* 0x001fc6000000000b */
[----:B------:R-:W3:Y:S01]  /*03d0*/  LDG.E.U8 R12, desc[UR6][R14.64+0x35] ;  /* 0x000035060e0c7981 */ /* 0x000ee2000c1e1100 */
[----:B------:R-:W-:-:S03]  /*03e0*/  PRMT R4, R13, 0x5410, R4 ;  /* 0x000054100d047816 */ /* 0x000fc60000000004 */
[----:B------:R-:W3:Y:S01]  /*03f0*/  LDG.E.U8 R13, desc[UR6][R14.64+0x34] ;  /* 0x000034060e0d7981 */ /* 0x000ee2000c1e1100 */
[----:B------:R-:W-:-:S03]  /*0400*/  PRMT R2, R21, 0x3340, R18 ;  /* 0x0000334015027816 */ /* 0x000fc60000000012 */
[----:B------:R-:W5:Y:S04]  /*0410*/  LDG.E.U8 R18, desc[UR6][R14.64+0x2d] ;  /* 0x00002d060e127981 */ /* 0x000f68000c1e1100 */
[----:B------:R-:W5:Y:S01]  /*0420*/  LDG.E.U8 R21, desc[UR6][R14.64+0x2c] ;  /* 0x00002c060e157981 */ /* 0x000f62000c1e1100 */
[----:B------:R-:W-:-:S03]  /*0430*/  PRMT R9, R27, 0x3340, R24 ;  /* 0x000033401b097816 */ /* 0x000fc60000000018 */
[----:B------:R-:W3:Y:S01]  /*0440*/  LDG.E.U8 R27, desc[UR6][R14.64+0x20] ;  /* 0x000020060e1b7981 */ /* 0x000ee2000c1e1100 */
[----:B------:R-:W-:-:S03]  /*0450*/  PRMT R6, R25, 0x3340, R22 ;  /* 0x0000334019067816 */ /* 0x000fc60000000016 */
[----:B------:R-:W3:Y:S04]  /*0460*/  LDG.E.U8 R24, desc[UR6][R14.64+0x2e] ;  /* 0x00002e060e187981 */ /* 0x000ee8000c1e1100 */
[----:B------:R-:W3:Y:S04]  /*0470*/  LDG.E.U8 R25, desc[UR6][R14.64+0x36] ;  /* 0x000036060e197981 */ /* 0x000ee8000c1e1100 */
[----:B------:R-:W3:Y:S01]  /*0480*/  LDG.E.U8 R22, desc[UR6][R14.64+0x2b] ;  /* 0x00002b060e167981 */ /* 0x000ee2000c1e1100 */
[----:B------:R-:W-:Y:S02]  /*0490*/  PRMT R7, R23, 0x3340, R20 ;  /* 0x0000334017077816 */ /* 0x000fe40000000014 */
[----:B------:R-:W-:Y:S01]  /*04a0*/  PRMT R3, R0, 0x5410, R3 ;  /* 0x0000541000037816 */ /* 0x000fe20000000003 */
[----:B------:R-:W3:Y:S01]  /*04b0*/  LDG.E.U8 R23, desc[UR6][R14.64+0x2f] ;  /* 0x00002f060e177981 */ /* 0x000ee2000c1e1100 */
[----:B------:R-:W-:-:S02]  /*04c0*/  PRMT R2, R7, 0x5410, R2 ;  /* 0x0000541007027816 */ /* 0x000fc40000000002 */
[----:B------:R-:W-:Y:S01]  /*04d0*/  PRMT R5, R9, 0x5410, R6 ;  /* 0x0000541009057816 */ /* 0x000fe20000000006 */
[----:B------:R-:W3:Y:S01]  /*04e0*/  LDG.E.U8 R0, desc[UR6][R14.64+0x33] ;  /* 0x000033060e007981 */ /* 0x000ee2000c1e1100 */
[----:B------:R-:W-:-:S03]  /*04f0*/  PRMT R32, R33, 0x3340, R32 ;  /* 0x0000334021207816 */ /* 0x000fc60000000020 */
[----:B------:R-:W3:Y:S04]  /*0500*/  LDG.E.U8 R7, desc[UR6][R14.64+0x32] ;  /* 0x000032060e077981 */ /* 0x000ee8000c1e1100 */
[----:B------:R-:W3:Y:S01]  /*0510*/  LDG.E.U8 R6, desc[UR6][R14.64+0x31] ;  /* 0x000031060e067981 */ /* 0x000ee2000c1e1100 */
[----:B------:R-:W-:-:S03]  /*0520*/  PRMT R31, R31, 0x3340, R30 ;  /* 0x000033401f1f7816 */ /* 0x000fc6000000001e */
[----:B------:R-:W3:Y:S01]  /*0530*/  LDG.E.U8 R9, desc[UR6][R14.64+0x30] ;  /* 0x000030060e097981 */ /* 0x000ee2000c1e1100 */
[----:B------:R-:W-:-:S03]  /*0540*/  PRMT R35, R35, 0x3340, R34 ;  /* 0x0000334023237816 */ /* 0x000fc60000000022 */
[----:B------:R-:W3:Y:S04]  /*0550*/  LDG.E.U8 R20, desc[UR6][R14.64+0x29] ;  /* 0x000029060e147981 */ /* 0x000ee8000c1e1100 */
[----:B------:R-:W3:Y:S01]  /*0560*/  LDG.E.U8 R11, desc[UR6][R14.64+0x28] ;  /* 0x000028060e0b7981 */ /* 0x000ee2000c1e1100 */
[----:B------:R-:W-:-:S03]  /*0570*/  PRMT R28, R29, 0x3340, R28 ;  /* 0x000033401d1c7816 */ /* 0x000fc6000000001c */
[----:B------:R0:W-:Y:S04]  /*0580*/  STL.64 [R1+0xa8], R4 ;  /* 0x0000a80401007387 */ /* 0x0001e80000100a00 */
[----:B------:R1:W-:Y:S04]  /*0590*/  STL.64 [R1+0xa0], R2 ;  /* 0x0000a00201007387 */ /* 0x0003e80000100a00 */
[----:B------:R-:W3:Y:S01]  /*05a0*/  LDG.E.U8 R33, desc[UR6][R14.64+0x3c] ;  /* 0x00003c060e217981 */ /* 0x000ee2000c1e1100 */
[----:B0-----:R-:W-:-:S03]  /*05b0*/  PRMT R5, R35, 0x5410, R32 ;  /* 0x0000541023057816 */ /* 0x001fc60000000020 */
[----:B------:R-:W3:Y:S01]  /*05c0*/  LDG.E.U8 R30, desc[UR6][R14.64+0x3f] ;  /* 0x00003f060e1e7981 */ /* 0x000ee2000c1e1100 */
[----:B-1----:R-:W-:-:S03]  /*05d0*/  PRMT R2, R31, 0x5410, R28 ;  /* 0x000054101f027816 */ /* 0x002fc6000000001c */
[----:B------:R-:W3:Y:S01]  /*05e0*/  LDG.E.U8 R32, desc[UR6][R14.64+0x3d] ;  /* 0x00003d060e207981 */ /* 0x000ee2000c1e1100 */
[----:B------:R-:W-:-:S03]  /*05f0*/  PRMT R4, R37, 0x3340, R36 ;  /* 0x0000334025047816 */ /* 0x000fc60000000024 */
[----:B------:R-:W3:Y:S04]  /*0600*/  LDG.E.U8 R31, desc[UR6][R14.64+0x3e] ;  /* 0x00003e060e1f7981 */ /* 0x000ee8000c1e1100 */
[----:B------:R-:W3:Y:S04]  /*0610*/  LDG.E.U8 R29, desc[UR6][R14.64+0x44] ;  /* 0x000044060e1d7981 */ /* 0x000ee8000c1e1100 */
[----:B------:R-:W3:Y:S04]  /*0620*/  LDG.E.U8 R37, desc[UR6][R14.64+0x39] ;  /* 0x000039060e257981 */ /* 0x000ee8000c1e1100 */
[----:B------:R-:W3:Y:S04]  /*0630*/  LDG.E.U8 R28, desc[UR6][R14.64+0x38] ;  /* 0x000038060e1c7981 */ /* 0x000ee8000c1e1100 */
[----:B------:R-:W3:Y:S04]  /*0640*/  LDG.E.U8 R34, desc[UR6][R14.64+0x4f] ;  /* 0x00004f060e227981 */ /* 0x000ee8000c1e1100 */
[----:B------:R-:W3:Y:S04]  /*0650*/  LDG.E.U8 R35, desc[UR6][R14.64+0x3b] ;  /* 0x00003b060e237981 */ /* 0x000ee8000c1e1100 */
[----:B------:R-:W3:Y:S01]  /*0660*/  LDG.E.U8 R36, desc[UR6][R14.64+0x3a] ;  /* 0x00003a060e247981 */ /* 0x000ee2000c1e1100 */
[----:B--2---:R-:W-:-:S02]  /*0670*/  PRMT R10, R10, 0x3340, R38 ;  /* 0x000033400a0a7816 */ /* 0x004fc40000000026 */
[----:B----4-:R-:W-:-:S04]  /*0680*/  PRMT R39, R17, 0x3340, R8 ;  /* 0x0000334011277816 */ /* 0x010fc80000000008 */
[----:B------:R-:W-:Y:S02]  /*0690*/  PRMT R3, R39, 0x5410, R10 ;  /* 0x0000541027037816 */ /* 0x000fe4000000000a */
[----:B------:R-:W2:Y:S01]  /*06a0*/  LDG.E.U8 R10, desc[UR6][R14.64+0x45] ;  /* 0x000045060e0a7981 */ /* 0x000ea2000c1e1100 */
[----:B-----5:R-:W-:-:S03]  /*06b0*/  PRMT R8, R21, 0x3340, R18 ;  /* 0x0000334015087816 */ /* 0x020fc60000000012 */
[----:B------:R-:W4:Y:S01]  /*06c0*/  LDG.E.U8 R18, desc[UR6][R14.64+0x43] ;  /* 0x000043060e127981 */ /* 0x000f22000c1e1100 */
[----:B---3--:R-:W-:-:S03]  /*06d0*/  PRMT R17, R27, 0x3340, R26 ;  /* 0x000033401b117816 */ /* 0x008fc6000000001a */
[----:B------:R-:W4:Y:S04]  /*06e0*/  LDG.E.U8 R27, desc[UR6][R14.64+0x42] ;  /* 0x000042060e1b7981 */ /* 0x000f28000c1e1100 */
[----:B------:R-:W3:Y:S04]  /*06f0*/  LDG.E.U8 R21, desc[UR6][R14.64+0x40] ;  /* 0x000040060e157981 */ /* 0x000ee8000c1e1100 */
[----:B------:R-:W5:Y:S01]  /*0700*/  LDG.E.U8 R26, desc[UR6][R14.64+0x46] ;  /* 0x000046060e1a7981 */ /* 0x000f62000c1e1100 */
[----:B------:R-:W-:Y:S02]  /*0710*/  PRMT R25, R25, 0x3340, R16 ;  /* 0x0000334019197816 */ /* 0x000fe40000000010 */
[----:B------:R-:W-:-:S02]  /*0720*/  PRMT R16, R13, 0x3340, R12 ;  /* 0x000033400d107816 */ /* 0x000fc4000000000c */
[----:B------:R-:W-:Y:S01]  /*0730*/  PRMT R22, R19, 0x3340, R22 ;  /* 0x0000334013167816 */ /* 0x000fe20000000016 */
[----:B------:R-:W3:Y:S04]  /*0740*/  LDG.E.U8 R12, desc[UR6][R14.64+0x41] ;  /* 0x000041060e0c7981 */ /* 0x000ee8000c1e1100 */
[----:B------:R-:W5:Y:S04]  /*0750*/  LDG.E.U8 R13, desc[UR6][R14.64+0x4e] ;  /* 0x00004e060e0d7981 */ /* 0x000f68000c1e1100 */
[----:B------:R-:W5:Y:S01]  /*0760*/  LDG.E.U8 R19, desc[UR6][R14.64+0x47] ;  /* 0x000047060e137981 */ /* 0x000f62000c1e1100 */
[----:B------:R-:W-:-:S02]  /*0770*/  PRMT R23, R24, 0x3340, R23 ;  /* 0x0000334018177816 */ /* 0x000fc40000000017 */
[----:B------:R-:W-:Y:S02]  /*0780*/  PRMT R0, R7, 0x3340, R0 ;  /* 0x0000334007007816 */ /* 0x000fe40000000000 */
[----:B------:R-:W-:Y:S02]  /*0790*/  PRMT R25, R16, 0x5410, R25 ;  /* 0x0000541010197816 */ /* 0x000fe40000000019 */
[----:B------:R-:W-:Y:S01]  /*07a0*/  PRMT R9, R9, 0x3340, R6 ;  /* 0x0000334009097816 */ /* 0x000fe20000000006 */
[----:B------:R-:W5:Y:S01]  /*07b0*/  LDG.E.U8 R16, desc[UR6][R14.64+0x4a] ;  /* 0x00004a060e107981 */ /* 0x000f62000c1e1100 */
[----:B------:R-:W-:Y:S02]  /*07c0*/  PRMT R4, R17, 0x5410, R4 ;  /* 0x0000541011047816 */ /* 0x000fe40000000004 */
[----:B------:R-:W-:Y:S01]  /*07d0*/  PRMT R24, R9, 0x5410, R0 ;  /* 0x0000541009187816 */ /* 0x000fe20000000000 */
[----:B------:R-:W5:Y:S01]  /*07e0*/  LDG.E.U8 R17, desc[UR6][R14.64+0x49] ;  /* 0x000049060e117981 */ /* 0x000f62000c1e1100 */
[----:B------:R-:W-:-:S03]  /*07f0*/  PRMT R11, R11, 0x3340, R20 ;  /* 0x000033400b0b7816 */ /* 0x000fc60000000014 */
[----:B------:R-:W5:Y:S01]  /*0800*/  LDG.E.U8 R9, desc[UR6][R14.64+0x4c] ;  /* 0x00004c060e097981 */ /* 0x000f62000c1e1100 */
[----:B------:R-:W-:Y:S02]  /*0810*/  PRMT R23, R8, 0x5410, R23 ;  /* 0x0000541008177816 */ /* 0x000fe40000000017 */
[----:B------:R-:W-:Y:S01]  /*0820*/  PRMT R22, R11, 0x5410, R22 ;  /* 0x000054100b167816 */ /* 0x000fe20000000016 */
[----:B------:R-:W5:Y:S04]  /*0830*/  LDG.E.U8 R8, desc[UR6][R14.64+0x4d] ;  /* 0x00004d060e087981 */ /* 0x000f68000c1e1100 */
[----:B------:R-:W5:Y:S04]  /*0840*/  LDG.E.U8 R11, desc[UR6][R14.64+0x4b] ;  /* 0x00004b060e0b7981 */ /* 0x000f68000c1e1100 */
[----:B------:R-:W5:Y:S04]  /*0850*/  LDG.E.U8 R20, desc[UR6][R14.64+0x48] ;  /* 0x000048060e147981 */ /* 0x000f68000c1e1100 */
[----:B------:R0:W-:Y:S01]  /*0860*/  STL.64 [R1+0xc8], R24 ;  /* 0x0000c81801007387 */ /* 0x0001e20000100a00 */
[----:B------:R-:W-:-:S03]  /*0870*/  PRMT R32, R33, 0x3340, R32 ;  /* 0x0000334021207816 */ /* 0x000fc60000000020 */
[----:B------:R1:W-:Y:S01]  /*0880*/  STL.64 [R1+0xb0], R2 ;  /* 0x0000b00201007387 */ /* 0x0003e20000100a00 */
[----:B------:R-:W-:-:S03]  /*0890*/  PRMT R7, R31, 0x3340, R30 ;  /* 0x000033401f077816 */ /* 0x000fc6000000001e */
[----:B------:R1:W-:Y:S04]  /*08a0*/  STL.64 [R1+0xb8], R4 ;  /* 0x0000b80401007387 */ /* 0x0003e80000100a00 */
[----:B------:R1:W-:Y:S01]  /*08b0*/  STL.64 [R1+0xc0], R22 ;  /* 0x0000c01601007387 */ /* 0x0003e20000100a00 */
[----:B------:R-:W-:-:S03]  /*08c0*/  PRMT R7, R32, 0x5410, R7 ;  /* 0x0000541020077816 */ /* 0x000fc60000000007 */
[----:B0-----:R-:W5:Y:S01]  /*08d0*/  LDG.E.U8 R24, desc[UR6][R14.64+0x51] ;  /* 0x000051060e187981 */ /* 0x001f62000c1e1100 */
[----:B------:R-:W-:-:S03]  /*08e0*/  PRMT R37, R28, 0x3340, R37 ;  /* 0x000033401c257816 */ /* 0x000fc60000000025 */
[----:B-1----:R-:W5:Y:S04]  /*08f0*/  LDG.E.U8 R2, desc[UR6][R14.64+0x57] ;  /* 0x000057060e027981 */ /* 0x002f68000c1e1100 */
[----:B------:R-:W5:Y:S04]  /*0900*/  LDG.E.U8 R5, desc[UR6][R14.64+0x56] ;  /* 0x000056060e057981 */ /* 0x000f68000c1e1100 */
[----:B------:R-:W5:Y:S01]  /*0910*/  LDG.E.U8 R23, desc[UR6][R14.64+0x54] ;  /* 0x000054060e177981 */ /* 0x000f62000c1e1100 */
[----:B------:R-:W-:-:S03]  /*0920*/  PRMT R6, R36, 0x3340, R35 ;  /* 0x0000334024067816 */ /* 0x000fc60000000023 */
        /* <DEDUP_REMOVED lines=8> */
[----:B--2---:R-:W-:-:S03]  /*09b0*/  PRMT R0, R29, 0x3340, R10 ;  /* 0x000033401d007816 */ /* 0x004fc6000000000a */
[----:B------:R-:W2:Y:S04]  /*09c0*/  LDG.E.U8 R10, desc[UR6][R14.64+0x55] ;  /* 0x000055060e0a7981 */ /* 0x000ea8000c1e1100 */
[----:B------:R-:W2:Y:S01]  /*09d0*/  LDG.E.U8 R29, desc[UR6][R14.64+0x5e] ;  /* 0x00005e060e1d7981 */ /* 0x000ea2000c1e1100 */
[----:B----4-:R-:W-:-:S03]  /*09e0*/  PRMT R18, R27, 0x3340, R18 ;  /* 0x000033401b127816 */ /* 0x010fc60000000012 */
[----:B------:R-:W4:Y:S01]  /*09f0*/  LDG.E.U8 R27, desc[UR6][R14.64+0x50] ;  /* 0x000050060e1b7981 */ /* 0x000f22000c1e1100 */
[----:B---3--:R-:W-:Y:S02]  /*0a00*/  PRMT R21, R21, 0x3340, R12 ;  /* 0x0000334015157816 */ /* 0x008fe4000000000c */
[----:B-----5:R-:W-:Y:S02]  /*0a10*/  PRMT R34, R13, 0x3340, R34 ;  /* 0x000033400d227816 */ /* 0x020fe40000000022 */
[----:B------:R-:W0:Y:S01]  /*0a20*/  LDC.64 R12, c[0x0][0x388] ;  /* 0x0000e200ff0c7b82 */ /* 0x000e220000000a00 */
[----:B------:R-:W-:Y:S02]  /*0a30*/  PRMT R19, R26, 0x3340, R19 ;  /* 0x000033401a137816 */ /* 0x000fe40000000013 */
[----:B------:R-:W3:Y:S02]  /*0a40*/  LDG.E.U8 R26, desc[UR6][R14.64+0x5f] ;  /* 0x00005f060e1a7981 */ /* 0x000ee4000c1e1100 */
[----:B------:R-:W-:-:S02]  /*0a50*/  PRMT R19, R0, 0x5410, R19 ;  /* 0x0000541000137816 */ /* 0x000fc40000000013 */
[----:B0-----:R-:W5:Y:S04]  /*0a60*/  LDG.E.U8 R3, desc[UR6][R12.64+0x3] ;  /* 0x000003060c037981 */ /* 0x001f68000c1e1100 */
[----:B------:R-:W5:Y:S01]  /*0a70*/  LDG.E.U8 R0, desc[UR6][R12.64+0x2] ;  /* 0x000002060c007981 */ /* 0x000f62000c1e1100 */
[----:B------:R-:W-:Y:S02]  /*0a80*/  PRMT R9, R9, 0x3340, R8 ;  /* 0x0000334009097816 */ /* 0x000fe40000000008 */
[----:B------:R-:W-:Y:S01]  /*0a90*/  PRMT R11, R16, 0x3340, R11 ;  /* 0x00003340100b7816 */ /* 0x000fe2000000000b */
[----:B------:R-:W5:Y:S01]  /*0aa0*/  LDG.E.U8 R8, desc[UR6][R12.64+0x4] ;  /* 0x000004060c087981 */ /* 0x000f62000c1e1100 */
[----:B------:R-:W-:Y:S02]  /*0ab0*/  PRMT R6, R37, 0x5410, R6 ;  /* 0x0000541025067816 */ /* 0x000fe40000000006 */
[----:B------:R-:W-:Y:S01]  /*0ac0*/  PRMT R20, R20, 0x3340, R17 ;  /* 0x0000334014147816 */ /* 0x000fe20000000011 */
[----:B------:R-:W5:Y:S01]  /*0ad0*/  LDG.E.U8 R16, desc[UR6][R12.64+0x6] ;  /* 0x000006060c107981 */ /* 0x000f62000c1e1100 */
[----:B------:R-:W-:-:S02]  /*0ae0*/  PRMT R18, R21, 0x5410, R18 ;  /* 0x0000541015127816 */ /* 0x000fc40000000012 */
[----:B------:R-:W-:Y:S01]  /*0af0*/  PRMT R21, R9, 0x5410, R34 ;  /* 0x0000541009157816 */ /* 0x000fe20000000022 */
[----:B------:R-:W5:Y:S01]  /*0b00*/  LDG.E.U8 R17, desc[UR6][R12.64+0x5] ;  /* 0x000005060c117981 */ /* 0x000f62000c1e1100 */
[----:B------:R-:W-:-:S03]  /*0b10*/  PRMT R20, R20, 0x5410, R11 ;  /* 0x0000541014147816 */ /* 0x000fc6000000000b */
[----:B------:R-:W5:Y:S04]  /*0b20*/  LDG.E.U8 R11, desc[UR6][R12.64+0x7] ;  /* 0x000007060c0b7981 */ /* 0x000f68000c1e1100 */
[----:B------:R-:W-:Y:S04]  /*0b30*/  STL.64 [R1+0xd0], R6 ;  /* 0x0000d00601007387 */ /* 0x000fe80000100a00 */
[----:B------:R-:W-:Y:S04]  /*0b40*/  STL.64 [R1+0xd8], R18 ;  /* 0x0000d81201007387 */ /* 0x000fe80000100a00 */
[----:B------:R-:W5:Y:S04]  /*0b50*/  LDG.E.U8 R4, desc[UR6][R12.64+0x1] ;  /* 0x000001060c047981 */ /* 0x000f68000c1e1100 */
[----:B------:R-:W5:Y:S01]  /*0b60*/  LDG.E.U8 R9, desc[UR6][R12.64] ;  /* 0x000000060c097981 */ /* 0x000f62000c1e1100 */
[----:B------:R-:W-:-:S03]  /*0b70*/  PRMT R34, R5, 0x3340, R2 ;  /* 0x0000334005227816 */ /* 0x000fc60000000002 */
[----:B------:R-:W5:Y:S01]  /*0b80*/  LDG.E.U8 R37, desc[UR6][R12.64+0xf] ;  /* 0x00000f060c257981 */ /* 0x000f62000c1e1100 */
[----:B------:R-:W-:Y:S02]  /*0b90*/  PRMT R22, R25, 0x3340, R22 ;  /* 0x0000334019167816 */ /* 0x000fe40000000016 */
[----:B------:R-:W-:Y:S02]  /*0ba0*/  PRMT R5, R31, 0x3340, R28 ;  /* 0x000033401f057816 */ /* 0x000fe4000000001c */
[----:B------:R-:W5:Y:S04]  /*0bb0*/  LDG.E.U8 R28, desc[UR6][R12.64+0xb] ;  /* 0x00000b060c1c7981 */ /* 0x000f68000c1e1100 */
[----:B------:R-:W5:Y:S01]  /*0bc0*/  LDG.E.U8 R31, desc[UR6][R12.64+0xa] ;  /* 0x00000a060c1f7981 */ /* 0x000f62000c1e1100 */
[----:B------:R-:W-:-:S03]  /*0bd0*/  PRMT R25, R35, 0x3340, R32 ;  /* 0x0000334023197816 */ /* 0x000fc60000000020 */
[----:B------:R-:W5:Y:S04]  /*0be0*/  LDG.E.U8 R35, desc[UR6][R12.64+0x15] ;  /* 0x000015060c237981 */ /* 0x000f68000c1e1100 */
[----:B------:R-:W5:Y:S04]  /*0bf0*/  LDG.E.U8 R32, desc[UR6][R12.64+0x16] ;  /* 0x000016060c207981 */ /* 0x000f68000c1e1100 */
[----:B------:R0:W-:Y:S04]  /*0c00*/  STL.64 [R1+0xe0], R20 ;  /* 0x0000e01401007387 */ /* 0x0001e80000100a00 */
[----:B0-----:R-:W5:Y:S04]  /*0c10*/  LDG.E.U8 R20, desc[UR6][R12.64+0xe] ;  /* 0x00000e060c147981 */ /* 0x001f68000c1e1100 */
[----:B------:R-:W5:Y:S01]  /*0c20*/  LDG.E.U8 R21, desc[UR6][R12.64+0xd] ;  /* 0x00000d060c157981 */ /* 0x000f62000c1e1100 */
[----:B--2---:R-:W-:-:S02]  /*0c30*/  PRMT R23, R23, 0x3340, R10 ;  /* 0x0000334017177816 */ /* 0x004fc4000000000a */
[----:B------:R-:W-:Y:S02]  /*0c40*/  PRMT R10, R33, 0x3340, R30 ;  /* 0x00003340210a7816 */ /* 0x000fe4000000001e */
[----:B------:R-:W2:Y:S02]  /*0c50*/  LDG.E.U8 R30, desc[UR6][R12.64+0x9] ;  /* 0x000009060c1e7981 */ /* 0x000ea4000c1e1100 */
[----:B------:R-:W-:Y:S02]  /*0c60*/  PRMT R18, R25, 0x5410, R10 ;  /* 0x0000541019127816 */ /* 0x000fe4000000000a */
[----:B------:R-:W2:Y:S04]  /*0c70*/  LDG.E.U8 R10, desc[UR6][R12.64+0x1e] ;  /* 0x00001e060c0a7981 */ /* 0x000ea8000c1e1100 */
[----:B------:R-:W2:Y:S01]  /*0c80*/  LDG.E.U8 R33, desc[UR6][R12.64+0x8] ;  /* 0x000008060c217981 */ /* 0x000ea2000c1e1100 */
[----:B----4-:R-:W-:-:S03]  /*0c90*/  PRMT R27, R27, 0x3340, R24 ;  /* 0x000033401b1b7816 */ /* 0x010fc60000000018 */
[----:B------:R-:W4:Y:S01]  /*0ca0*/  LDG.E.U8 R25, desc[UR6][R12.64+0x1d] ;  /* 0x00001d060c197981 */ /* 0x000f22000c1e1100 */
[----:B------:R-:W-:-:S03]  /*0cb0*/  PRMT R6, R27, 0x5410, R22 ;  /* 0x000054101b067816 */ /* 0x000fc60000000016 */
[----:B------:R-:W4:Y:S04]  /*0cc0*/  LDG.E.U8 R24, desc[UR6][R12.64+0x13] ;  /* 0x000013060c187981 */ /* 0x000f28000c1e1100 */
[----:B------:R-:W4:Y:S01]  /*0cd0*/  LDG.E.U8 R27, desc[UR6][R12.64+0x17] ;  /* 0x000017060c1b7981 */ /* 0x000f22000c1e1100 */
[----:B---3--:R-:W-:-:S03]  /*0ce0*/  PRMT R2, R29, 0x3340, R26 ;  /* 0x000033401d027816 */ /* 0x008fc6000000001a */
[----:B------:R-:W3:Y:S04]  /*0cf0*/  LDG.E.U8 R22, desc[UR6][R12.64+0x10] ;  /* 0x000010060c167981 */ /* 0x000ee8000c1e1100 */
[----:B------:R-:W3:Y:S01]  /*0d00*/  LDG.E.U8 R26, desc[UR6][R12.64+0x14] ;  /* 0x000014060c1a7981 */ /* 0x000ee2000c1e1100 */
[----:B------:R-:W-:-:S03]  /*0d10*/  PRMT R19, R5, 0x5410, R2 ;  /* 0x0000541005137816 */ /* 0x000fc60000000002 */
[----:B------:R-:W3:Y:S01]  /*0d20*/  LDG.E.U8 R5, desc[UR6][R12.64+0x1f] ;  /* 0x00001f060c057981 */ /* 0x000ee2000c1e1100 */
[----:B------:R-:W-:-:S03]  /*0d30*/  PRMT R7, R23, 0x5410, R34 ;  /* 0x0000541017077816 */ /* 0x000fc60000000022 */
[----:B------:R-:W3:Y:S04]  /*0d40*/  LDG.E.U8 R29, desc[UR6][R12.64+0x11] ;  /* 0x000011060c1d7981 */ /* 0x000ee8000c1e1100 */
[----:B------:R-:W3:Y:S04]  /*0d50*/  LDG.E.U8 R23, desc[UR6][R12.64+0x12] ;  /* 0x000012060c177981 */ /* 0x000ee8000c1e1100 */
[----:B------:R-:W3:Y:S01]  /*0d60*/  LDG.E.U8 R34, desc[UR6][R12.64+0xc] ;  /* 0x00000c060c227981 */ /* 0x000ee2000c1e1100 */
[----:B-----5:R-:W-:-:S03]  /*0d70*/  PRMT R3, R0, 0x3340, R3 ;  /* 0x0000334000037816 */ /* 0x020fc60000000003 */
[----:B------:R0:W-:Y:S04]  /*0d80*/  STL.64 [R1+0xe8], R6 ;  /* 0x0000e80601007387 */ /* 0x0001e80000100a00 */
[----:B------:R-:W5:Y:S04]  /*0d90*/  LDG.E.U8 R2, desc[UR6][R12.64+0x1c] ;  /* 0x00001c060c027981 */ /* 0x000f68000c1e1100 */
[----:B------:R-:W5:Y:S04]  /*0da0*/  LDG.E.U8 R0, desc[UR6][R12.64+0x26] ;  /* 0x000026060c007981 */ /* 0x000f68000c1e1100 */
[----:B0-----:R-:W5:Y:S01]  /*0db0*/  LDG.E.U8 R7, desc[UR6][R12.64+0x27] ;  /* 0x000027060c077981 */ /* 0x001f62000c1e1100 */
[----:B------:R-:W-:-:S02]  /*0dc0*/  PRMT R17, R8, 0x3340, R17 ;  /* 0x0000334008117816 */ /* 0x000fc40000000011 */
[----:B------:R-:W-:Y:S01]  /*0dd0*/  PRMT R16, R16, 0x3340, R11 ;  /* 0x0000334010107816 */ /* 0x000fe2000000000b */
[----:B------:R0:W-:Y:S04]  /*0de0*/  STL.64 [R1+0xf0], R18 ;  /* 0x0000f01201007387 */ /* 0x0001e80000100a00 */
[----:B------:R-:W5:Y:S04]  /*0df0*/  LDG.E.U8 R8, desc[UR6][R12.64+0x19] ;  /* 0x000019060c087981 */ /* 0x000f68000c1e1100 */
[----:B------:R-:W5:Y:S04]  /*0e00*/  LDG.E.U8 R11, desc[UR6][R12.64+0x18] ;  /* 0x000018060c0b7981 */ /* 0x000f68000c1e1100 */
[----:B------:R-:W5:Y:S01]  /*0e10*/  LDG.E.U8 R6, desc[UR6][R12.64+0x1b] ;  /* 0x00001b060c067981 */ /* 0x000f62000c1e1100 */
[----:B------:R-:W-:-:S03]  /*0e20*/  PRMT R4, R9, 0x3340, R4 ;  /* 0x0000334009047816 */ /* 0x000fc60000000004 */
[----:B------:R-:W5:Y:S01]  /*0e30*/  LDG.E.U8 R9, desc[UR6][R12.64+0x1a] ;  /* 0x00001a060c097981 */ /* 0x000f62000c1e1100 */
[----:B------:R-:W-:Y:S02]  /*0e40*/  PRMT R4, R4, 0x5410, R3 ;  /* 0x0000541004047816 */ /* 0x000fe40000000003 */
[----:B0-----:R-:W-:Y:S02]  /*0e50*/  PRMT R19, R31, 0x3340, R28 ;  /* 0x000033401f137816 */ /* 0x001fe4000000001c */
[----:B------:R-:W5:Y:S04]  /*0e60*/  LDG.E.U8 R31, desc[UR6][R12.64+0x22] ;  /* 0x000022060c1f7981 */ /* 0x000f68000c1e1100 */
[----:B------:R-:W5:Y:S01]  /*0e70*/  LDG.E.U8 R28, desc[UR6][R12.64+0x20] ;  /* 0x000020060c1c7981 */ /* 0x000f62000c1e1100 */
[----:B------:R-:W-:-:S03]  /*0e80*/  PRMT R20, R20, 0x3340, R37 ;  /* 0x0000334014147816 */ /* 0x000fc60000000025 */
[----:B------:R-:W5:Y:S01]  /*0e90*/  LDG.E.U8 R37, desc[UR6][R12.64+0x34] ;  /* 0x000034060c257981 */ /* 0x000f62000c1e1100 */
[----:B--2---:R-:W-:-:S03]  /*0ea0*/  PRMT R18, R33, 0x3340, R30 ;  /* 0x0000334021127816 */ /* 0x004fc6000000001e */
[----:B------:R-:W2:Y:S04]  /*0eb0*/  LDG.E.U8 R33, desc[UR6][R12.64+0x25] ;  /* 0x000025060c217981 */ /* 0x000ea8000c1e1100 */
[----:B------:R-:W2:Y:S01]  /*0ec0*/  LDG.E.U8 R30, desc[UR6][R12.64+0x24] ;  /* 0x000024060c1e7981 */ /* 0x000ea2000c1e1100 */
[----:B----4-:R-:W-:-:S03]  /*0ed0*/  PRMT R32, R32, 0x3340, R27 ;  /* 0x0000334020207816 */ /* 0x010fc6000000001b */
[----:B------:R-:W4:Y:S01]  /*0ee0*/  LDG.E.U8 R27, desc[UR6][R12.64+0x21] ;  /* 0x000021060c1b7981 */ /* 0x000f22000c1e1100 */
[----:B---3--:R-:W-:-:S03]  /*0ef0*/  PRMT R35, R26, 0x3340, R35 ;  /* 0x000033401a237816 */ /* 0x008fc60000000023 */
[----:B------:R-:W3:Y:S01]  /*0f00*/  LDG.E.U8 R26, desc[UR6][R12.64+0x23] ;  /* 0x000023060c1a7981 */ /* 0x000ee2000c1e1100 */
[----:B------:R-:W-:Y:S02]  /*0f10*/  PRMT R10, R10, 0x3340, R5 ;  /* 0x000033400a0a7816 */ /* 0x000fe40000000005 */
[----:B------:R-:W-:Y:S02]  /*0f20*/  PRMT R5, R17, 0x5410, R16 ;  /* 0x0000541011057816 */ /* 0x000fe40000000010 */
[----:B------:R-:W3:Y:S04]  /*0f30*/  LDG.E.U8 R16, desc[UR6][R12.64+0x2e] ;  /* 0x00002e060c107981 */ /* 0x000ee8000c1e1100 */
[----:B------:R-:W3:Y:S01]  /*0f40*/  LDG.E.U8 R17, desc[UR6][R12.64+0x2f] ;  /* 0x00002f060c117981 */ /* 0x000ee2000c1e1100 */
[----:B------:R-:W-:-:S02]  /*0f50*/  PRMT R29, R22, 0x3340, R29 ;  /* 0x00003340161d7816 */ /* 0x000fc4000000001d */
[----:B------:R-:W-:Y:S01]  /*0f60*/  PRMT R24, R23, 0x3340, R24 ;  /* 0x0000334017187816 */ /* 0x000fe20000000018 */
[----:B------:R-:W3:Y:S04]  /*0f70*/  LDG.E.U8 R22, desc[UR6][R12.64+0x2b] ;  /* 0x00002b060c167981 */ /* 0x000ee8000c1e1100 */
[----:B------:R-:W3:Y:S01]  /*0f80*/  LDG.E.U8 R23, desc[UR6][R12.64+0x2a] ;  /* 0x00002a060c177981 */ /* 0x000ee2000c1e1100 */
[----:B------:R-:W-:Y:S02]  /*0f90*/  PRMT R21, R34, 0x3340, R21 ;  /* 0x0000334022157816 */ /* 0x000fe40000000015 */
[----:B-----5:R-:W-:Y:S02]  /*0fa0*/  PRMT R25, R2, 0x3340, R25 ;  /* 0x0000334002197816 */ /* 0x020fe40000000019 */
[----:B------:R-:W-:-:S02]  /*0fb0*/  PRMT R3, R21, 0x5410, R20 ;  /* 0x0000541015037816 */ /* 0x000fc40000000014 */
[----:B------:R-:W-:Y:S01]  /*0fc0*/  PRMT R2, R18, 0x5410, R19 ;  /* 0x0000541012027816 */ /* 0x000fe20000000013 */
[----:B------:R-:W5:Y:S01]  /*0fd0*/  LDG.E.U8 R20, desc[UR6][R12.64+0x29] ;  /* 0x000029060c147981 */ /* 0x000f62000c1e1100 */
[----:B------:R-:W-:-:S03]  /*0fe0*/  PRMT R34, R0, 0x3340, R7 ;  /* 0x0000334000227816 */ /* 0x000fc60000000007 */
[----:B------:R-:W5:Y:S01]  /*0ff0*/  LDG.E.U8 R18, desc[UR6][R12.64+0x2d] ;  /* 0x00002d060c127981 */ /* 0x000f62000c1e1100 */
[----:B------:R-:W-:-:S03]  /*1000*/  PRMT R7, R35, 0x5410, R32 ;  /* 0x0000541023077816 */ /* 0x000fc60000000020 */
[----:B------:R-:W5:Y:S04]  /*1010*/  LDG.E.U8 R19, desc[UR6][R12.64+0x2c] ;  /* 0x00002c060c137981 */ /* 0x000f68000c1e1100 */
[----:B------:R-:W5:Y:S04]  /*1020*/  LDG.E.U8 R21, desc[UR6][R12.64+0x28] ;  /* 0x000028060c157981 */ /* 0x000f68000c1e1100 */
[----:B------:R-:W5:Y:S04]  /*1030*/  LDG.E.U8 R32, desc[UR6][R12.64+0x35] ;  /* 0x000035060c207981 */ /* 0x000f68000c1e1100 */
[----:B------:R-:W5:Y:S04]  /*1040*/  LDG.E.U8 R0, desc[UR6][R12.64+0x36] ;  /* 0x000036060c007981 */ /* 0x000f68000c1e1100 */
[----:B------:R-:W5:Y:S01]  /*1050*/  LDG.E.U8 R35, desc[UR6][R12.64+0x37] ;  /* 0x000037060c237981 */ /* 0x000f62000c1e1100 */
[----:B------:R-:W-:-:S02]  /*1060*/  PRMT R8, R11, 0x3340, R8 ;  /* 0x000033400b087816 */ /* 0x000fc40000000008 */
[----:B------:R-:W-:Y:S02]  /*1070*/  PRMT R11, R9, 0x3340, R6 ;  /* 0x00003340090b7816 */ /* 0x000fe40000000006 */
[----:B------:R-:W-:Y:S02]  /*1080*/  PRMT R6, R29, 0x5410, R24 ;  /* 0x000054101d067816 */ /* 0x000fe40000000018 */
[----:B------:R-:W-:Y:S01]  /*1090*/  PRMT R9, R25, 0x5410, R10 ;  /* 0x0000541019097816 */ /* 0x000fe2000000000a */
[----:B------:R-:W5:Y:S01]  /*10a0*/  LDG.E.U8 R24, desc[UR6][R12.64+0x32] ;  /* 0x000032060c187981 */ /* 0x000f62000c1e1100 */
[----:B------:R-:W-:-:S03]  /*10b0*/  PRMT R8, R8, 0x5410, R11 ;  /* 0x0000541008087816 */ /* 0x000fc6000000000b */
[----:B------:R-:W5:Y:S04]  /*10c0*/  LDG.E.U8 R25, desc[UR6][R12.64+0x30] ;  /* 0x000030060c197981 */ /* 0x000f68000c1e1100 */
[----:B------:R-:W-:Y:S04]  /*10d0*/  STL.64 [R1+0x160], R4 ;  /* 0x0001600401007387 */ /* 0x000fe80000100a00 */
[----:B------:R0:W-:Y:S04]  /*10e0*/  STL.64 [R1+0x178], R8 ;  /* 0x0001780801007387 */ /* 0x0001e80000100a00 */
[----:B------:R-:W5:Y:S04]  /*10f0*/  LDG.E.U8 R29, desc[UR6][R12.64+0x38] ;  /* 0x000038060c1d7981 */ /* 0x000f68000c1e1100 */
[----:B0-----:R-:W5:Y:S04]  /*1100*/  LDG.E.U8 R8, desc[UR6][R12.64+0x39] ;  /* 0x000039060c087981 */ /* 0x001f68000c1e1100 */
[----:B------:R-:W5:Y:S04]  /*1110*/  LDG.E.U8 R9, desc[UR6][R12.64+0x43] ;  /* 0x000043060c097981 */ /* 0x000f68000c1e1100 */
[----:B------:R0:W-:Y:S04]  /*1120*/  STL.64 [R1+0x170], R6 ;  /* 0x0001700601007387 */ /* 0x0001e80000100a00 */
[----:B0-----:R-:W5:Y:S04]  /*1130*/  LDG.E.U8 R7, desc[UR6][R12.64+0x3e] ;  /* 0x00003e060c077981 */ /* 0x001f68000c1e1100 */
[----:B------:R-:W5:Y:S01]  /*1140*/  LDG.E.U8 R6, desc[UR6][R12.64+0x3f] ;  /* 0x00003f060c067981 */ /* 0x000f62000c1e1100 */
[----:B--2---:R-:W-:-:S03]  /*1150*/  PRMT R33, R30, 0x3340, R33 ;  /* 0x000033401e217816 */ /* 0x004fc60000000021 */
[----:B------:R-:W2:Y:S01]  /*1160*/  LDG.E.U8 R30, desc[UR6][R12.64+0x44] ;  /* 0x000044060c1e7981 */ /* 0x000ea2000c1e1100 */
[----:B------:R-:W-:-:S03]  /*1170*/  PRMT R11, R33, 0x5410, R34 ;  /* 0x00005410210b7816 */ /* 0x000fc60000000022 */
[----:B------:R-:W2:Y:S04]  /*1180*/  LDG.E.U8 R33, desc[UR6][R12.64+0x4f] ;  /* 0x00004f060c217981 */ /* 0x000ea8000c1e1100 */
[----:B------:R-:W2:Y:S01]  /*1190*/  LDG.E.U8 R34, desc[UR6][R12.64+0x3c] ;  /* 0x00003c060c227981 */ /* 0x000ea2000c1e1100 */
[----:B----4-:R-:W-:-:S03]  /*11a0*/  PRMT R27, R28, 0x3340, R27 ;  /* 0x000033401c1b7816 */ /* 0x010fc6000000001b */
[----:B------:R-:W4:Y:S01]  /*11b0*/  LDG.E.U8 R28, desc[UR6][R12.64+0x40] ;  /* 0x000040060c1c7981 */ /* 0x000f22000c1e1100 */
[----:B---3--:R-:W-:-:S03]  /*11c0*/  PRMT R26, R31, 0x3340, R26 ;  /* 0x000033401f1a7816 */ /* 0x008fc6000000001a */
[----:B------:R-:W3:Y:S01]  /*11d0*/  LDG.E.U8 R31, desc[UR6][R12.64+0x3d] ;  /* 0x00003d060c1f7981 */ /* 0x000ee2000c1e1100 */
[----:B------:R-:W-:-:S03]  /*11e0*/  PRMT R10, R27, 0x5410, R26 ;  /* 0x000054101b0a7816 */ /* 0x000fc6000000001a */
[----:B------:R-:W2:Y:S01]  /*11f0*/  LDG.E.U8 R26, desc[UR6][R12.64+0x31] ;  /* 0x000031060c1a7981 */ /* 0x000ea2000c1e1100 */
[----:B------:R-:W-:-:S03]  /*1200*/  PRMT R16, R16, 0x3340, R17 ;  /* 0x0000334010107816 */ /* 0x000fc60000000011 */
[----:B------:R-:W4:Y:S04]  /*1210*/  LDG.E.U8 R27, desc[UR6][R12.64+0x3a] ;  /* 0x00003a060c1b7981 */ /* 0x000f28000c1e1100 */
[----:B------:R-:W3:Y:S01]  /*1220*/  LDG.E.U8 R17, desc[UR6][R12.64+0x33] ;  /* 0x000033060c117981 */ /* 0x000ee2000c1e1100 */
[----:B------:R-:W-:-:S03]  /*1230*/  PRMT R5, R23, 0x3340, R22 ;  /* 0x0000334017057816 */ /* 0x000fc60000000016 */
[----:B------:R0:W-:Y:S04]  /*1240*/  STL.64 [R1+0x180], R10 ;  /* 0x0001800a01007387 */ /* 0x0001e80000100a00 */
[----:B------:R-:W4:Y:S04]  /*1250*/  LDG.E.U8 R22, desc[UR6][R12.64+0x42] ;  /* 0x000042060c167981 */ /* 0x000f28000c1e1100 */
[----:B------:R-:W4:Y:S04]  /*1260*/  LDG.E.U8 R23, desc[UR6][R12.64+0x46] ;  /* 0x000046060c177981 */ /* 0x000f28000c1e1100 */
[----:B0-----:R-:W4:Y:S01]  /*1270*/  LDG.E.U8 R10, desc[UR6][R12.64+0x3b] ;  /* 0x00003b060c0a7981 */ /* 0x001f22000c1e1100 */
[----:B-----5:R-:W-:-:S03]  /*1280*/  PRMT R19, R19, 0x3340, R18 ;  /* 0x0000334013137816 */ /* 0x020fc60000000012 */
[----:B------:R-:W5:Y:S01]  /*1290*/  LDG.E.U8 R11, desc[UR6][R12.64+0x45] ;  /* 0x000045060c0b7981 */ /* 0x000f62000c1e1100 */
[----:B------:R-:W-:-:S03]  /*12a0*/  PRMT R20, R21, 0x3340, R20 ;  /* 0x0000334015147816 */ /* 0x000fc60000000014 */
[----:B------:R-:W5:Y:S01]  /*12b0*/  LDG.E.U8 R18, desc[UR6][R12.64+0x47] ;  /* 0x000047060c127981 */ /* 0x000f62000c1e1100 */
[----:B------:R-:W-:-:S03]  /*12c0*/  PRMT R37, R37, 0x3340, R32 ;  /* 0x0000334025257816 */ /* 0x000fc60000000020 */
[----:B------:R-:W5:Y:S04]  /*12d0*/  LDG.E.U8 R21, desc[UR6][R12.64+0x41] ;  /* 0x000041060c157981 */ /* 0x000f68000c1e1100 */
[----:B------:R-:W5:Y:S01]  /*12e0*/  LDG.E.U8 R32, desc[UR6][R12.64+0x4e] ;  /* 0x00004e060c207981 */ /* 0x000f62000c1e1100 */
[----:B------:R-:W-:-:S03]  /*12f0*/  PRMT R4, R0, 0x3340, R35 ;  /* 0x0000334000047816 */ /* 0x000fc60000000023 */
[----:B------:R-:W5:Y:S04]  /*1300*/  LDG.E.U8 R35, desc[UR6][R12.64+0x4d] ;  /* 0x00004d060c237981 */ /* 0x000f68000c1e1100 */
[----:B------:R-:W5:Y:S04]  /*1310*/  LDG.E.U8 R0, desc[UR6][R12.64+0x4c] ;  /* 0x00004c060c007981 */ /* 0x000f68000c1e1100 */
[----:B------:R0:W-:Y:S02]  /*1320*/  STL.64 [R1+0x168], R2 ;  /* 0x0001680201007387 */ /* 0x0001e40000100a00 */
[----:B0-----:R-:W-:-:S02]  /*1330*/  PRMT R2, R20, 0x5410, R5 ;  /* 0x0000541014027816 */ /* 0x001fc40000000005 */
[----:B------:R-:W-:Y:S01]  /*1340*/  PRMT R3, R19, 0x5410, R16 ;  /* 0x0000541013037816 */ /* 0x000fe20000000010 */
[----:B------:R-:W5:Y:S01]  /*1350*/  LDG.E.U8 R20, desc[UR6][R12.64+0x49] ;  /* 0x000049060c147981 */ /* 0x000f62000c1e1100 */
[----:B------:R-:W-:-:S03]  /*1360*/  PRMT R5, R37, 0x5410, R4 ;  /* 0x0000541025057816 */ /* 0x000fc60000000004 */
[----:B------:R-:W5:Y:S04]  /*1370*/  LDG.E.U8 R16, desc[UR6][R12.64+0x4b] ;  /* 0x00004b060c107981 */ /* 0x000f68000c1e1100 */
[----:B------:R-:W5:Y:S01]  /*1380*/  LDG.E.U8 R19, desc[UR6][R12.64+0x4a] ;  /* 0x00004a060c137981 */ /* 0x000f62000c1e1100 */
[----:B------:R-:W-:-:S03]  /*1390*/  PRMT R8, R29, 0x3340, R8 ;  /* 0x000033401d087816 */ /* 0x000fc60000000008 */
[----:B------:R0:W-:Y:S04]  /*13a0*/  STL.64 [R1+0x188], R2 ;  /* 0x0001880201007387 */ /* 0x0001e80000100a00 */
[----:B------:R-:W5:Y:S04]  /*13b0*/  LDG.E.U8 R29, desc[UR6][R12.64+0x52] ;  /* 0x000052060c1d7981 */ /* 0x000f68000c1e1100 */
[----:B0-----:R-:W5:Y:S04]  /*13c0*/  LDG.E.U8 R2, desc[UR6][R12.64+0x57] ;  /* 0x000057060c027981 */ /* 0x001f68000c1e1100 */
[----:B------:R-:W5:Y:S01]  /*13d0*/  LDG.E.U8 R3, desc[UR6][R12.64+0x55] ;  /* 0x000055060c037981 */ /* 0x000f62000c1e1100 */
[----:B------:R-:W-:-:S02]  /*13e0*/  PRMT R6, R7, 0x3340, R6 ;  /* 0x0000334007067816 */ /* 0x000fc40000000006 */
[----:B--2---:R-:W-:Y:S02]  /*13f0*/  PRMT R26, R25, 0x3340, R26 ;  /* 0x00003340191a7816 */ /* 0x004fe4000000001a */
[----:B---3--:R-:W-:Y:S01]  /*1400*/  PRMT R17, R24, 0x3340, R17 ;  /* 0x0000334018117816 */ /* 0x008fe20000000011 */
[----:B------:R-:W2:Y:S03]  /*1410*/  LDG.E.U8 R25, desc[UR6][R12.64+0x5f] ;  /* 0x00005f060c197981 */ /* 0x000ea6000c1e1100 */
[----:B------:R-:W-:Y:S01]  /*1420*/  PRMT R4, R26, 0x5410, R17 ;  /* 0x000054101a047816 */ /* 0x000fe20000000011 */
[----:B------:R-:W3:Y:S04]  /*1430*/  LDG.E.U8 R24, desc[UR6][R12.64+0x5d] ;  /* 0x00005d060c187981 */ /* 0x000ee8000c1e1100 */
[----:B------:R-:W2:Y:S01]  /*1440*/  LDG.E.U8 R17, desc[UR6][R12.64+0x48] ;  /* 0x000048060c117981 */ /* 0x000ea2000c1e1100 */
[----:B----4-:R-:W-:-:S03]  /*1450*/  PRMT R22, R22, 0x3340, R9 ;  /* 0x0000334016167816 */ /* 0x010fc60000000009 */
[----:B------:R0:W-:Y:S01]  /*1460*/  STL.64 [R1+0x190], R4 ;  /* 0x0001900401007387 */ /* 0x0001e20000100a00 */
[----:B------:R-:W-:-:S03]  /*1470*/  PRMT R27, R27, 0x3340, R10 ;  /* 0x000033401b1b7816 */ /* 0x000fc6000000000a */
[----:B------:R-:W4:Y:S04]  /*1480*/  LDG.E.U8 R9, desc[UR6][R12.64+0x56] ;  /* 0x000056060c097981 */ /* 0x000f28000c1e1100 */
[----:B------:R-:W3:Y:S04]  /*1490*/  LDG.E.U8 R26, desc[UR6][R12.64+0x53] ;  /* 0x000053060c1a7981 */ /* 0x000ee8000c1e1100 */
[----:B0-----:R-:W3:Y:S04]  /*14a0*/  LDG.E.U8 R4, desc[UR6][R12.64+0x54] ;  /* 0x000054060c047981 */ /* 0x001ee8000c1e1100 */
[----:B------:R-:W3:Y:S04]  /*14b0*/  LDG.E.U8 R10, desc[UR6][R12.64+0x51] ;  /* 0x000051060c0a7981 */ /* 0x000ee8000c1e1100 */
[----:B------:R-:W3:Y:S01]  /*14c0*/  LDG.E.U8 R5, desc[UR6][R12.64+0x50] ;  /* 0x000050060c057981 */ /* 0x000ee2000c1e1100 */
[----:B-----5:R-:W-:-:S02]  /*14d0*/  PRMT R18, R23, 0x3340, R18 ;  /* 0x0000334017127816 */ /* 0x020fc40000000012 */
[----:B------:R-:W-:Y:S01]  /*14e0*/  PRMT R11, R30, 0x3340, R11 ;  /* 0x000033401e0b7816 */ /* 0x000fe2000000000b */
[----:B------:R-:W5:Y:S01]  /*14f0*/  LDG.E.U8 R23, desc[UR6][R12.64+0x5b] ;  /* 0x00005b060c177981 */ /* 0x000f62000c1e1100 */
[----:B------:R-:W-:Y:S02]  /*1500*/  PRMT R21, R28, 0x3340, R21 ;  /* 0x000033401c157816 */ /* 0x000fe40000000015 */
[----:B------:R-:W-:Y:S01]  /*1510*/  PRMT R32, R32, 0x3340, R33 ;  /* 0x0000334020207816 */ /* 0x000fe20000000021 */
[----:B------:R-:W5:Y:S01]  /*1520*/  LDG.E.U8 R30, desc[UR6][R12.64+0x5e] ;  /* 0x00005e060c1e7981 */ /* 0x000f62000c1e1100 */
[----:B------:R-:W-:Y:S02]  /*1530*/  PRMT R7, R34, 0x3340, R31 ;  /* 0x0000334022077816 */ /* 0x000fe4000000001f */
[----:B------:R-:W-:Y:S01]  /*1540*/  PRMT R35, R0, 0x3340, R35 ;  /* 0x0000334000237816 */ /* 0x000fe20000000023 */
[----:B------:R-:W5:Y:S04]  /*1550*/  LDG.E.U8 R33, desc[UR6][R12.64+0x5c] ;  /* 0x00005c060c217981 */ /* 0x000f68000c1e1100 */
[----:B------:R-:W5:Y:S04]  /*1560*/  LDG.E.U8 R28, desc[UR6][R12.64+0x5a] ;  /* 0x00005a060c1c7981 */ /* 0x000f68000c1e1100 */
[----:B------:R-:W5:Y:S04]  /*1570*/  LDG.E.U8 R0, desc[UR6][R12.64+0x59] ;  /* 0x000059060c007981 */ /* 0x000f68000c1e1100 */
[----:B------:R-:W5:Y:S01]  /*1580*/  LDG.E.U8 R31, desc[UR6][R12.64+0x58] ;  /* 0x000058060c1f7981 */ /* 0x000f62000c1e1100 */
[----:B------:R-:W-:-:S02]  /*1590*/  PRMT R7, R7, 0x5410, R6 ;  /* 0x0000541007077816 */ /* 0x000fc40000000006 */
[----:B------:R-:W-:Y:S02]  /*15a0*/  PRMT R6, R8, 0x5410, R27 ;  /* 0x0000541008067816 */ /* 0x000fe4000000001b */
[----:B------:R-:W5:Y:S01]  /*15b0*/  LDG.E.U8 R27, desc[UR6][R14.64+0x62] ;  /* 0x000062060e1b7981 */ /* 0x000f62000c1e1100 */
[----:B------:R-:W-:Y:S02]  /*15c0*/  PRMT R11, R11, 0x5410, R18 ;  /* 0x000054100b0b7816 */ /* 0x000fe40000000012 */
[----:B--2---:R-:W-:Y:S02]  /*15d0*/  PRMT R17, R17, 0x3340, R20 ;  /* 0x0000334011117816 */ /* 0x004fe40000000014 */
[----:B------:R-:W-:Y:S02]  /*15e0*/  PRMT R20, R19, 0x3340, R16 ;  /* 0x0000334013147816 */ /* 0x000fe40000000010 */
[----:B------:R-:W2:Y:S04]  /*15f0*/  LDG.E.U8 R19, desc[UR6][R14.64+0x67] ;  /* 0x000067060e137981 */ /* 0x000ea8000c1e1100 */
[----:B------:R-:W2:Y:S01]  /*1600*/  LDG.E.U8 R16, desc[UR6][R14.64+0x66] ;  /* 0x000066060e107981 */ /* 0x000ea2000c1e1100 */
[----:B----4-:R-:W-:-:S02]  /*1610*/  PRMT R2, R9, 0x3340, R2 ;  /* 0x0000334009027816 */ /* 0x010fc40000000002 */
[----:B---3--:R-:W-:Y:S02]  /*1620*/  PRMT R26, R29, 0x3340, R26 ;  /* 0x000033401d1a7816 */ /* 0x008fe4000000001a */
[----:B------:R-:W3:Y:S01]  /*1630*/  LDG.E.U8 R29, desc[UR6][R14.64+0x60] ;  /* 0x000060060e1d7981 */ /* 0x000ee2000c1e1100 */
[----:B------:R-:W-:-:S03]  /*1640*/  PRMT R9, R4, 0x3340, R3 ;  /* 0x0000334004097816 */ /* 0x000fc60000000003 */
[----:B------:R-:W4:Y:S01]  /*1650*/  LDG.E.U8 R3, desc[UR6][R14.64+0x65] ;  /* 0x000065060e037981 */ /* 0x000f22000c1e1100 */
[----:B------:R-:W-:-:S03]  /*1660*/  PRMT R9, R9, 0x5410, R2 ;  /* 0x0000541009097816 */ /* 0x000fc60000000002 */
[----:B------:R-:W3:Y:S01]  /*1670*/  LDG.E.U8 R2, desc[UR6][R14.64+0x63] ;  /* 0x000063060e027981 */ /* 0x000ee2000c1e1100 */
[----:B------:R-:W-:-:S03]  /*1680*/  PRMT R5, R5, 0x3340, R10 ;  /* 0x0000334005057816 */ /* 0x000fc6000000000a */
[----:B------:R-:W4:Y:S01]  /*1690*/  LDG.E.U8 R4, desc[UR6][R14.64+0x64] ;  /* 0x000064060e047981 */ /* 0x000f22000c1e1100 */
[----:B------:R-:W-:-:S03]  /*16a0*/  PRMT R8, R5, 0x5410, R26 ;  /* 0x0000541005087816 */ /* 0x000fc6000000001a */
[----:B------:R-:W4:Y:S01]  /*16b0*/  LDG.E.U8 R26, desc[UR6][R14.64+0x61] ;  /* 0x000061060e1a7981 */ /* 0x000f22000c1e1100 */
[----:B------:R-:W-:Y:S02]  /*16c0*/  PRMT R20, R17, 0x5410, R20 ;  /* 0x0000541011147816 */ /* 0x000fe40000000014 */
[----:B-----5:R-:W-:Y:S01]  /*16d0*/  PRMT R25, R30, 0x3340, R25 ;  /* 0x000033401e197816 */ /* 0x020fe20000000019 */
[----:B------:R0:W-:Y:S01]  /*16e0*/  STL.64 [R1+0x198], R6 ;  /* 0x0001980601007387 */ /* 0x0001e20000100a00 */
[----:B------:R-:W-:-:S03]  /*16f0*/  PRMT R24, R33, 0x3340, R24 ;  /* 0x0000334021187816 */ /* 0x000fc60000000018 */
[----:B------:R-:W5:Y:S01]  /*1700*/  LDG.E.U8 R17, desc[UR6][R12.64+0x63] ;  /* 0x000063060c117981 */ /* 0x000f62000c1e1100 */
[----:B------:R-:W-:-:S03]  /*1710*/  PRMT R23, R28, 0x3340, R23 ;  /* 0x000033401c177816 */ /* 0x000fc60000000017 */
[----:B------:R-:W5:Y:S01]  /*1720*/  LDG.E.U8 R18, desc[UR6][R12.64+0x62] ;  /* 0x000062060c127981 */ /* 0x000f62000c1e1100 */
[----:B------:R-:W-:Y:S02]  /*1730*/  PRMT R25, R24, 0x5410, R25 ;  /* 0x0000541018197816 */ /* 0x000fe40000000019 */
[----:B------:R-:W-:Y:S01]  /*1740*/  PRMT R0, R31, 0x3340, R0 ;  /* 0x000033401f007816 */ /* 0x000fe20000000000 */
[----:B0-----:R-:W5:Y:S01]  /*1750*/  LDG.E.U8 R7, desc[UR6][R14.64+0x6f] ;  /* 0x00006f060e077981 */ /* 0x001f62000c1e1100 */
[----:B------:R-:W-:Y:S02]  /*1760*/  PRMT R10, R21, 0x5410, R22 ;  /* 0x00005410150a7816 */ /* 0x000fe40000000016 */
[----:B------:R-:W-:Y:S01]  /*1770*/  PRMT R24, R0, 0x5410, R23 ;  /* 0x0000541000187816 */ /* 0x000fe20000000017 */
[----:B------:R-:W5:Y:S04]  /*1780*/  LDG.E.U8 R22, desc[UR6][R12.64+0x60] ;  /* 0x000060060c167981 */ /* 0x000f68000c1e1100 */
[----:B------:R-:W5:Y:S01]  /*1790*/  LDG.E.U8 R23, desc[UR6][R12.64+0x61] ;  /* 0x000061060c177981 */ /* 0x000f62000c1e1100 */
[----:B------:R-:W-:-:S03]  /*17a0*/  PRMT R21, R35, 0x5410, R32 ;  /* 0x0000541023157816 */ /* 0x000fc60000000020 */
[----:B------:R0:W-:Y:S04]  /*17b0*/  STL.64 [R1+0x1b8], R24 ;  /* 0x0001b81801007387 */ /* 0x0001e80000100a00 */
[----:B------:R1:W-:Y:S04]  /*17c0*/  STL.64 [R1+0x1a8], R20 ;  /* 0x0001a81401007387 */ /* 0x0003e80000100a00 */
[----:B------:R-:W5:Y:S04]  /*17d0*/  LDG.E.U8 R28, desc[UR6][R14.64+0x6b] ;  /* 0x00006b060e1c7981 */ /* 0x000f68000c1e1100 */
[----:B0-----:R-:W5:Y:S04]  /*17e0*/  LDG.E.U8 R24, desc[UR6][R14.64+0x6e] ;  /* 0x00006e060e187981 */ /* 0x001f68000c1e1100 */
[----:B-1----:R-:W5:Y:S04]  /*17f0*/  LDG.E.U8 R21, desc[UR6][R14.64+0x6d] ;  /* 0x00006d060e157981 */ /* 0x002f68000c1e1100 */
[----:B------:R-:W5:Y:S04]  /*1800*/  LDG.E.U8 R25, desc[UR6][R14.64+0x69] ;  /* 0x000069060e197981 */ /* 0x000f68000c1e1100 */
[----:B------:R-:W5:Y:S04]  /*1810*/  LDG.E.U8 R20, desc[UR6][R14.64+0x68] ;  /* 0x000068060e147981 */ /* 0x000f68000c1e1100 */
[----:B------:R0:W-:Y:S04]  /*1820*/  STL.64 [R1+0x1a0], R10 ;  /* 0x0001a00a01007387 */ /* 0x0001e80000100a00 */
[----:B------:R-:W5:Y:S04]  /*1830*/  LDG.E.U8 R0, desc[UR6][R12.64+0x66] ;  /* 0x000066060c007981 */ /* 0x000f68000c1e1100 */
[----:B------:R-:W5:Y:S04]  /*1840*/  LDG.E.U8 R5, desc[UR6][R12.64+0x65] ;  /* 0x000065060c057981 */ /* 0x000f68000c1e1100 */
[----:B------:R-:W5:Y:S04]  /*1850*/  LDG.E.U8 R6, desc[UR6][R12.64+0x64] ;  /* 0x000064060c067981 */ /* 0x000f68000c1e1100 */
[----:B0-----:R-:W5:Y:S04]  /*1860*/  LDG.E.U8 R11, desc[UR6][R12.64+0x67] ;  /* 0x000067060c0b7981 */ /* 0x001f68000c1e1100 */
        /* <DEDUP_REMOVED lines=8> */
[----:B------:R0:W-:Y:S04]  /*18f0*/  STL.64 [R1+0x1b0], R8 ;  /* 0x0001b00801007387 */ /* 0x0001e80000100a00 */
[----:B0-----:R-:W5:Y:S04]  /*1900*/  LDG.E.U8 R8, desc[UR6][R14.64+0x77] ;  /* 0x000077060e087981 */ /* 0x001f68000c1e1100 */
[----:B------:R-:W5:Y:S01]  /*1910*/  LDG.E.U8 R9, desc[UR6][R14.64+0x71] ;  /* 0x000071060e097981 */ /* 0x000f62000c1e1100 */
[----:B--2---:R-:W-:-:S03]  /*1920*/  PRMT R36, R16, 0x3340, R19 ;  /* 0x0000334010247816 */ /* 0x004fc60000000013 */
[----:B------:R-:W2:Y:S04]  /*1930*/  LDG.E.U8 R16, desc[UR6][R14.64+0x6c] ;  /* 0x00006c060e107981 */ /* 0x000ea8000c1e1100 */
[----:B------:R-:W2:Y:S01]  /*1940*/  LDG.E.U8 R19, desc[UR6][R14.64+0x6a] ;  /* 0x00006a060e137981 */ /* 0x000ea2000c1e1100 */
[----:B---3--:R-:W-:-:S03]  /*1950*/  PRMT R2, R27, 0x3340, R2 ;  /* 0x000033401b027816 */ /* 0x008fc60000000002 */
[----:B------:R-:W3:Y:S01]  /*1960*/  LDG.E.U8 R27, desc[UR6][R14.64+0x76] ;  /* 0x000076060e1b7981 */ /* 0x000ee2000c1e1100 */
[----:B----4-:R-:W-:-:S04]  /*1970*/  PRMT R29, R29, 0x3340, R26 ;  /* 0x000033401d1d7816 */ /* 0x010fc8000000001a */
[----:B------:R-:W-:Y:S02]  /*1980*/  PRMT R2, R29, 0x5410, R2 ;  /* 0x000054101d027816 */ /* 0x000fe40000000002 */
[----:B------:R-:W-:Y:S02]  /*1990*/  PRMT R3, R4, 0x3340, R3 ;  /* 0x0000334004037816 */ /* 0x000fe40000000003 */
[----:B------:R-:W4:Y:S01]  /*19a0*/  LDG.E.U8 R4, desc[UR6][R14.64+0x72] ;  /* 0x000072060e047981 */ /* 0x000f22000c1e1100 */
[----:B-----5:R-:W-:-:S03]  /*19b0*/  PRMT R29, R18, 0x3340, R17 ;  /* 0x00003340121d7816 */ /* 0x020fc60000000011 */
[----:B------:R-:W5:Y:S04]  /*19c0*/  LDG.E.U8 R17, desc[UR6][R14.64+0x75] ;  /* 0x000075060e117981 */ /* 0x000f68000c1e1100 */
[----:B------:R-:W5:Y:S01]  /*19d0*/  LDG.E.U8 R18, desc[UR6][R14.64+0x74] ;  /* 0x000074060e127981 */ /* 0x000f62000c1e1100 */
[----:B------:R-:W-:-:S03]  /*19e0*/  PRMT R26, R22, 0x3340, R23 ;  /* 0x00003340161a7816 */ /* 0x000fc60000000017 */
[----:B------:R-:W4:Y:S04]  /*19f0*/  LDG.E.U8 R23, desc[UR6][R14.64+0x73] ;  /* 0x000073060e177981 */ /* 0x000f28000c1e1100 */
[----:B------:R-:W4:Y:S01]  /*1a00*/  LDG.E.U8 R22, desc[UR6][R14.64+0x70] ;  /* 0x000070060e167981 */ /* 0x000f22000c1e1100 */
[----:B------:R-:W-:-:S05]  /*1a10*/  PRMT R3, R3, 0x5410, R36 ;  /* 0x0000541003037816 */ /* 0x000fca0000000024 */
[----:B------:R0:W-:Y:S01]  /*1a20*/  STL.64 [R1+0xf8], R2 ;  /* 0x0000f80201007387 */ /* 0x0001e20000100a00 */
[----:B------:R-:W-:Y:S02]  /*1a30*/  PRMT R7, R24, 0x3340, R7 ;  /* 0x0000334018077816 */ /* 0x000fe40000000007 */
[----:B------:R-:W-:Y:S02]  /*1a40*/  PRMT R24, R26, 0x5410, R29 ;  /* 0x000054101a187816 */ /* 0x000fe4000000001d */
[----:B------:R-:W4:Y:S01]  /*1a50*/  LDG.E.U8 R26, desc[UR6][R12.64+0x79] ;  /* 0x000079060c1a7981 */ /* 0x000f22000c1e1100 */
[----:B0-----:R-:W-:-:S03]  /*1a60*/  PRMT R3, R20, 0x3340, R25 ;  /* 0x0000334014037816 */ /* 0x001fc60000000019 */
[----:B------:R-:W4:Y:S01]  /*1a70*/  LDG.E.U8 R20, desc[UR6][R12.64+0x7b] ;  /* 0x00007b060c147981 */ /* 0x000f22000c1e1100 */
[----:B------:R-:W-:-:S03]  /*1a80*/  PRMT R5, R6, 0x3340, R5 ;  /* 0x0000334006057816 */ /* 0x000fc60000000005 */
[----:B------:R-:W4:Y:S01]  /*1a90*/  LDG.E.U8 R6, desc[UR6][R12.64+0x77] ;  /* 0x000077060c067981 */ /* 0x000f22000c1e1100 */
[----:B------:R-:W-:-:S03]  /*1aa0*/  PRMT R0, R0, 0x3340, R11 ;  /* 0x0000334000007816 */ /* 0x000fc6000000000b */
[----:B------:R-:W4:Y:S01]  /*1ab0*/  LDG.E.U8 R11, desc[UR6][R12.64+0x72] ;  /* 0x000072060c0b7981 */ /* 0x000f22000c1e1100 */
[----:B------:R-:W-:-:S03]  /*1ac0*/  PRMT R25, R5, 0x5410, R0 ;  /* 0x0000541005197816 */ /* 0x000fc60000000000 */
[----:B------:R-:W4:Y:S01]  /*1ad0*/  LDG.E.U8 R0, desc[UR6][R12.64+0x70] ;  /* 0x000070060c007981 */ /* 0x000f22000c1e1100 */
[----:B------:R-:W-:Y:S02]  /*1ae0*/  PRMT R33, R34, 0x3340, R33 ;  /* 0x0000334022217816 */ /* 0x000fe40000000021 */
[----:B------:R-:W-:Y:S01]  /*1af0*/  PRMT R2, R10, 0x3340, R31 ;  /* 0x000033400a027816 */ /* 0x000fe2000000001f */
[----:B------:R0:W-:Y:S03]  /*1b00*/  STL.64 [R1+0x1c0], R24 ;  /* 0x0001c01801007387 */ /* 0x0001e60000100a00 */
[----:B------:R-:W-:Y:S01]  /*1b10*/  PRMT R2, R33, 0x5410, R2 ;  /* 0x0000541021027816 */ /* 0x000fe20000000002 */
[----:B------:R-:W4:Y:S01]  /*1b20*/  LDG.E.U8 R31, desc[UR6][R12.64+0x78] ;  /* 0x000078060c1f7981 */ /* 0x000f22000c1e1100 */
[----:B------:R-:W-:-:S03]  /*1b30*/  PRMT R30, R35, 0x3340, R30 ;  /* 0x00003340231e7816 */ /* 0x000fc6000000001e */
[----:B------:R-:W4:Y:S04]  /*1b40*/  LDG.E.U8 R33, desc[UR6][R12.64+0x7a] ;  /* 0x00007a060c217981 */ /* 0x000f28000c1e1100 */
[----:B------:R-:W4:Y:S04]  /*1b50*/  LDG.E.U8 R35, desc[UR6][R14.64+0x78] ;  /* 0x000078060e237981 */ /* 0x000f28000c1e1100 */
[----:B------:R-:W4:Y:S04]  /*1b60*/  LDG.E.U8 R10, desc[UR6][R12.64+0x74] ;  /* 0x000074060c0a7981 */ /* 0x000f28000c1e1100 */
[----:B0-----:R-:W4:Y:S04]  /*1b70*/  LDG.E.U8 R25, desc[UR6][R14.64+0x7b] ;  /* 0x00007b060e197981 */ /* 0x001f28000c1e1100 */
[----:B------:R-:W4:Y:S04]  /*1b80*/  LDG.E.U8 R34, desc[UR6][R12.64+0x7d] ;  /* 0x00007d060c227981 */ /* 0x000f28000c1e1100 */
[----:B------:R-:W4:Y:S01]  /*1b90*/  LDG.E.U8 R24, desc[UR6][R14.64+0x7d] ;  /* 0x00007d060e187981 */ /* 0x000f22000c1e1100 */
[----:B--2---:R-:W-:-:S03]  /*1ba0*/  PRMT R16, R16, 0x3340, R21 ;  /* 0x0000334010107816 */ /* 0x004fc60000000015 */
[----:B------:R-:W2:Y:S01]  /*1bb0*/  LDG.E.U8 R21, desc[UR6][R12.64+0x76] ;  /* 0x000076060c157981 */ /* 0x000ea2000c1e1100 */
[----:B------:R-:W-:Y:S02]  /*1bc0*/  PRMT R28, R19, 0x3340, R28 ;  /* 0x00003340131c7816 */ /* 0x000fe4000000001c */
[----:B------:R-:W-:Y:S01]  /*1bd0*/  PRMT R29, R16, 0x5410, R7 ;  /* 0x00005410101d7816 */ /* 0x000fe20000000007 */
[----:B------:R-:W2:Y:S01]  /*1be0*/  LDG.E.U8 R19, desc[UR6][R12.64+0x75] ;  /* 0x000075060c137981 */ /* 0x000ea2000c1e1100 */
[----:B------:R-:W-:Y:S02]  /*1bf0*/  PRMT R28, R3, 0x5410, R28 ;  /* 0x00005410031c7816 */ /* 0x000fe4000000001c */
[----:B------:R-:W-:Y:S01]  /*1c00*/  PRMT R3, R37, 0x3340, R32 ;  /* 0x0000334025037816 */ /* 0x000fe20000000020 */
[----:B------:R-:W2:Y:S04]  /*1c10*/  LDG.E.U8 R16, desc[UR6][R12.64+0x73] ;  /* 0x000073060c107981 */ /* 0x000ea8000c1e1100 */
[----:B------:R0:W-:Y:S01]  /*1c20*/  STL.64 [R1+0x100], R28 ;  /* 0x0001001c01007387 */ /* 0x0001e20000100a00 */
[----:B------:R-:W-:-:S02]  /*1c30*/  PRMT R3, R3, 0x5410, R30 ;  /* 0x0000541003037816 */ /* 0x000fc4000000001e */
[----:B---3--:R-:W-:Y:S01]  /*1c40*/  PRMT R5, R27, 0x3340, R8 ;  /* 0x000033401b057816 */ /* 0x008fe20000000008 */
[----:B------:R-:W3:Y:S04]  /*1c50*/  LDG.E.U8 R7, desc[UR6][R12.64+0x71] ;  /* 0x000071060c077981 */ /* 0x000ee8000c1e1100 */
[----:B------:R-:W3:Y:S04]  /*1c60*/  LDG.E.U8 R30, desc[UR6][R14.64+0x7a] ;  /* 0x00007a060e1e7981 */ /* 0x000ee8000c1e1100 */
[----:B0-----:R-:W3:Y:S04]  /*1c70*/  LDG.E.U8 R28, desc[UR6][R14.64+0x79] ;  /* 0x000079060e1c7981 */ /* 0x001ee8000c1e1100 */
[----:B------:R-:W3:Y:S04]  /*1c80*/  LDG.E.U8 R29, desc[UR6][R14.64+0x7f] ;  /* 0x00007f060e1d7981 */ /* 0x000ee8000c1e1100 */
[----:B------:R-:W3:Y:S01]  /*1c90*/  LDG.E.U8 R32, desc[UR6][R14.64+0x7e] ;  /* 0x00007e060e207981 */ /* 0x000ee2000c1e1100 */
[----:B-----5:R-:W-:-:S03]  /*1ca0*/  PRMT R18, R18, 0x3340, R17 ;  /* 0x0000334012127816 */ /* 0x020fc60000000011 */
[----:B------:R-:W5:Y:S01]  /*1cb0*/  LDG.E.U8 R8, desc[UR6][R12.64+0x7f] ;  /* 0x00007f060c087981 */ /* 0x000f62000c1e1100 */
[----:B------:R-:W-:-:S03]  /*1cc0*/  PRMT R5, R18, 0x5410, R5 ;  /* 0x0000541012057816 */ /* 0x000fc60000000005 */
[----:B------:R-:W5:Y:S04]  /*1cd0*/  LDG.E.U8 R17, desc[UR6][R12.64+0x7e] ;  /* 0x00007e060c117981 */ /* 0x000f68000c1e1100 */
[----:B------:R-:W5:Y:S01]  /*1ce0*/  LDG.E.U8 R18, desc[UR6][R14.64+0x87] ;  /* 0x000087060e127981 */ /* 0x000f62000c1e1100 */
[----:B----4-:R-:W-:-:S03]  /*1cf0*/  PRMT R4, R4, 0x3340, R23 ;  /* 0x0000334004047816 */ /* 0x010fc60000000017 */
[----:B------:R-:W5:Y:S01]  /*1d00*/  LDG.E.U8 R23, desc[UR6][R14.64+0x86] ;  /* 0x000086060e177981 */ /* 0x000f62000c1e1100 */
[----:B------:R-:W-:-:S03]  /*1d10*/  PRMT R9, R22, 0x3340, R9 ;  /* 0x0000334016097816 */ /* 0x000fc60000000009 */
[----:B------:R-:W4:Y:S04]  /*1d20*/  LDG.E.U8 R22, desc[UR6][R14.64+0x85] ;  /* 0x000085060e167981 */ /* 0x000f28000c1e1100 */
[----:B------:R-:W4:Y:S01]  /*1d30*/  LDG.E.U8 R27, desc[UR6][R14.64+0x84] ;  /* 0x000084060e1b7981 */ /* 0x000f22000c1e1100 */
[----:B------:R-:W-:-:S03]  /*1d40*/  PRMT R4, R9, 0x5410, R4 ;  /* 0x0000541009047816 */ /* 0x000fc60000000004 */
[----:B------:R0:W-:Y:S04]  /*1d50*/  STL.64 [R1+0x1c8], R2 ;  /* 0x0001c80201007387 */ /* 0x0001e80000100a00 */
[----:B------:R-:W4:Y:S04]  /*1d60*/  LDG.E.U8 R9, desc[UR6][R12.64+0x7c] ;  /* 0x00007c060c097981 */ /* 0x000f28000c1e1100 */
[----:B------:R1:W-:Y:S04]  /*1d70*/  STL.64 [R1+0x108], R4 ;  /* 0x0001080401007387 */ /* 0x0003e80000100a00 */
[----:B------:R-:W4:Y:S04]  /*1d80*/  LDG.E.U8 R37, desc[UR6][R14.64+0x7c] ;  /* 0x00007c060e257981 */ /* 0x000f28000c1e1100 */
[----:B0-----:R-:W4:Y:S04]  /*1d90*/  LDG.E.U8 R2, desc[UR6][R14.64+0x83] ;  /* 0x000083060e027981 */ /* 0x001f28000c1e1100 */
[----:B-1----:R-:W4:Y:S04]  /*1da0*/  LDG.E.U8 R4, desc[UR6][R14.64+0x81] ;  /* 0x000081060e047981 */ /* 0x002f28000c1e1100 */
[----:B------:R-:W4:Y:S04]  /*1db0*/  LDG.E.U8 R3, desc[UR6][R12.64+0x81] ;  /* 0x000081060c037981 */ /* 0x000f28000c1e1100 */
[----:B------:R-:W4:Y:S01]  /*1dc0*/  LDG.E.U8 R5, desc[UR6][R12.64+0x87] ;  /* 0x000087060c057981 */ /* 0x000f22000c1e1100 */
[----:B------:R-:W-:-:S03]  /*1dd0*/  PRMT R31, R31, 0x3340, R26 ;  /* 0x000033401f1f7816 */ /* 0x000fc6000000001a */
[----:B------:R-:W4:Y:S01]  /*1de0*/  LDG.E.U8 R26, desc[UR6][R12.64+0x80] ;  /* 0x000080060c1a7981 */ /* 0x000f22000c1e1100 */
[----:B------:R-:W-:-:S03]  /*1df0*/  PRMT R20, R33, 0x3340, R20 ;  /* 0x0000334021147816 */ /* 0x000fc60000000014 */
[----:B------:R-:W4:Y:S01]  /*1e00*/  LDG.E.U8 R33, desc[UR6][R14.64+0x80] ;  /* 0x000080060e217981 */ /* 0x000f22000c1e1100 */
[----:B--2---:R-:W-:-:S03]  /*1e10*/  PRMT R21, R21, 0x3340, R6 ;  /* 0x0000334015157816 */ /* 0x004fc60000000006 */
[----:B------:R-:W2:Y:S01]  /*1e20*/  LDG.E.U8 R6, desc[UR6][R12.64+0x85] ;  /* 0x000085060c067981 */ /* 0x000ea2000c1e1100 */
[----:B------:R-:W-:-:S03]  /*1e30*/  PRMT R10, R10, 0x3340, R19 ;  /* 0x000033400a0a7816 */ /* 0x000fc60000000013 */
[----:B------:R-:W2:Y:S01]  /*1e40*/  LDG.E.U8 R19, desc[UR6][R12.64+0x84] ;  /* 0x000084060c137981 */ /* 0x000ea2000c1e1100 */
[----:B------:R-:W-:-:S03]  /*1e50*/  PRMT R11, R11, 0x3340, R16 ;  /* 0x000033400b0b7816 */ /* 0x000fc60000000010 */
[----:B------:R-:W2:Y:S01]  /*1e60*/  LDG.E.U8 R16, desc[UR6][R12.64+0x86] ;  /* 0x000086060c107981 */ /* 0x000ea2000c1e1100 */
[----:B---3--:R-:W-:-:S03]  /*1e70*/  PRMT R0, R0, 0x3340, R7 ;  /* 0x0000334000007816 */ /* 0x008fc60000000007 */
[----:B------:R-:W3:Y:S01]  /*1e80*/  LDG.E.U8 R7, desc[UR6][R12.64+0x83] ;  /* 0x000083060c077981 */ /* 0x000ee2000c1e1100 */
[----:B------:R-:W-:-:S03]  /*1e90*/  PRMT R25, R30, 0x3340, R25 ;  /* 0x000033401e197816 */ /* 0x000fc60000000019 */
[----:B------:R-:W3:Y:S01]  /*1ea0*/  LDG.E.U8 R30, desc[UR6][R12.64+0x82] ;  /* 0x000082060c1e7981 */ /* 0x000ee2000c1e1100 */
[----:B------:R-:W-:-:S03]  /*1eb0*/  PRMT R28, R35, 0x3340, R28 ;  /* 0x00003340231c7816 */ /* 0x000fc6000000001c */
[----:B------:R-:W3:Y:S01]  /*1ec0*/  LDG.E.U8 R35, desc[UR6][R14.64+0x82] ;  /* 0x000082060e237981 */ /* 0x000ee2000c1e1100 */
[----:B------:R-:W-:-:S03]  /*1ed0*/  PRMT R29, R32, 0x3340, R29 ;  /* 0x00003340201d7816 */ /* 0x000fc6000000001d */
[----:B------:R-:W3:Y:S01]  /*1ee0*/  LDG.E.U8 R32, desc[UR6][R14.64+0x8f] ;  /* 0x00008f060e207981 */ /* 0x000ee2000c1e1100 */
[----:B-----5:R-:W-:-:S03]  /*1ef0*/  PRMT R18, R23, 0x3340, R18 ;  /* 0x0000334017127816 */ /* 0x020fc60000000012 */
[----:B------:R-:W5:Y:S01]  /*1f00*/  LDG.E.U8 R23, desc[UR6][R14.64+0x8e] ;  /* 0x00008e060e177981 */ /* 0x000f62000c1e1100 */
[----:B------:R-:W-:-:S03]  /*1f10*/  PRMT R8, R17, 0x3340, R8 ;  /* 0x0000334011087816 */ /* 0x000fc60000000008 */
[----:B------:R-:W5:Y:S01]  /*1f20*/  LDG.E.U8 R17, desc[UR6][R14.64+0x8d] ;  /* 0x00008d060e117981 */ /* 0x000f62000c1e1100 */
[----:B----4-:R-:W-:-:S03]  /*1f30*/  PRMT R27, R27, 0x3340, R22 ;  /* 0x000033401b1b7816 */ /* 0x010fc60000000016 */
[----:B------:R-:W4:Y:S01]  /*1f40*/  LDG.E.U8 R22, desc[UR6][R14.64+0x8c] ;  /* 0x00008c060e167981 */ /* 0x000f22000c1e1100 */
[----:B------:R-:W-:Y:S02]  /*1f50*/  PRMT R20, R31, 0x5410, R20 ;  /* 0x000054101f147816 */ /* 0x000fe40000000014 */
[----:B------:R-:W-:Y:S01]  /*1f60*/  PRMT R9, R9, 0x3340, R34 ;  /* 0x0000334009097816 */ /* 0x000fe20000000022 */
[----:B------:R-:W4:Y:S01]  /*1f70*/  LDG.E.U8 R31, desc[UR6][R14.64+0x92] ;  /* 0x000092060e1f7981 */ /* 0x000f22000c1e1100 */
[----:B------:R-:W-:-:S03]  /*1f80*/  PRMT R28, R28, 0x5410, R25 ;  /* 0x000054101c1c7816 */ /* 0x000fc60000000019 */
[----:B------:R-:W4:Y:S01]  /*1f90*/  LDG.E.U8 R25, desc[UR6][R12.64+0x94] ;  /* 0x000094060c197981 */ /* 0x000f22000c1e1100 */
[----:B------:R-:W-:-:S03]  /*1fa0*/  PRMT R24, R37, 0x3340, R24 ;  /* 0x0000334025187816 */ /* 0x000fc60000000018 */
[----:B------:R-:W4:Y:S01]  /*1fb0*/  LDG.E.U8 R34, desc[UR6][R12.64+0xa8] ;  /* 0x0000a8060c227981 */ /* 0x000f22000c1e1100 */
[----:B------:R-:W-:-:S03]  /*1fc0*/  PRMT R29, R24, 0x5410, R29 ;  /* 0x00005410181d7816 */ /* 0x000fc6000000001d */
[----:B------:R-:W4:Y:S04]  /*1fd0*/  LDG.E.U8 R37, desc[UR6][R12.64+0xb5] ;  /* 0x0000b5060c257981 */ /* 0x000f28000c1e1100 */
[----:B------:R0:W-:Y:S04]  /*1fe0*/  STL.64 [R1+0x110], R28 ;  /* 0x0001101c01007387 */ /* 0x0001e80000100a00 */
[----:B------:R-:W4:Y:S04]  /*1ff0*/  LDG.E.U8 R24, desc[UR6][R12.64+0x96] ;  /* 0x000096060c187981 */ /* 0x000f28000c1e1100 */
[----:B0-----:R-:W4:Y:S04]  /*2000*/  LDG.E.U8 R28, desc[UR6][R14.64+0x94] ;  /* 0x000094060e1c7981 */ /* 0x001f28000c1e1100 */
[----:B------:R-:W4:Y:S01]  /*2010*/  LDG.E.U8 R29, desc[UR6][R14.64+0x90] ;  /* 0x000090060e1d7981 */ /* 0x000f22000c1e1100 */
[----:B------:R-:W-:-:S02]  /*2020*/  PRMT R26, R26, 0x3340, R3 ;  /* 0x000033401a1a7816 */ /* 0x000fc40000000003 */
[----:B------:R-:W-:Y:S02]  /*2030*/  PRMT R3, R10, 0x5410, R21 ;  /* 0x000054100a037816 */ /* 0x000fe40000000015 */
[----:B------:R-:W-:Y:S01]  /*2040*/  PRMT R4, R33, 0x3340, R4 ;  /* 0x0000334021047816 */ /* 0x000fe20000000004 */
[----:B------:R-:W4:Y:S01]  /*2050*/  LDG.E.U8 R10, desc[UR6][R12.64+0x91] ;  /* 0x000091060c0a7981 */ /* 0x000f22000c1e1100 */
[----:B------:R-:W-:-:S03]  /*2060*/  PRMT R21, R9, 0x5410, R8 ;  /* 0x0000541009157816 */ /* 0x000fc60000000008 */
[----:B------:R-:W4:Y:S04]  /*2070*/  LDG.E.U8 R8, desc[UR6][R12.64+0x8b] ;  /* 0x00008b060c087981 */ /* 0x000f28000c1e1100 */
[----:B------:R0:W-:Y:S04]  /*2080*/  STL.64 [R1+0x1d8], R20 ;  /* 0x0001d81401007387 */ /* 0x0001e80000100a00 */
[----:B------:R-:W4:Y:S04]  /*2090*/  LDG.E.U8 R9, desc[UR6][R14.64+0x88] ;  /* 0x000088060e097981 */ /* 0x000f28000c1e1100 */
[----:B------:R-:W4:Y:S04]  /*20a0*/  LDG.E.U8 R33, desc[UR6][R14.64+0x96] ;  /* 0x000096060e217981 */ /* 0x000f28000c1e1100 */
[----:B0-----:R-:W4:Y:S04]  /*20b0*/  LDG.E.U8 R21, desc[UR6][R12.64+0x8f] ;  /* 0x00008f060c157981 */ /* 0x001f28000c1e1100 */
[----:B------:R-:W4:Y:S01]  /*20c0*/  LDG.E.U8 R20, desc[UR6][R14.64+0x93] ;  /* 0x000093060e147981 */ /* 0x000f22000c1e1100 */
[----:B--2---:R-:W-:-:S02]  /*20d0*/  PRMT R6, R19, 0x3340, R6 ;  /* 0x0000334013067816 */ /* 0x004fc40000000006 */
[----:B------:R-:W-:Y:S02]  /*20e0*/  PRMT R19, R16, 0x3340, R5 ;  /* 0x0000334010137816 */ /* 0x000fe40000000005 */
[----:B------:R-:W-:Y:S01]  /*20f0*/  PRMT R5, R27, 0x5410, R18 ;  /* 0x000054101b057816 */ /* 0x000fe20000000012 */
[----:B------:R-:W2:Y:S01]  /*2100*/  LDG.E.U8 R16, desc[UR6][R12.64+0x95] ;  /* 0x000095060c107981 */ /* 0x000ea2000c1e1100 */
[----:B------:R-:W-:-:S03]  /*2110*/  PRMT R27, R6, 0x5410, R19 ;  /* 0x00005410061b7816 */ /* 0x000fc60000000013 */
[----:B------:R-:W2:Y:S04]  /*2120*/  LDG.E.U8 R6, desc[UR6][R14.64+0x89] ;  /* 0x000089060e067981 */ /* 0x000ea8000c1e1100 */
[----:B------:R-:W2:Y:S01]  /*2130*/  LDG.E.U8 R18, desc[UR6][R14.64+0x91] ;  /* 0x000091060e127981 */ /* 0x000ea2000c1e1100 */
[----:B---3--:R-:W-:-:S03]  /*2140*/  PRMT R7, R30, 0x3340, R7 ;  /* 0x000033401e077816 */ /* 0x008fc60000000007 */
[----:B------:R-:W3:Y:S01]  /*2150*/  LDG.E.U8 R30, desc[UR6][R12.64+0x8e] ;  /* 0x00008e060c1e7981 */ /* 0x000ee2000c1e1100 */
[----:B------:R-:W-:Y:S02]  /*2160*/  PRMT R35, R35, 0x3340, R2 ;  /* 0x0000334023237816 */ /* 0x000fe40000000002 */
[----:B------:R-:W-:Y:S01]  /*2170*/  PRMT R2, R0, 0x5410, R11 ;  /* 0x0000541000027816 */ /* 0x000fe2000000000b */
[----:B------:R-:W3:Y:S01]  /*2180*/  LDG.E.U8 R19, desc[UR6][R12.64+0x93] ;  /* 0x000093060c137981 */ /* 0x000ee2000c1e1100 */
[----:B------:R-:W-:Y:S02]  /*2190*/  PRMT R4, R4, 0x5410, R35 ;  /* 0x0000541004047816 */ /* 0x000fe40000000023 */
[----:B------:R-:W-:Y:S01]  /*21a0*/  PRMT R26, R26, 0x5410, R7 ;  /* 0x000054101a1a7816 */ /* 0x000fe20000000007 */
[----:B------:R0:W-:Y:S04]  /*21b0*/  STL.64 [R1+0x1d0], R2 ;  /* 0x0001d00201007387 */ /* 0x0001e80000100a00 */
[----:B------:R1:W-:Y:S04]  /*21c0*/  STL.64 [R1+0x118], R4 ;  /* 0x0001180401007387 */ /* 0x0003e80000100a00 */
[----:B------:R-:W3:Y:S04]  /*21d0*/  LDG.E.U8 R11, desc[UR6][R12.64+0x8a] ;  /* 0x00008a060c0b7981 */ /* 0x000ee8000c1e1100 */
[----:B0-----:R-:W3:Y:S04]  /*21e0*/  LDG.E.U8 R2, desc[UR6][R12.64+0x89] ;  /* 0x000089060c027981 */ /* 0x001ee8000c1e1100 */
[----:B------:R-:W3:Y:S01]  /*21f0*/  LDG.E.U8 R3, desc[UR6][R12.64+0x88] ;  /* 0x000088060c037981 */ /* 0x000ee2000c1e1100 */
[----:B-----5:R-:W-:-:S03]  /*2200*/  PRMT R23, R23, 0x3340, R32 ;  /* 0x0000334017177816 */ /* 0x020fc60000000020 */
[----:B------:R-:W5:Y:S04]  /*2210*/  LDG.E.U8 R35, desc[UR6][R12.64+0x8d] ;  /* 0x00008d060c237981 */ /* 0x000f68000c1e1100 */
[----:B------:R-:W5:Y:S04]  /*2220*/  LDG.E.U8 R32, desc[UR6][R12.64+0x8c] ;  /* 0x00008c060c207981 */ /* 0x000f68000c1e1100 */
[----:B-1----:R-:W5:Y:S04]  /*2230*/  LDG.E.U8 R4, desc[UR6][R14.64+0x97] ;  /* 0x000097060e047981 */ /* 0x002f68000c1e1100 */
[----:B------:R-:W5:Y:S04]  /*2240*/  LDG.E.U8 R5, desc[UR6][R14.64+0x95] ;  /* 0x000095060e057981 */ /* 0x000f68000c1e1100 */
[----:B------:R-:W5:Y:S04]  /*2250*/  LDG.E.U8 R0, desc[UR6][R14.64+0x8b] ;  /* 0x00008b060e007981 */ /* 0x000f68000c1e1100 */
[----:B------:R-:W5:Y:S04]  /*2260*/  LDG.E.U8 R7, desc[UR6][R14.64+0x8a] ;  /* 0x00008a060e077981 */ /* 0x000f68000c1e1100 */
[----:B------:R0:W-:Y:S01]  /*2270*/  STL.64 [R1+0x1e0], R26 ;  /* 0x0001e01a01007387 */ /* 0x0001e20000100a00 */
[----:B----4-:R-:W-:-:S03]  /*2280*/  PRMT R22, R22, 0x3340, R17 ;  /* 0x0000334016167816 */ /* 0x010fc60000000011 */
[----:B------:R-:W4:Y:S04]  /*2290*/  LDG.E.U8 R17, desc[UR6][R12.64+0x97] ;  /* 0x000097060c117981 */ /* 0x000f28000c1e1100 */
[----:B0-----:R-:W4:Y:S04]  /*22a0*/  LDG.E.U8 R26, desc[UR6][R12.64+0x92] ;  /* 0x000092060c1a7981 */ /* 0x001f28000c1e1100 */
[----:B------:R-:W4:Y:S01]  /*22b0*/  LDG.E.U8 R27, desc[UR6][R12.64+0x90] ;  /* 0x000090060c1b7981 */ /* 0x000f22000c1e1100 */
[----:B------:R-:W-:Y:S02]  /*22c0*/  PRMT R23, R22, 0x5410, R23 ;  /* 0x0000541016177816 */ /* 0x000fe40000000017 */
[----:B------:R-:W-:-:S02]  /*22d0*/  PRMT R20, R31, 0x3340, R20 ;  /* 0x000033401f147816 */ /* 0x000fc40000000014 */
[----:B------:R-:W4:Y:S01]  /*22e0*/  LDG.E.U8 R31, desc[UR6][R12.64+0x9a] ;  /* 0x00009a060c1f7981 */ /* 0x000f22000c1e1100 */
[----:B--2---:R-:W-:Y:S02]  /*22f0*/  PRMT R9, R9, 0x3340, R6 ;  /* 0x0000334009097816 */ /* 0x004fe40000000006 */
[----:B------:R-:W-:Y:S02]  /*2300*/  PRMT R29, R29, 0x3340, R18 ;  /* 0x000033401d1d7816 */ /* 0x000fe40000000012 */
[----:B------:R-:W2:Y:S01]  /*2310*/  LDG.E.U8 R18, desc[UR6][R14.64+0xa7] ;  /* 0x0000a7060e127981 */ /* 0x000ea2000c1e1100 */
[----:B---3--:R-:W-:-:S03]  /*2320*/  PRMT R21, R30, 0x3340, R21 ;  /* 0x000033401e157816 */ /* 0x008fc60000000015 */
[----:B------:R-:W3:Y:S01]  /*2330*/  LDG.E.U8 R30, desc[UR6][R14.64+0x98] ;  /* 0x000098060e1e7981 */ /* 0x000ee2000c1e1100 */
[----:B------:R-:W-:-:S03]  /*2340*/  PRMT R8, R11, 0x3340, R8 ;  /* 0x000033400b087816 */ /* 0x000fc60000000008 */
[----:B------:R-:W3:Y:S01]  /*2350*/  LDG.E.U8 R11, desc[UR6][R14.64+0x99] ;  /* 0x000099060e0b7981 */ /* 0x000ee2000c1e1100 */
[----:B------:R-:W-:-:S04]  /*2360*/  PRMT R3, R3, 0x3340, R2 ;  /* 0x0000334003037816 */ /* 0x000fc80000000002 */
[----:B------:R-:W-:Y:S02]  /*2370*/  PRMT R2, R3, 0x5410, R8 ;  /* 0x0000541003027816 */ /* 0x000fe40000000008 */
[----:B------:R-:W2:Y:S01]  /*2380*/  LDG.E.U8 R8, desc[UR6][R14.64+0x9f] ;  /* 0x00009f060e087981 */ /* 0x000ea2000c1e1100 */
[----:B-----5:R-:W-:-:S03]  /*2390*/  PRMT R32, R32, 0x3340, R35 ;  /* 0x0000334020207816 */ /* 0x020fc60000000023 */
[----:B------:R-:W5:Y:S01]  /*23a0*/  LDG.E.U8 R35, desc[UR6][R14.64+0x9c] ;  /* 0x00009c060e237981 */ /* 0x000f62000c1e1100 */
        /* <DEDUP_REMOVED lines=10> */
[----:B------:R-:W2:Y:S01]  /*2450*/  LDG.E.U8 R25, desc[UR6][R14.64+0xa6] ;  /* 0x0000a6060e197981 */ /* 0x000ea2000c1e1100 */
[----:B------:R-:W-:-:S03]  /*2460*/  PRMT R4, R29, 0x5410, R20 ;  /* 0x000054101d047816 */ /* 0x000fc60000000014 */
[----:B------:R-:W5:Y:S01]  /*2470*/  LDG.E.U8 R9, desc[UR6][R14.64+0x9e] ;  /* 0x00009e060e097981 */ /* 0x000f62000c1e1100 */
[----:B----4-:R-:W-:-:S03]  /*2480*/  PRMT R24, R24, 0x3340, R17 ;  /* 0x0000334018187816 */ /* 0x010fc60000000011 */
[----:B------:R-:W4:Y:S01]  /*2490*/  LDG.E.U8 R20, desc[UR6][R12.64+0x9d] ;  /* 0x00009d060c147981 */ /* 0x000f22000c1e1100 */
[----:B------:R-:W-:-:S03]  /*24a0*/  PRMT R6, R26, 0x3340, R19 ;  /* 0x000033401a067816 */ /* 0x000fc60000000013 */
[----:B------:R-:W4:Y:S01]  /*24b0*/  LDG.E.U8 R29, desc[UR6][R12.64+0x9c] ;  /* 0x00009c060c1d7981 */ /* 0x000f22000c1e1100 */
[----:B------:R-:W-:-:S03]  /*24c0*/  PRMT R27, R27, 0x3340, R10 ;  /* 0x000033401b1b7816 */ /* 0x000fc6000000000a */
[----:B------:R-:W4:Y:S04]  /*24d0*/  LDG.E.U8 R26, desc[UR6][R12.64+0x9f] ;  /* 0x00009f060c1a7981 */ /* 0x000f28000c1e1100 */
[----:B------:R-:W4:Y:S04]  /*24e0*/  LDG.E.U8 R10, desc[UR6][R12.64+0x9b] ;  /* 0x00009b060c0a7981 */ /* 0x000f28000c1e1100 */
[----:B------:R-:W4:Y:S04]  /*24f0*/  LDG.E.U8 R0, desc[UR6][R14.64+0x9b] ;  /* 0x00009b060e007981 */ /* 0x000f28000c1e1100 */
[----:B------:R-:W4:Y:S04]  /*2500*/  LDG.E.U8 R19, desc[UR6][R12.64+0x99] ;  /* 0x000099060c137981 */ /* 0x000f28000c1e1100 */
[----:B------:R-:W4:Y:S04]  /*2510*/  LDG.E.U8 R28, desc[UR6][R12.64+0x98] ;  /* 0x000098060c1c7981 */ /* 0x000f28000c1e1100 */
[----:B------:R-:W4:Y:S04]  /*2520*/  LDG.E.U8 R16, desc[UR6][R14.64+0xa5] ;  /* 0x0000a5060e107981 */ /* 0x000f28000c1e1100 */
[----:B------:R-:W4:Y:S01]  /*2530*/  LDG.E.U8 R17, desc[UR6][R14.64+0xa4] ;  /* 0x0000a4060e117981 */ /* 0x000f22000c1e1100 */
[----:B------:R-:W-:-:S02]  /*2540*/  PRMT R6, R27, 0x5410, R6 ;  /* 0x000054101b067816 */ /* 0x000fc40000000006 */
[----:B------:R-:W-:Y:S01]  /*2550*/  PRMT R7, R7, 0x5410, R24 ;  /* 0x0000541007077816 */ /* 0x000fe20000000018 */
[----:B------:R-:W-:Y:S04]  /*2560*/  STL.64 [R1+0x120], R22 ;  /* 0x0001201601007387 */ /* 0x000fe80000100a00 */
[----:B------:R0:W-:Y:S04]  /*2570*/  STL.64 [R1+0x1f0], R6 ;  /* 0x0001f00601007387 */ /* 0x0001e80000100a00 */
[----:B------:R-:W4:Y:S04]  /*2580*/  LDG.E.U8 R27, desc[UR6][R14.64+0xa1] ;  /* 0x0000a1060e1b7981 */ /* 0x000f28000c1e1100 */
[----:B------:R-:W4:Y:S04]  /*2590*/  LDG.E.U8 R24, desc[UR6][R12.64+0xa6] ;  /* 0x0000a6060c187981 */ /* 0x000f28000c1e1100 */
[----:B0-----:R-:W4:Y:S04]  /*25a0*/  LDG.E.U8 R6, desc[UR6][R14.64+0xa0] ;  /* 0x0000a0060e067981 */ /* 0x001f28000c1e1100 */
[----:B------:R-:W4:Y:S04]  /*25b0*/  LDG.E.U8 R7, desc[UR6][R12.64+0xa5] ;  /* 0x0000a5060c077981 */ /* 0x000f28000c1e1100 */
[----:B------:R0:W-:Y:S04]  /*25c0*/  STL.64 [R1+0x1e8], R2 ;  /* 0x0001e80201007387 */ /* 0x0001e80000100a00 */
[----:B------:R1:W-:Y:S04]  /*25d0*/  STL.64 [R1+0x128], R4 ;  /* 0x0001280401007387 */ /* 0x0003e80000100a00 */
[----:B0-----:R-:W4:Y:S04]  /*25e0*/  LDG.E.U8 R3, desc[UR6][R14.64+0xaa] ;  /* 0x0000aa060e037981 */ /* 0x001f28000c1e1100 */
[----:B-1----:R-:W4:Y:S04]  /*25f0*/  LDG.E.U8 R5, desc[UR6][R14.64+0xae] ;  /* 0x0000ae060e057981 */ /* 0x002f28000c1e1100 */
[----:B------:R-:W4:Y:S04]  /*2600*/  LDG.E.U8 R4, desc[UR6][R14.64+0xac] ;  /* 0x0000ac060e047981 */ /* 0x000f28000c1e1100 */
[----:B------:R-:W4:Y:S01]  /*2610*/  LDG.E.U8 R2, desc[UR6][R14.64+0xa8] ;  /* 0x0000a8060e027981 */ /* 0x000f22000c1e1100 */
[----:B---3--:R-:W-:-:S03]  /*2620*/  PRMT R11, R30, 0x3340, R11 ;  /* 0x000033401e0b7816 */ /* 0x008fc6000000000b */
[----:B------:R-:W3:Y:S01]  /*2630*/  LDG.E.U8 R30, desc[UR6][R12.64+0xa1] ;  /* 0x0000a1060c1e7981 */ /* 0x000ee2000c1e1100 */
[----:B--2---:R-:W-:-:S03]  /*2640*/  PRMT R22, R25, 0x3340, R18 ;  /* 0x0000334019167816 */ /* 0x004fc60000000012 */
[----:B------:R-:W2:Y:S01]  /*2650*/  LDG.E.U8 R25, desc[UR6][R14.64+0xa2] ;  /* 0x0000a2060e197981 */ /* 0x000ea2000c1e1100 */
[----:B-----5:R-:W-:Y:S02]  /*2660*/  PRMT R8, R9, 0x3340, R8 ;  /* 0x0000334009087816 */ /* 0x020fe40000000008 */
[----:B------:R-:W-:Y:S01]  /*2670*/  PRMT R9, R35, 0x3340, R32 ;  /* 0x0000334023097816 */ /* 0x000fe20000000020 */
[----:B------:R-:W5:Y:S04]  /*2680*/  LDG.E.U8 R18, desc[UR6][R14.64+0xaf] ;  /* 0x0000af060e127981 */ /* 0x000f68000c1e1100 */
[----:B------:R-:W3:Y:S01]  /*2690*/  LDG.E.U8 R32, desc[UR6][R12.64+0xa3] ;  /* 0x0000a3060c207981 */ /* 0x000ee2000c1e1100 */
[----:B----4-:R-:W-:-:S03]  /*26a0*/  PRMT R20, R29, 0x3340, R20 ;  /* 0x000033401d147816 */ /* 0x010fc60000000014 */
[----:B------:R-:W4:Y:S01]  /*26b0*/  LDG.E.U8 R29, desc[UR6][R12.64+0xa7] ;  /* 0x0000a7060c1d7981 */ /* 0x000f22000c1e1100 */
[----:B------:R-:W-:-:S03]  /*26c0*/  PRMT R21, R21, 0x3340, R26 ;  /* 0x0000334015157816 */ /* 0x000fc6000000001a */
[----:B------:R-:W2:Y:S01]  /*26d0*/  LDG.E.U8 R26, desc[UR6][R14.64+0xa3] ;  /* 0x0000a3060e1a7981 */ /* 0x000ea2000c1e1100 */
[----:B------:R-:W-:-:S03]  /*26e0*/  PRMT R10, R31, 0x3340, R10 ;  /* 0x000033401f0a7816 */ /* 0x000fc6000000000a */
        /* <DEDUP_REMOVED lines=9> */
[----:B------:R-:W-:Y:S02]  /*2780*/  PRMT R27, R6, 0x3340, R27 ;  /* 0x00003340061b7816 */ /* 0x000fe4000000001b */
[----:B-----5:R-:W-:Y:S02]  /*2790*/  PRMT R18, R5, 0x3340, R18 ;  /* 0x0000334005127816 */ /* 0x020fe40000000012 */
[----:B------:R-:W-:Y:S02]  /*27a0*/  PRMT R5, R9, 0x5410, R8 ;  /* 0x0000541009057816 */ /* 0x000fe40000000008 */
[----:B----4-:R-:W-:-:S02]  /*27b0*/  PRMT R24, R24, 0x3340, R29 ;  /* 0x0000334018187816 */ /* 0x010fc4000000001d */
[----:B--2---:R-:W-:Y:S01]  /*27c0*/  PRMT R26, R25, 0x3340, R26 ;  /* 0x00003340191a7816 */ /* 0x004fe2000000001a */
[----:B------:R-:W2:Y:S01]  /*27d0*/  LDG.E.U8 R29, desc[UR6][R12.64+0xae] ;  /* 0x0000ae060c1d7981 */ /* 0x000ea2000c1e1100 */
[----:B---3--:R-:W-:Y:S02]  /*27e0*/  PRMT R25, R31, 0x3340, R30 ;  /* 0x000033401f197816 */ /* 0x008fe4000000001e */
[----:B------:R-:W-:Y:S01]  /*27f0*/  PRMT R6, R33, 0x3340, R32 ;  /* 0x0000334021067816 */ /* 0x000fe20000000020 */
[----:B------:R-:W3:Y:S01]  /*2800*/  LDG.E.U8 R31, desc[UR6][R14.64+0xb7] ;  /* 0x0000b7060e1f7981 */ /* 0x000ee2000c1e1100 */
[----:B------:R-:W-:Y:S02]  /*2810*/  PRMT R9, R23, 0x5410, R22 ;  /* 0x0000541017097816 */ /* 0x000fe40000000016 */
[----:B------:R-:W-:Y:S01]  /*2820*/  PRMT R35, R4, 0x3340, R35 ;  /* 0x0000334004237816 */ /* 0x000fe20000000023 */
[----:B------:R-:W4:Y:S01]  /*2830*/  LDG.E.U8 R33, desc[UR6][R12.64+0xab] ;  /* 0x0000ab060c217981 */ /* 0x000f22000c1e1100 */
[----:B------:R-:W-:-:S03]  /*2840*/  PRMT R7, R28, 0x3340, R7 ;  /* 0x000033401c077816 */ /* 0x000fc60000000007 */
[----:B------:R-:W4:Y:S01]  /*2850*/  LDG.E.U8 R32, desc[UR6][R12.64+0xaa] ;  /* 0x0000aa060c207981 */ /* 0x000f22000c1e1100 */
[----:B------:R-:W-:Y:S02]  /*2860*/  PRMT R6, R25, 0x5410, R6 ;  /* 0x0000541019067816 */ /* 0x000fe40000000006 */
[----:B------:R-:W-:Y:S01]  /*2870*/  PRMT R7, R7, 0x5410, R24 ;  /* 0x0000541007077816 */ /* 0x000fe20000000018 */
[----:B------:R-:W5:Y:S01]  /*2880*/  LDG.E.U8 R25, desc[UR6][R14.64+0xb4] ;  /* 0x0000b4060e197981 */ /* 0x000f62000c1e1100 */
[----:B------:R-:W-:Y:S02]  /*2890*/  PRMT R16, R3, 0x3340, R16 ;  /* 0x0000334003107816 */ /* 0x000fe40000000010 */
[----:B------:R-:W-:Y:S01]  /*28a0*/  PRMT R3, R20, 0x5410, R21 ;  /* 0x0000541014037816 */ /* 0x000fe20000000015 */
[----:B------:R-:W3:Y:S01]  /*28b0*/  LDG.E.U8 R24, desc[UR6][R14.64+0xb6] ;  /* 0x0000b6060e187981 */ /* 0x000ee2000c1e1100 */
[----:B------:R-:W-:Y:S02]  /*28c0*/  PRMT R17, R2, 0x3340, R17 ;  /* 0x0000334002117816 */ /* 0x000fe40000000011 */
[----:B------:R-:W-:Y:S01]  /*28d0*/  PRMT R2, R19, 0x5410, R10 ;  /* 0x0000541013027816 */ /* 0x000fe2000000000a */
[----:B------:R-:W2:Y:S01]  /*28e0*/  LDG.E.U8 R21, desc[UR6][R12.64+0xa9] ;  /* 0x0000a9060c157981 */ /* 0x000ea2000c1e1100 */
[----:B------:R-:W-:-:S03]  /*28f0*/  PRMT R8, R27, 0x5410, R26 ;  /* 0x000054101b087816 */ /* 0x000fc6000000001a */
[----:B------:R-:W5:Y:S01]  /*2900*/  LDG.E.U8 R20, desc[UR6][R14.64+0xb5] ;  /* 0x0000b5060e147981 */ /* 0x000f62000c1e1100 */
[----:B------:R-:W-:-:S03]  /*2910*/  PRMT R4, R11, 0x5410, R0 ;  /* 0x000054100b047816 */ /* 0x000fc60000000000 */
        /* <DEDUP_REMOVED lines=8> */
[----:B------:R-:W5:Y:S04]  /*29a0*/  LDG.E.U8 R23, desc[UR6][R14.64+0xb0] ;  /* 0x0000b0060e177981 */ /* 0x000f68000c1e1100 */
[----:B------:R0:W-:Y:S04]  /*29b0*/  STL.64 [R1+0x130], R4 ;  /* 0x0001300401007387 */ /* 0x0001e80000100a00 */
[----:B------:R1:W-:Y:S04]  /*29c0*/  STL.64 [R1+0x1f8], R2 ;  /* 0x0001f80201007387 */ /* 0x0003e80000100a00 */
[----:B------:R1:W-:Y:S04]  /*29d0*/  STL.64 [R1+0x138], R8 ;  /* 0x0001380801007387 */ /* 0x0003e80000100a00 */
[----:B------:R1:W-:Y:S04]  /*29e0*/  STL.64 [R1+0x140], R10 ;  /* 0x0001400a01007387 */ /* 0x0003e80000100a00 */
[----:B------:R-:W5:Y:S04]  /*29f0*/  LDG.E.U8 R16, desc[UR6][R12.64+0xb4] ;  /* 0x0000b4060c107981 */ /* 0x000f68000c1e1100 */
[----:B0-----:R-:W5:Y:S04]  /*2a00*/  LDG.E.U8 R5, desc[UR6][R12.64+0xb6] ;  /* 0x0000b6060c057981 */ /* 0x001f68000c1e1100 */
[----:B-1----:R-:W5:Y:S04]  /*2a10*/  LDG.E.U8 R2, desc[UR6][R12.64+0xb7] ;  /* 0x0000b7060c027981 */ /* 0x002f68000c1e1100 */
        /* <DEDUP_REMOVED lines=10> */
[----:B------:R3:W-:Y:S01]  /*2ac0*/  STL.64 [R1+0x200], R6 ;  /* 0x0002000601007387 */ /* 0x0007e20000100a00 */
[----:B----4-:R-:W-:-:S03]  /*2ad0*/  PRMT R32, R32, 0x3340, R33 ;  /* 0x0000334020207816 */ /* 0x010fc60000000021 */
[----:B------:R-:W4:Y:S01]  /*2ae0*/  LDG.E.U8 R33, desc[UR6][R12.64+0xc0] ;  /* 0x0000c0060c217981 */ /* 0x000f22000c1e1100 */
[----:B---3--:R-:W-:-:S03]  /*2af0*/  PRMT R7, R24, 0x3340, R31 ;  /* 0x0000334018077816 */ /* 0x008fc6000000001f */
[----:B------:R-:W3:Y:S01]  /*2b00*/  LDG.E.U8 R24, desc[UR6][R14.64+0xb8] ;  /* 0x0000b8060e187981 */ /* 0x000ee2000c1e1100 */
[----:B--2---:R-:W-:-:S03]  /*2b10*/  PRMT R21, R34, 0x3340, R21 ;  /* 0x0000334022157816 */ /* 0x004fc60000000015 */
[----:B------:R-:W2:Y:S01]  /*2b20*/  LDG.E.U8 R34, desc[UR6][R12.64+0xbd] ;  /* 0x0000bd060c227981 */ /* 0x000ea2000c1e1100 */
[----:B-----5:R-:W-:Y:S02]  /*2b30*/  PRMT R6, R25, 0x3340, R20 ;  /* 0x0000334019067816 */ /* 0x020fe40000000014 */
[----:B------:R-:W-:Y:S01]  /*2b40*/  PRMT R20, R21, 0x5410, R32 ;  /* 0x0000541015147816 */ /* 0x000fe20000000020 */
[----:B------:R-:W3:Y:S01]  /*2b50*/  LDG.E.U8 R25, desc[UR6][R14.64+0xb9] ;  /* 0x0000b9060e197981 */ /* 0x000ee2000c1e1100 */
[----:B------:R-:W-:-:S03]  /*2b60*/  PRMT R7, R6, 0x5410, R7 ;  /* 0x0000541006077816 */ /* 0x000fc60000000007 */
[----:B------:R-:W5:Y:S01]  /*2b70*/  LDG.E.U8 R31, desc[UR6][R12.64+0xbf] ;  /* 0x0000bf060c1f7981 */ /* 0x000f62000c1e1100 */
[----:B------:R-:W-:-:S03]  /*2b80*/  PRMT R19, R19, 0x3340, R30 ;  /* 0x0000334013137816 */ /* 0x000fc6000000001e */
[----:B------:R-:W4:Y:S01]  /*2b90*/  LDG.E.U8 R30, desc[UR6][R14.64+0xc4] ;  /* 0x0000c4060e1e7981 */ /* 0x000f22000c1e1100 */
[----:B------:R-:W-:-:S03]  /*2ba0*/  PRMT R28, R29, 0x3340, R28 ;  /* 0x000033401d1c7816 */ /* 0x000fc6000000001c */
[----:B------:R-:W2:Y:S01]  /*2bb0*/  LDG.E.U8 R29, desc[UR6][R14.64+0xc2] ;  /* 0x0000c2060e1d7981 */ /* 0x000ea2000c1e1100 */
[----:B------:R-:W-:-:S03]  /*2bc0*/  PRMT R21, R19, 0x5410, R28 ;  /* 0x0000541013157816 */ /* 0x000fc6000000001c */
[----:B------:R-:W5:Y:S01]  /*2bd0*/  LDG.E.U8 R28, desc[UR6][R14.64+0xc6] ;  /* 0x0000c6060e1c7981 */ /* 0x000f62000c1e1100 */
[----:B------:R-:W-:-:S03]  /*2be0*/  PRMT R26, R27, 0x3340, R26 ;  /* 0x000033401b1a7816 */ /* 0x000fc6000000001a */
[----:B------:R-:W2:Y:S04]  /*2bf0*/  LDG.E.U8 R27, desc[UR6][R14.64+0xc0] ;  /* 0x0000c0060e1b7981 */ /* 0x000ea8000c1e1100 */
[----:B------:R-:W4:Y:S01]  /*2c00*/  LDG.E.U8 R19, desc[UR6][R14.64+0xc5] ;  /* 0x0000c5060e137981 */ /* 0x000f22000c1e1100 */
[----:B------:R-:W-:-:S03]  /*2c10*/  PRMT R23, R23, 0x3340, R22 ;  /* 0x0000334017177816 */ /* 0x000fc60000000016 */
[----:B------:R-:W2:Y:S01]  /*2c20*/  LDG.E.U8 R22, desc[UR6][R14.64+0xc1] ;  /* 0x0000c1060e167981 */ /* 0x000ea2000c1e1100 */
[----:B------:R-:W-:-:S03]  /*2c30*/  PRMT R6, R23, 0x5410, R26 ;  /* 0x0000541017067816 */ /* 0x000fc6000000001a */
[----:B------:R-:W5:Y:S04]  /*2c40*/  LDG.E.U8 R26, desc[UR6][R14.64+0xc3] ;  /* 0x0000c3060e1a7981 */ /* 0x000f68000c1e1100 */
[----:B------:R-:W5:Y:S04]  /*2c50*/  LDG.E.U8 R23, desc[UR6][R14.64+0xc7] ;  /* 0x0000c7060e177981 */ /* 0x000f68000c1e1100 */
[----:B------:R0:W-:Y:S04]  /*2c60*/  STL.64 [R1+0x208], R20 ;  /* 0x0002081401007387 */ /* 0x0001e80000100a00 */
[----:B------:R1:W-:Y:S01]  /*2c70*/  STL.64 [R1+0x148], R6 ;  /* 0x0001480601007387 */ /* 0x0003e20000100a00 */
[----:B------:R-:W-:-:S03]  /*2c80*/  PRMT R16, R16, 0x3340, R37 ;  /* 0x0000334010107816 */ /* 0x000fc60000000025 */
[----:B------:R-:W5:Y:S04]  /*2c90*/  LDG.E.U8 R37, desc[UR6][R12.64+0xb8] ;  /* 0x0000b8060c257981 */ /* 0x000f68000c1e1100 */
[----:B0-----:R-:W5:Y:S01]  /*2ca0*/  LDG.E.U8 R20, desc[UR6][R12.64+0xbe] ;  /* 0x0000be060c147981 */ /* 0x001f62000c1e1100 */
[----:B------:R-:W-:-:S03]  /*2cb0*/  PRMT R5, R5, 0x3340, R2 ;  /* 0x0000334005057816 */ /* 0x000fc60000000002 */
[----:B------:R-:W5:Y:S04]  /*2cc0*/  LDG.E.U8 R2, desc[UR6][R12.64+0xb9] ;  /* 0x0000b9060c027981 */ /* 0x000f68000c1e1100 */
[----:B------:R-:W5:Y:S01]  /*2cd0*/  LDG.E.U8 R14, desc[UR6][R12.64+0xc7] ;  /* 0x0000c7060c0e7981 */ /* 0x000f62000c1e1100 */
[----:B------:R-:W-:-:S03]  /*2ce0*/  PRMT R3, R4, 0x3340, R3 ;  /* 0x0000334004037816 */ /* 0x000fc60000000003 */
[----:B------:R-:W5:Y:S04]  /*2cf0*/  LDG.E.U8 R4, desc[UR6][R12.64+0xbb] ;  /* 0x0000bb060c047981 */ /* 0x000f68000c1e1100 */
[----:B------:R-:W5:Y:S01]  /*2d00*/  LDG.E.U8 R21, desc[UR6][R12.64+0xc6] ;  /* 0x0000c6060c157981 */ /* 0x000f62000c1e1100 */
[----:B------:R-:W-:-:S03]  /*2d10*/  PRMT R8, R11, 0x3340, R8 ;  /* 0x000033400b087816 */ /* 0x000fc60000000008 */
[----:B------:R-:W5:Y:S04]  /*2d20*/  LDG.E.U8 R11, desc[UR6][R12.64+0xba] ;  /* 0x0000ba060c0b7981 */ /* 0x000f68000c1e1100 */
[----:B-1----:R-:W5:Y:S01]  /*2d30*/  LDG.E.U8 R7, desc[UR6][R12.64+0xc5] ;  /* 0x0000c5060c077981 */ /* 0x002f62000c1e1100 */
[----:B------:R-:W-:-:S03]  /*2d40*/  PRMT R0, R0, 0x3340, R35 ;  /* 0x0000334000007816 */ /* 0x000fc60000000023 */
[----:B------:R-:W5:Y:S04]  /*2d50*/  LDG.E.U8 R35, desc[UR6][R12.64+0xbc] ;  /* 0x0000bc060c237981 */ /* 0x000f68000c1e1100 */
[----:B------:R-:W5:Y:S01]  /*2d60*/  LDG.E.U8 R15, desc[UR6][R12.64+0xc2] ;  /* 0x0000c2060c0f7981 */ /* 0x000f62000c1e1100 */
[----:B------:R-:W-:-:S03]  /*2d70*/  PRMT R17, R18, 0x3340, R17 ;  /* 0x0000334012117816 */ /* 0x000fc60000000011 */
[----:B------:R-:W5:Y:S04]  /*2d80*/  LDG.E.U8 R18, desc[UR6][R12.64+0xc4] ;  /* 0x0000c4060c127981 */ /* 0x000f68000c1e1100 */
[----:B------:R-:W5:Y:S01]  /*2d90*/  LDG.E.U8 R6, desc[UR6][R12.64+0xc1] ;  /* 0x0000c1060c067981 */ /* 0x000f62000c1e1100 */
[----:B------:R-:W-:-:S03]  /*2da0*/  PRMT R9, R10, 0x3340, R9 ;  /* 0x000033400a097816 */ /* 0x000fc60000000009 */
[----:B------:R-:W5:Y:S01]  /*2db0*/  LDG.E.U8 R10, desc[UR6][R12.64+0xc3] ;  /* 0x0000c3060c0a7981 */ /* 0x000f62000c1e1100 */
[----:B------:R-:W-:Y:S02]  /*2dc0*/  PRMT R5, R16, 0x5410, R5 ;  /* 0x0000541010057816 */ /* 0x000fe40000000005 */
[----:B------:R-:W-:Y:S01]  /*2dd0*/  PRMT R3, R8, 0x5410, R3 ;  /* 0x0000541008037816 */ /* 0x000fe20000000003 */
[----:B------:R-:W0:Y:S01]  /*2de0*/  LDCU UR4, c[0x0][0x2f8] ;  /* 0x00005f00ff0477ac */ /* 0x000e220008000800 */
[----:B------:R-:W-:Y:S01]  /*2df0*/  BSSY.RECONVERGENT B0, `(.L_x_0) ;  /* 0x0000024000007945 */ /* 0x000fe20003800200 */
[----:B------:R-:W-:Y:S02]  /*2e00*/  UIADD3 UR15, UPT, UPT, UR16, 0x160, URZ ;  /* 0x00000160100f7890 */ /* 0x000fe4000fffe0ff */
[----:B0-----:R-:W-:Y:S01]  /*2e10*/  UIADD3 UR4, UPT, UPT, UR16, UR4, URZ ;  /* 0x0000000410047290 */ /* 0x001fe2000fffe0ff */
[----:B---3--:R-:W-:Y:S02]  /*2e20*/  PRMT R24, R24, 0x3340, R25 ;  /* 0x0000334018187816 */ /* 0x008fe40000000019 */
[----:B----4-:R-:W-:-:S02]  /*2e30*/  PRMT R30, R30, 0x3340, R19 ;  /* 0x000033401e1e7816 */ /* 0x010fc40000000013 */
[----:B--2---:R-:W-:Y:S02]  /*2e40*/  PRMT R22, R27, 0x3340, R22 ;  /* 0x000033401b167816 */ /* 0x004fe40000000016 */
[----:B-----5:R-:W-:Y:S02]  /*2e50*/  PRMT R29, R29, 0x3340, R26 ;  /* 0x000033401d1d7816 */ /* 0x020fe4000000001a */
[----:B------:R-:W-:Y:S02]  /*2e60*/  PRMT R23, R28, 0x3340, R23 ;  /* 0x000033401c177816 */ /* 0x000fe40000000017 */
[----:B------:R-:W-:Y:S02]  /*2e70*/  PRMT R8, R22, 0x5410, R29 ;  /* 0x0000541016087816 */ /* 0x000fe4000000001d */
[----:B------:R-:W-:Y:S02]  /*2e80*/  PRMT R31, R20, 0x3340, R31 ;  /* 0x00003340141f7816 */ /* 0x000fe4000000001f */
[----:B------:R-:W-:-:S02]  /*2e90*/  PRMT R32, R37, 0x3340, R2 ;  /* 0x0000334025207816 */ /* 0x000fc40000000002 */
[----:B------:R-:W-:Y:S02]  /*2ea0*/  PRMT R2, R24, 0x5410, R9 ;  /* 0x0000541018027816 */ /* 0x000fe40000000009 */
[----:B------:R-:W-:Y:S02]  /*2eb0*/  PRMT R9, R30, 0x5410, R23 ;  /* 0x000054101e097816 */ /* 0x000fe40000000017 */
        /* <DEDUP_REMOVED lines=10> */
[----:B------:R-:W-:Y:S01]  /*2f60*/  PRMT R10, R33, 0x5410, R10 ;  /* 0x00005410210a7816 */ /* 0x000fe2000000000a */
[----:B------:R0:W-:Y:S04]  /*2f70*/  STL.64 [R1+0x210], R4 ;  /* 0x0002100401007387 */ /* 0x0001e80000100a00 */
[----:B------:R0:W-:Y:S04]  /*2f80*/  STL.64 [R1+0x150], R2 ;  /* 0x0001500201007387 */ /* 0x0001e80000100a00 */
[----:B------:R0:W-:Y:S04]  /*2f90*/  STL.64 [R1+0x218], R6 ;  /* 0x0002180601007387 */ /* 0x0001e80000100a00 */
[----:B------:R0:W-:Y:S04]  /*2fa0*/  STL.64 [R1+0x158], R8 ;  /* 0x0001580801007387 */ /* 0x0001e80000100a00 */
[----:B------:R0:W-:Y:S01]  /*2fb0*/  STL.64 [R1+0x220], R10 ;  /* 0x0002200a01007387 */ /* 0x0001e20000100a00 */
[----:B------:R-:W-:-:S07]  /*2fc0*/  PRMT R0, RZ, 0x7610, R0 ;  /* 0x00007610ff007816 */ /* 0x000fce0000000000 */
.L_x_1:
[----:B------:R-:W-:-:S05]  /*2fd0*/  LOP3.LUT R24, R0, 0xffff, RZ, 0xc0, !PT ;  /* 0x0000ffff00187812 */ /* 0x000fca00078ec0ff */
[----:B------:R-:W-:-:S05]  /*2fe0*/  IMAD.IADD R24, R1, 0x1, R24 ;  /* 0x0000000101187824 */ /* 0x000fca00078e0218 */
[----:B0-----:R-:W2:Y:S01]  /*2ff0*/  LDL.U8 R2, [R24+0x98] ;  /* 0x0000980018027983 */ /* 0x001ea20000100000 */
[----:B------:R-:W-:Y:S01]  /*3000*/  VIADD R0, R0, 0x1 ;  /* 0x0000000100007836 */ /* 0x000fe20000000000 */
[----:B--2---:R-:W-:-:S13]  /*3010*/  ISETP.NE.AND P0, PT, R2, RZ, PT ;  /* 0x000000ff0200720c */ /* 0x004fda0003f05270 */
[----:B------:R-:W-:Y:S05]  /*3020*/  @P0 BRA `(.L_x_1) ;  /* 0xfffffffc00e80947 */ /* 0x000fea000383ffff */
[----:B------:R-:W-:Y:S05]  /*3030*/  BSYNC.RECONVERGENT B0 ;  /* 0x0000000000007941 */ /* 0x000fea0003800200 */
.L_x_0:
[----:B------:R-:W0:Y:S01]  /*3040*/  LDC R7, c[0x0][0x390] ;  /* 0x0000e400ff077b82 */ /* 0x000e220000000800 */
[----:B------:R-:W1:Y:S01]  /*3050*/  S2R R5, SR_TID.X ;  /* 0x0000000000057919 */ /* 0x000e620000002100 */
[----:B------:R-:W-:Y:S01]  /*3060*/  IMAD.MOV.U32 R6, RZ, RZ, RZ ;  /* 0x000000ffff067224 */ /* 0x000fe200078e00ff */
[----:B------:R-:W-:-:S04]  /*3070*/  UIADD3 UR9, UP0, UPT, UR16, 0x8, URZ ;  /* 0x0000000810097890 */ /* 0x000fc8000ff1e0ff */
[----:B------:R-:W-:Y:S01]  /*3080*/  UIADD3.X UR10, UPT, UPT, URZ, URZ, URZ, UP0, !UPT ;  /* 0x000000ffff0a7290 */ /* 0x000fe200087fe4ff */
[----:B------:R-:W2:Y:S01]  /*3090*/  S2UR UR5, SR_CTAID.X ;  /* 0x00000000000579c3 */ /* 0x000ea20000002500 */
[C---:B0-----:R-:W-:Y:S01]  /*30a0*/  ISETP.GE.AND P0, PT, R7.reuse, -0x77ff, PT ;  /* 0xffff88010700780c */ /* 0x041fe20003f06270 */
[----:B------:R-:W-:-:S05]  /*30b0*/  IMAD.HI R0, R7, -0x77777777, R6 ;  /* 0x8888888907007827 */ /* 0x000fca00078e0206 */
[----:B------:R-:W-:-:S04]  /*30c0*/  SHF.R.U32.HI R3, RZ, 0x1f, R0 ;  /* 0x0000001fff037819 */ /* 0x000fc80000011600 */
[CC--:B------:R-:W-:Y:S02]  /*30d0*/  LEA.HI.SX32 R26, R0.reuse, R3.reuse, 0x12 ;  /* 0x00000003001a7211 */ /* 0x0c0fe400078f92ff */
[----:B------:R-:W-:-:S03]  /*30e0*/  LEA.HI.SX32 R0, R0, R3, 0x1c ;  /* 0x0000000300007211 */ /* 0x000fc600078fe2ff */
[----:B-1----:R-:W-:Y:S01]  /*30f0*/  IMAD R3, R26, R5, RZ ;  /* 0x000000051a037224 */ /* 0x002fe200078e02ff */
[----:B--2---:R-:W-:Y:S06]  /*3100*/  @!P0 EXIT ;  /* 0x000000000000894d */ /* 0x004fec0003800000 */
[----:B------:R-:W-:Y:S01]  /*3110*/  IMAD R25, R0, UR5, R3 ;  /* 0x0000000500197c24 */ /* 0x000fe2000f8e0203 */
[----:B------:R-:W-:Y:S02]  /*3120*/  UIADD3 UR13, UP0, UPT, UR16, 0x9, URZ ;  /* 0x00000009100d7890 */ /* 0x000fe4000ff1e0ff */
[----:B------:R-:W-:Y:S02]  /*3130*/  UIADD3 UR11, UP1, UPT, UR16, 0xa, URZ ;  /* 0x0000000a100b7890 */ /* 0x000fe4000ff3e0ff */
[----:B------:R-:W-:Y:S01]  /*3140*/  VIADDMNMX R26, R25, R26, R25, !PT ;  /* 0x0000001a191a7246 */ /* 0x000fe20007800119 */
[----:B------:R-:W-:Y:S02]  /*3150*/  UIADD3 UR8, UPT, UPT, UR16, 0x6c, URZ ;  /* 0x0000006c10087890 */ /* 0x000fe4000fffe0ff */
[----:B------:R-:W-:Y:S02]  /*3160*/  UIADD3.X UR14, UPT, UPT, URZ, URZ, URZ, UP0, !UPT ;  /* 0x000000ffff0e7290 */ /* 0x000fe400087fe4ff */
[----:B------:R-:W-:-:S12]  /*3170*/  UIADD3.X UR12, UPT, UPT, URZ, URZ, URZ, UP1, !UPT ;  /* 0x000000ffff0c7290 */ /* 0x000fd80008ffe4ff */
.L_x_52:
[----:B------:R-:W-:Y:S01]  /*3180*/  ISETP.NE.AND P0, PT, R25, RZ, PT ;  /* 0x000000ff1900720c */ /* 0x000fe20003f05270 */
[----:B------:R-:W-:Y:S01]  /*3190*/  IMAD.MOV.U32 R0, RZ, RZ, 0x30 ;  /* 0x00000030ff007424 */ /* 0x000fe200078e00ff */
[----:B------:R-:W-:Y:S11]  /*31a0*/  BSSY.RECONVERGENT B0, `(.L_x_2) ;  /* 0x000005c000007945 */ /* 0x000ff60003800200 */
[----:B------:R0:W-:Y:S01]  /*31b0*/  @!P0 STL.U16 [R1+0x8], R0 ;  /* 0x0000080001008387 */ /* 0x0001e20000100400 */
[----:B-1----:R-:W-:Y:S05]  /*31c0*/  @!P0 BRA `(.L_x_3) ;  /* 0x0000000400648947 */ /* 0x002fea0003800000 */
[----:B------:R-:W-:Y:S01]  /*31d0*/  BSSY.RECONVERGENT B1, `(.L_x_4) ;  /* 0x000000f000017945 */ /* 0x000fe20003800200 */
[----:B------:R-:W-:Y:S01]  /*31e0*/  IABS R2, R25 ;  /* 0x0000001900027213 */ /* 0x000fe20000000000 */
[----:B0-----:R-:W-:-:S07]  /*31f0*/  IMAD.MOV.U32 R0, RZ, RZ, RZ ;  /* 0x000000ffff007224 */ /* 0x001fce00078e00ff */
.L_x_5:
[C---:B------:R-:W-:Y:S01]  /*3200*/  IMAD.HI.U32 R3, R2.reuse, -0x33333333, RZ ;  /* 0xcccccccd02037827 */ /* 0x040fe200078e00ff */
[----:B------:R-:W-:-:S03]  /*3210*/  ISETP.GT.U32.AND P0, PT, R2, 0x9, PT ;  /* 0x000000090200780c */ /* 0x000fc60003f04070 */
[--C-:B0-----:R-:W-:Y:S01]  /*3220*/  IMAD.IADD R7, R1, 0x1, R0.reuse ;  /* 0x0000000101077824 */ /* 0x101fe200078e0200 */
[----:B------:R-:W-:Y:S01]  /*3230*/  SHF.R.U32.HI R3, RZ, 0x3, R3 ;  /* 0x00000003ff037819 */ /* 0x000fe20000011603 */
[----:B------:R-:W-:-:S04]  /*3240*/  IMAD.MOV.U32 R5, RZ, RZ, R0 ;  /* 0x000000ffff057224 */ /* 0x000fc800078e0000 */
[----:B------:R-:W-:Y:S02]  /*3250*/  IMAD R4, R3, -0xa, R2 ;  /* 0xfffffff603047824 */ /* 0x000fe400078e0202 */
[----:B------:R-:W-:Y:S02]  /*3260*/  VIADD R2, R0, 0x1 ;  /* 0x0000000100027836 */ /* 0x000fe40000000000 */
[----:B------:R-:W-:Y:S02]  /*3270*/  VIADD R4, R4, 0x30 ;  /* 0x0000003004047836 */ /* 0x000fe40000000000 */
[----:B------:R-:W-:Y:S02]  /*3280*/  IMAD.MOV.U32 R0, RZ, RZ, R2 ;  /* 0x000000ffff007224 */ /* 0x000fe400078e0002 */
[----:B------:R-:W-:Y:S01]  /*3290*/  IMAD.MOV.U32 R2, RZ, RZ, R3 ;  /* 0x000000ffff027224 */ /* 0x000fe200078e0003 */
[----:B------:R0:W-:Y:S01]  /*32a0*/  STL.U8 [R7+0x8], R4 ;  /* 0x0000080407007387 */ /* 0x0001e20000100000 */
[----:B------:R-:W-:Y:S05]  /*32b0*/  @P0 BRA `(.L_x_5) ;  /* 0xfffffffc00d00947 */ /* 0x000fea000383ffff */
[----:B------:R-:W-:Y:S05]  /*32c0*/  BSYNC.RECONVERGENT B1 ;  /* 0x0000000000017941 */ /* 0x000fea0003800200 */
.L_x_4:
[----:B------:R-:W-:Y:S01]  /*32d0*/  ISETP.GT.AND P0, PT, R25, -0x1, PT ;  /* 0xffffffff1900780c */ /* 0x000fe20003f04270 */
[----:B------:R-:W-:Y:S02]  /*32e0*/  IMAD.MOV.U32 R3, RZ, RZ, 0x2d ;  /* 0x0000002dff037424 */ /* 0x000fe400078e00ff */
[----:B------:R-:W-:-:S10]  /*32f0*/  IMAD.U32 R6, RZ, RZ, UR9 ;  /* 0x00000009ff067e24 */ /* 0x000fd4000f8e00ff */
[----:B------:R-:W-:Y:S01]  /*3300*/  @!P0 VIADD R0, R5, 0x2 ;  /* 0x0000000205008836 */ /* 0x000fe20000000000 */
[----:B------:R1:W-:Y:S01]  /*3310*/  @!P0 STL.U8 [R7+0x9], R3 ;  /* 0x0000090307008387 */ /* 0x0003e20000100000 */
[----:B------:R-:W-:Y:S02]  /*3320*/  IMAD.U32 R5, RZ, RZ, UR9 ;  /* 0x00000009ff057e24 */ /* 0x000fe4000f8e00ff */
[----:B------:R-:W-:Y:S01]  /*3330*/  IMAD.IADD R2, R1, 0x1, R0 ;  /* 0x0000000101027824 */ /* 0x000fe200078e0200 */
[----:B------:R-:W-:-:S04]  /*3340*/  ISETP.GE.AND P0, PT, R0, 0x2, PT ;  /* 0x000000020000780c */ /* 0x000fc80003f06270 */
[----:B------:R1:W-:Y:S09]  /*3350*/  STL.U8 [R2+0x8], RZ ;  /* 0x000008ff02007387 */ /* 0x0003f20000100000 */
[----:B------:R-:W-:Y:S01]  /*3360*/  @P0 IADD3 R6, PT, PT, R5, -0x1, R0 ;  /* 0xffffffff05060810 */ /* 0x000fe20007ffe000 */
[----:B-1----:R-:W-:Y:S06]  /*3370*/  @!P0 BRA `(.L_x_3) ;  /* 0x0000000000f88947 */ /* 0x002fec0003800000 */
[----:B------:R-:W-:Y:S01]  /*3380*/  SHF.R.U32.HI R0, RZ, 0x1, R0 ;  /* 0x00000001ff007819 */ /* 0x000fe20000011600 */
[----:B------:R-:W-:Y:S01]  /*3390*/  BSSY.RECONVERGENT B1, `(.L_x_6) ;  /* 0x0000020000017945 */ /* 0x000fe20003800200 */
[----:B0-----:R-:W-:Y:S02]  /*33a0*/  IMAD.MOV.U32 R4, RZ, RZ, R6 ;  /* 0x000000ffff047224 */ /* 0x001fe400078e0006 */
[C---:B------:R-:W-:Y:S01]  /*33b0*/  LOP3.LUT P0, R8, R0.reuse, 0x3, RZ, 0xc0, !PT ;  /* 0x0000000300087812 */ /* 0x040fe2000780c0ff */
[----:B------:R-:W-:Y:S02]  /*33c0*/  IMAD.U32 R2, RZ, RZ, UR9 ;  /* 0x00000009ff027e24 */ /* 0x000fe4000f8e00ff */
[----:B------:R-:W-:Y:S02]  /*33d0*/  IMAD.U32 R3, RZ, RZ, UR10 ;  /* 0x0000000aff037e24 */ /* 0x000fe4000f8e00ff */
[----:B------:R-:W-:-:S08]  /*33e0*/  VIADD R7, R0, 0xffffffff ;  /* 0xffffffff00077836 */ /* 0x000fd00000000000 */
[----:B------:R-:W-:Y:S05]  /*33f0*/  @!P0 BRA `(.L_x_7) ;  /* 0x0000000000648947 */ /* 0x000fea0003800000 */
[----:B------:R-:W2:Y:S04]  /*3400*/  LDL.U8 R5, [R1+0x8] ;  /* 0x0000080001057983 */ /* 0x000ea80000100000 */
[----:B------:R-:W3:Y:S01]  /*3410*/  LDL.U8 R0, [R6] ;  /* 0x0000000006007983 */ /* 0x000ee20000100000 */
[----:B------:R-:W-:Y:S01]  /*3420*/  ISETP.NE.AND P0, PT, R8, 0x1, PT ;  /* 0x000000010800780c */ /* 0x000fe20003f05270 */
[----:B------:R-:W-:Y:S02]  /*3430*/  VIADD R4, R6, 0xffffffff ;  /* 0xffffffff06047836 */ /* 0x000fe40000000000 */
[----:B------:R-:W-:Y:S02]  /*3440*/  IMAD.U32 R2, RZ, RZ, UR13 ;  /* 0x0000000dff027e24 */ /* 0x000fe4000f8e00ff */
[----:B------:R-:W-:Y:S01]  /*3450*/  IMAD.U32 R3, RZ, RZ, UR14 ;  /* 0x0000000eff037e24 */ /* 0x000fe2000f8e00ff */
[----:B--2---:R0:W-:Y:S04]  /*3460*/  STL.U8 [R6], R5 ;  /* 0x0000000506007387 */ /* 0x0041e80000100000 */
[----:B---3--:R0:W-:Y:S03]  /*3470*/  STL.U8 [R1+0x8], R0 ;  /* 0x0000080001007387 */ /* 0x0081e60000100000 */
[----:B------:R-:W-:Y:S05]  /*3480*/  @!P0 BRA `(.L_x_7) ;  /* 0x0000000000408947 */ /* 0x000fea0003800000 */
[----:B0-----:R-:W2:Y:S04]  /*3490*/  LDL.U8 R5, [R1+0x9] ;  /* 0x0000090001057983 */ /* 0x001ea80000100000 */
[----:B------:R-:W3:Y:S01]  /*34a0*/  LDL.U8 R0, [R6+-0x1] ;  /* 0xffffff0006007983 */ /* 0x000ee20000100000 */
[----:B------:R-:W-:Y:S01]  /*34b0*/  ISETP.NE.AND P0, PT, R8, 0x2, PT ;  /* 0x000000020800780c */ /* 0x000fe20003f05270 */
[----:B------:R-:W-:Y:S02]  /*34c0*/  VIADD R4, R6, 0xfffffffe ;  /* 0xfffffffe06047836 */ /* 0x000fe40000000000 */
[----:B------:R-:W-:Y:S02]  /*34d0*/  IMAD.U32 R2, RZ, RZ, UR11 ;  /* 0x0000000bff027e24 */ /* 0x000fe4000f8e00ff */
[----:B------:R-:W-:Y:S01]  /*34e0*/  IMAD.U32 R3, RZ, RZ, UR12 ;  /* 0x0000000cff037e24 */ /* 0x000fe2000f8e00ff */
[----:B--2---:R1:W-:Y:S04]  /*34f0*/  STL.U8 [R6+-0x1], R5 ;  /* 0xffffff0506007387 */ /* 0x0043e80000100000 */
[----:B---3--:R1:W-:Y:S03]  /*3500*/  STL.U8 [R1+0x9], R0 ;  /* 0x0000090001007387 */ /* 0x0083e60000100000 */
[----:B------:R-:W-:Y:S05]  /*3510*/  @!P0 BRA `(.L_x_7) ;  /* 0x00000000001c8947 */ /* 0x000fea0003800000 */
[----:B-1----:R-:W2:Y:S04]  /*3520*/  LDL.U8 R5, [R1+0xa] ;  /* 0x00000a0001057983 */ /* 0x002ea80000100000 */
[----:B------:R-:W3:Y:S01]  /*3530*/  LDL.U8 R0, [R6+-0x2] ;  /* 0xfffffe0006007983 */ /* 0x000ee20000100000 */
[----:B------:R-:W-:Y:S01]  /*3540*/  IADD3 R2, P0, PT, R1, 0xb, RZ ;  /* 0x0000000b01027810 */ /* 0x000fe20007f1e0ff */
[----:B------:R-:W-:-:S04]  /*3550*/  VIADD R4, R6, 0xfffffffd ;  /* 0xfffffffd06047836 */ /* 0x000fc80000000000 */
[----:B------:R-:W-:Y:S01]  /*3560*/  IMAD.X R3, RZ, RZ, RZ, P0 ;  /* 0x000000ffff037224 */ /* 0x000fe200000e06ff */
[----:B--2---:R2:W-:Y:S04]  /*3570*/  STL.U8 [R6+-0x2], R5 ;  /* 0xfffffe0506007387 */ /* 0x0045e80000100000 */
[----:B---3--:R2:W-:Y:S03]  /*3580*/  STL.U8 [R1+0xa], R0 ;  /* 0x00000a0001007387 */ /* 0x0085e60000100000 */
.L_x_7:
[----:B------:R-:W-:Y:S05]  /*3590*/  BSYNC.RECONVERGENT B1 ;  /* 0x0000000000017941 */ /* 0x000fea0003800200 */
.L_x_6:
[----:B------:R-:W-:-:S13]  /*35a0*/  ISETP.GE.U32.AND P0, PT, R7, 0x3, PT ;  /* 0x000000030700780c */ /* 0x000fda0003f06070 */
[----:B------:R-:W-:Y:S05]  /*35b0*/  @!P0 BRA `(.L_x_3) ;  /* 0x0000000000688947 */ /* 0x000fea0003800000 */
[----:B------:R-:W-:-:S05]  /*35c0*/  IADD3 R19, P0, PT, R7, UR9, RZ ;  /* 0x0000000907137c10 */ /* 0x000fca000ff1e0ff */
[----:B------:R-:W-:-:S08]  /*35d0*/  IMAD.X R21, RZ, RZ, UR10, P0 ;  /* 0x0000000aff157e24 */ /* 0x000fd000080e06ff */
.L_x_8:
[----:B------:R-:W3:Y:S04]  /*35e0*/  LDL.U8 R7, [R2] ;  /* 0x0000000002077983 */ /* 0x000ee80000100000 */
[----:B012---:R-:W2:Y:S04]  /*35f0*/  LDL.U8 R5, [R4] ;  /* 0x0000000004057983 */ /* 0x007ea80000100000 */
[----:B---3--:R0:W-:Y:S04]  /*3600*/  STL.U8 [R4], R7 ;  /* 0x0000000704007387 */ /* 0x0081e80000100000 */
[----:B--2---:R-:W-:Y:S04]  /*3610*/  STL.U8 [R2], R5 ;  /* 0x0000000502007387 */ /* 0x004fe80000100000 */
[----:B------:R-:W2:Y:S04]  /*3620*/  LDL.U8 R11, [R2+0x1] ;  /* 0x00000100020b7983 */ /* 0x000ea80000100000 */
[----:B------:R-:W3:Y:S04]  /*3630*/  LDL.U8 R9, [R4+-0x1] ;  /* 0xffffff0004097983 */ /* 0x000ee80000100000 */
[----:B--2---:R-:W-:Y:S04]  /*3640*/  STL.U8 [R4+-0x1], R11 ;  /* 0xffffff0b04007387 */ /* 0x004fe80000100000 */
[----:B---3--:R-:W-:Y:S04]  /*3650*/  STL.U8 [R2+0x1], R9 ;  /* 0x0000010902007387 */ /* 0x008fe80000100000 */
[----:B------:R-:W2:Y:S04]  /*3660*/  LDL.U8 R15, [R2+0x2] ;  /* 0x00000200020f7983 */ /* 0x000ea80000100000 */
[----:B------:R-:W3:Y:S01]  /*3670*/  LDL.U8 R13, [R4+-0x2] ;  /* 0xfffffe00040d7983 */ /* 0x000ee20000100000 */
[----:B------:R-:W-:-:S04]  /*3680*/  IADD3 R0, P1, PT, R2, 0x3, RZ ;  /* 0x0000000302007810 */ /* 0x000fc80007f3e0ff */
[----:B------:R-:W-:Y:S01]  /*3690*/  ISETP.NE.U32.AND P0, PT, R0, R19, PT ;  /* 0x000000130000720c */ /* 0x000fe20003f05070 */
[----:B------:R-:W-:Y:S01]  /*36a0*/  IMAD.X R0, RZ, RZ, R3, P1 ;  /* 0x000000ffff007224 */ /* 0x000fe200008e0603 */
[----:B--2---:R-:W-:Y:S04]  /*36b0*/  STL.U8 [R4+-0x2], R15 ;  /* 0xfffffe0f04007387 */ /* 0x004fe80000100000 */
[----:B---3--:R-:W-:Y:S04]  /*36c0*/  STL.U8 [R2+0x2], R13 ;  /* 0x0000020d02007387 */ /* 0x008fe80000100000 */
[----:B------:R-:W2:Y:S04]  /*36d0*/  LDL.U8 R17, [R2+0x3] ;  /* 0x0000030002117983 */ /* 0x000ea80000100000 */
[----:B0-----:R-:W3:Y:S01]  /*36e0*/  LDL.U8 R7, [R4+-0x3] ;  /* 0xfffffd0004077983 */ /* 0x001ee20000100000 */
[----:B------:R-:W-:-:S03]  /*36f0*/  ISETP.NE.AND.EX P0, PT, R0, R21, PT, P0 ;  /* 0x000000150000720c */ /* 0x000fc60003f05300 */
[----:B--2---:R0:W-:Y:S04]  /*3700*/  STL.U8 [R4+-0x3], R17 ;  /* 0xfffffd1104007387 */ /* 0x0041e80000100000 */
[----:B---3--:R1:W-:Y:S01]  /*3710*/  STL.U8 [R2+0x3], R7 ;  /* 0x0000030702007387 */ /* 0x0083e20000100000 */
[----:B0-----:R-:W-:Y:S01]  /*3720*/  VIADD R4, R4, 0xfffffffc ;  /* 0xfffffffc04047836 */ /* 0x001fe20000000000 */
[----:B-1----:R-:W-:-:S05]  /*3730*/  IADD3 R2, P1, PT, R2, 0x4, RZ ;  /* 0x0000000402027810 */ /* 0x002fca0007f3e0ff */
[----:B------:R-:W-:Y:S01]  /*3740*/  IMAD.X R3, RZ, RZ, R3, P1 ;  /* 0x000000ffff037224 */ /* 0x000fe200008e0603 */
[----:B------:R-:W-:Y:S07]  /*3750*/  @P0 BRA `(.L_x_8) ;  /* 0xfffffffc00a00947 */ /* 0x000fee000383ffff */
.L_x_3:
[----:B------:R-:W-:Y:S05]  /*3760*/  BSYNC.RECONVERGENT B0 ;  /* 0x0000000000007941 */ /* 0x000fea0003800200 */
.L_x_2:
[----:B------:R-:W-:Y:S01]  /*3770*/  BSSY.RECONVERGENT B0, `(.L_x_9) ;  /* 0x0000008000007945 */ /* 0x000fe20003800200 */
[----:B------:R-:W-:-:S07]  /*3780*/  PRMT R2, RZ, 0x7610, R2 ;  /* 0x00007610ff027816 */ /* 0x000fce0000000002 */
.L_x_10:
[----:B012---:R-:W-:-:S05]  /*3790*/  LOP3.LUT R0, R2, 0xffff, RZ, 0xc0, !PT ;  /* 0x0000ffff02007812 */ /* 0x007fca00078ec0ff */
[----:B------:R-:W-:-:S05]  /*37a0*/  IMAD.IADD R0, R1, 0x1, R0 ;  /* 0x0000000101007824 */ /* 0x000fca00078e0200 */
[----:B------:R-:W2:Y:S01]  /*37b0*/  LDL.U8 R3, [R0+0x98] ;  /* 0x0000980000037983 */ /* 0x000ea20000100000 */
[----:B------:R-:W-:Y:S01]  /*37c0*/  VIADD R2, R2, 0x1 ;  /* 0x0000000102027836 */ /* 0x000fe20000000000 */
[----:B--2---:R-:W-:-:S13]  /*37d0*/  ISETP.NE.AND P0, PT, R3, RZ, PT ;  /* 0x000000ff0300720c */ /* 0x004fda0003f05270 */
[----:B------:R-:W-:Y:S05]  /*37e0*/  @P0 BRA `(.L_x_10) ;  /* 0xfffffffc00e80947 */ /* 0x000fea000383ffff */
[----:B------:R-:W-:Y:S05]  /*37f0*/  BSYNC.RECONVERGENT B0 ;  /* 0x0000000000007941 */ /* 0x000fea0003800200 */
.L_x_9:
[----:B------:R-:W2:Y:S01]  /*3800*/  LDL.U8 R2, [R1+0x8] ;  /* 0x0000080001027983 */ /* 0x000ea20000100000 */
[----:B------:R-:W-:Y:S01]  /*3810*/  BSSY.RECONVERGENT B0, `(.L_x_11) ;  /* 0x000000d000007945 */ /* 0x000fe20003800200 */
[----:B------:R-:W-:Y:S01]  /*3820*/  VIADD R0, R0, 0x98 ;  /* 0x0000009800007836 */ /* 0x000fe20000000000 */
[----:B--2---:R-:W-:-:S13]  /*3830*/  ISETP.NE.AND P0, PT, R2, RZ, PT ;  /* 0x000000ff0200720c */ /* 0x004fda0003f05270 */
[----:B------:R-:W-:Y:S05]  /*3840*/  @!P0 BRA `(.L_x_12) ;  /* 0x0000000000248947 */ /* 0x000fea0003800000 */
[----:B------:R-:W-:Y:S01]  /*3850*/  BSSY.RECONVERGENT B1, `(.L_x_12) ;  /* 0x0000008000017945 */ /* 0x000fe20003800200 */
[----:B------:R-:W-:-:S07]  /*3860*/  IMAD.U32 R3, RZ, RZ, UR9 ;  /* 0x00000009ff037e24 */ /* 0x000fce000f8e00ff */
.L_x_13:
[----:B------:R0:W-:Y:S04]  /*3870*/  STL.U8 [R0], R2 ;  /* 0x0000000200007387 */ /* 0x0001e80000100000 */
[----:B0-----:R0:W2:Y:S01]  /*3880*/  LDL.U8 R2, [R3+0x1] ;  /* 0x0000010003027983 */ /* 0x0010a20000100000 */
[----:B------:R-:W-:Y:S02]  /*3890*/  VIADD R0, R0, 0x1 ;  /* 0x0000000100007836 */ /* 0x000fe40000000000 */
[----:B0-----:R-:W-:Y:S01]  /*38a0*/  VIADD R3, R3, 0x1 ;  /* 0x0000000103037836 */ /* 0x001fe20000000000 */
[----:B--2---:R-:W-:-:S13]  /*38b0*/  ISETP.NE.AND P0, PT, R2, RZ, PT ;  /* 0x000000ff0200720c */ /* 0x004fda0003f05270 */
[----:B------:R-:W-:Y:S05]  /*38c0*/  @P0 BRA `(.L_x_13) ;  /* 0xfffffffc00e80947 */ /* 0x000fea000383ffff */
[----:B------:R-:W-:Y:S05]  /*38d0*/  BSYNC.RECONVERGENT B1 ;  /* 0x0000000000017941 */ /* 0x000fea0003800200 */
.L_x_12:
[----:B------:R-:W-:Y:S05]  /*38e0*/  BSYNC.RECONVERGENT B0 ;  /* 0x0000000000007941 */ /* 0x000fea0003800200 */
.L_x_11:
[----:B------:R0:W-:Y:S01]  /*38f0*/  STL.U8 [R0], RZ ;  /* 0x000000ff00007387 */ /* 0x0001e20000100000 */
[----:B------:R-:W-:Y:S01]  /*3900*/  BSSY.RECONVERGENT B0, `(.L_x_14) ;  /* 0x000000d000007945 */ /* 0x000fe20003800200 */
[----:B------:R-:W-:Y:S01]  /*3910*/  PRMT R2, RZ, 0x7610, R2 ;  /* 0x00007610ff027816 */ /* 0x000fe20000000002 */
[----:B------:R-:W-:-:S07]  /*3920*/  IMAD.MOV.U32 R3, RZ, RZ, RZ ;  /* 0x000000ffff037224 */ /* 0x000fce00078e00ff */
.L_x_15:
[----:B0-----:R-:W-:-:S05]  /*3930*/  LOP3.LUT R0, R2, 0xffff, RZ, 0xc0, !PT ;  /* 0x0000ffff02007812 */ /* 0x001fca00078ec0ff */
[----:B------:R-:W-:-:S05]  /*3940*/  IMAD.IADD R4, R1, 0x1, R0 ;  /* 0x0000000101047824 */ /* 0x000fca00078e0200 */
[----:B------:R-:W2:Y:S01]  /*3950*/  LDL.U8 R0, [R4+0x98] ;  /* 0x0000980004007983 */ /* 0x000ea20000100000 */
[----:B------:R-:W-:Y:S01]  /*3960*/  PRMT R5, R2, 0x7610, R5 ;  /* 0x0000761002057816 */ /* 0x000fe20000000005 */
[----:B------:R-:W-:Y:S02]  /*3970*/  IMAD.MOV.U32 R27, RZ, RZ, R3 ;  /* 0x000000ffff1b7224 */ /* 0x000fe400078e0003 */
[----:B------:R-:W-:Y:S01]  /*3980*/  VIADD R3, R3, 0x1 ;  /* 0x0000000103037836 */ /* 0x000fe20000000000 */
[----:B--2---:R-:W-:Y:S01]  /*3990*/  ISETP.NE.AND P0, PT, R0, RZ, PT ;  /* 0x000000ff0000720c */ /* 0x004fe20003f05270 */
[----:B------:R-:W-:-:S05]  /*39a0*/  VIADD R0, R2, 0x1 ;  /* 0x0000000102007836 */ /* 0x000fca0000000000 */
[----:B------:R-:W-:-:S07]  /*39b0*/  PRMT R2, R0, 0x7610, R2 ;  /* 0x0000761000027816 */ /* 0x000fce0000000002 */
[----:B------:R-:W-:Y:S05]  /*39c0*/  @P0 BRA `(.L_x_15) ;  /* 0xfffffffc00d80947 */ /* 0x000fea000383ffff */
[----:B------:R-:W-:Y:S05]  /*39d0*/  BSYNC.RECONVERGENT B0 ;  /* 0x0000000000007941 */ /* 0x000fea0003800200 */
.L_x_14:
[----:B------:R-:W-:Y:S01]  /*39e0*/  PRMT R0, R5, 0x9910, RZ ;  /* 0x0000991005007816 */ /* 0x000fe200000000ff */
[----:B------:R-:W-:Y:S01]  /*39f0*/  BSSY.RECONVERGENT B1, `(.L_x_16) ;  /* 0x00002a8000017945 */ /* 0x000fe20003800200 */
[----:B------:R-:W-:Y:S02]  /*3a00*/  IMAD.MOV.U32 R29, RZ, RZ, RZ ;  /* 0x000000ffff1d7224 */ /* 0x000fe400078e00ff */
[----:B------:R-:W-:Y:S01]  /*3a10*/  ISETP.NE.AND P0, PT, R0, RZ, PT ;  /* 0x000000ff0000720c */ /* 0x000fe20003f05270 */
[----:B------:R-:W-:Y:S02]  /*3a20*/  IMAD.MOV.U32 R14, RZ, RZ, -0x3c2d1e10 ;  /* 0xc3d2e1f0ff0e7424 */ /* 0x000fe400078e00ff */
[----:B------:R-:W-:Y:S02]  /*3a30*/  IMAD.MOV.U32 R6, RZ, RZ, RZ ;  /* 0x000000ffff067224 */ /* 0x000fe400078e00ff */
[----:B------:R-:W-:Y:S02]  /*3a40*/  IMAD.MOV.U32 R4, RZ, RZ, 0x67452301 ;  /* 0x67452301ff047424 */ /* 0x000fe400078e00ff */
[----:B------:R-:W-:-:S02]  /*3a50*/  IMAD.MOV.U32 R5, RZ, RZ, -0x10325477 ;  /* 0xefcdab89ff057424 */ /* 0x000fc400078e00ff */
[----:B------:R-:W-:Y:S02]  /*3a60*/  IMAD.MOV.U32 R2, RZ, RZ, -0x67452302 ;  /* 0x98badcfeff027424 */ /* 0x000fe400078e00ff */
[----:B------:R-:W-:Y:S02]  /*3a70*/  IMAD.MOV.U32 R3, RZ, RZ, 0x10325476 ;  /* 0x10325476ff037424 */ /* 0x000fe400078e00ff */
[----:B------:R-:W-:Y:S05]  /*3a80*/  @!P0 BRA `(.L_x_17) ;  /* 0x0000002800788947 */ /* 0x000fea0003800000 */
[----:B------:R-:W-:Y:S01]  /*3a90*/  BSSY.RECONVERGENT B0, `(.L_x_18) ;  /* 0x0000299000007945 */ /* 0x000fe20003800200 */
[----:B------:R-:W-:Y:S02]  /*3aa0*/  IMAD.MOV.U32 R6, RZ, RZ, RZ ;  /* 0x000000ffff067224 */ /* 0x000fe400078e00ff */
[----:B------:R-:W-:Y:S02]  /*3ab0*/  IMAD.MOV.U32 R14, RZ, RZ, -0x3c2d1e10 ;  /* 0xc3d2e1f0ff0e7424 */ /* 0x000fe400078e00ff */
[----:B------:R-:W-:Y:S02]  /*3ac0*/  IMAD.MOV.U32 R29, RZ, RZ, RZ ;  /* 0x000000ffff1d7224 */ /* 0x000fe400078e00ff */
[----:B------:R-:W-:Y:S02]  /*3ad0*/  IMAD.MOV.U32 R0, RZ, RZ, RZ ;  /* 0x000000ffff007224 */ /* 0x000fe400078e00ff */
[----:B------:R-:W-:Y:S02]  /*3ae0*/  IMAD.MOV.U32 R4, RZ, RZ, 0x67452301 ;  /* 0x67452301ff047424 */ /* 0x000fe400078e00ff */
[----:B------:R-:W-:-:S02]  /*3af0*/  IMAD.MOV.U32 R5, RZ, RZ, -0x10325477 ;  /* 0xefcdab89ff057424 */ /* 0x000fc400078e00ff */
[----:B------:R-:W-:Y:S02]  /*3b00*/  IMAD.MOV.U32 R2, RZ, RZ, -0x67452302 ;  /* 0x98badcfeff027424 */ /* 0x000fe400078e00ff */
[----:B------:R-:W-:-:S07]  /*3b10*/  IMAD.MOV.U32 R3, RZ, RZ, 0x10325476 ;  /* 0x10325476ff037424 */ /* 0x000fce00078e00ff */
.L_x_24:
[----:B------:R-:W-:Y:S01]  /*3b20*/  SHF.R.U32.HI R7, RZ, 0x3, R29 ;  /* 0x00000003ff077819 */ /* 0x000fe2000001161d */
[----:B------:R-:W-:Y:S01]  /*3b30*/  IMAD.IADD R30, R1, 0x1, R0 ;  /* 0x00000001011e7824 */ /* 0x000fe200078e0200 */
[----:B------:R-:W-:Y:S01]  /*3b40*/  ISETP.NE.AND P0, PT, R29, -0x8, PT ;  /* 0xfffffff81d00780c */ /* 0x000fe20003f05270 */
[----:B------:R-:W-:Y:S01]  /*3b50*/  VIADD R0, R0, 0x1 ;  /* 0x0000000100007836 */ /* 0x000fe20000000000 */
[----:B------:R-:W-:Y:S01]  /*3b60*/  LOP3.LUT R8, R7, 0x3f, RZ, 0xc0, !PT ;  /* 0x0000003f07087812 */ /* 0x000fe200078ec0ff */
[----:B------:R-:W-:Y:S01]  /*3b70*/  BSSY.RECONVERGENT B2, `(.L_x_19) ;  /* 0x0000278000027945 */ /* 0x000fe20003800200 */
[----:B------:R-:W-:Y:S02]  /*3b80*/  VIADD R28, R6, 0x1 ;  /* 0x00000001061c7836 */ /* 0x000fe40000000000 */
[----:B------:R-:W-:Y:S01]  /*3b90*/  ISETP.NE.AND P2, PT, R8, 0x3f, PT ;  /* 0x0000003f0800780c */ /* 0x000fe20003f45270 */
[----:B------:R-:W-:Y:S01]  /*3ba0*/  IMAD.MOV.U32 R9, RZ, RZ, RZ ;  /* 0x000000ffff097224 */ /* 0x000fe200078e00ff */
[----:B------:R-:W-:-:S02]  /*3bb0*/  ISETP.NE.AND P1, PT, R0, R27, PT ;  /* 0x0000001b0000720c */ /* 0x000fc40003f25270 */
[----:B------:R-:W-:-:S03]  /*3bc0*/  ISETP.NE.AND P3, PT, R8, 0x3f, PT ;  /* 0x0000003f0800780c */ /* 0x000fc60003f65270 */
[----:B------:R-:W-:-:S06]  /*3bd0*/  @P0 IMAD.MOV R28, RZ, RZ, R6 ;  /* 0x000000ffff1c0224 */ /* 0x000fcc00078e0206 */
[----:B0-----:R-:W-:Y:S05]  /*3be0*/  @P2 BRA `(.L_x_20) ;  /* 0x0000002400c02947 */ /* 0x001fea0003800000 */
[----:B------:R-:W2:Y:S04]  /*3bf0*/  LDL R15, [R1+0x24] ;  /* 0x00002400010f7983 */ /* 0x000ea80000100800 */
[----:B------:R-:W3:Y:S04]  /*3c00*/  LDL.64 R12, [R1+0x28] ;  /* 0x00002800010c7983 */ /* 0x000ee80000100a00 */
[----:B------:R-:W4:Y:S04]  /*3c10*/  LDL.64 R10, [R1+0x30] ;  /* 0x00003000010a7983 */ /* 0x000f280000100a00 */
[----:B------:R-:W5:Y:S04]  /*3c20*/  LDL.64 R8, [R1+0x38] ;  /* 0x0000380001087983 */ /* 0x000f680000100a00 */
[----:B------:R-:W5:Y:S04]  /*3c30*/  LDL.64 R6, [R1+0x40] ;  /* 0x0000400001067983 */ /* 0x000f680000100a00 */
[----:B------:R-:W5:Y:S01]  /*3c40*/  LDL.U8 R16, [R30+0x98] ;  /* 0x000098001e107983 */ /* 0x000f620000100000 */
[----:B------:R-:W-:-:S02]  /*3c50*/  LOP3.LUT R17, R3, R5, R2, 0xb8, !PT ;  /* 0x0000000503117212 */ /* 0x000fc400078eb802 */
[----:B------:R-:W-:Y:S02]  /*3c60*/  SHF.L.W.U32.HI R21, R5, 0x1e, R5 ;  /* 0x0000001e05157819 */ /* 0x000fe40000010e05 */
[----:B------:R-:W-:Y:S02]  /*3c70*/  SHF.L.W.U32.HI R33, R4, 0x1e, R4 ;  /* 0x0000001e04217819 */ /* 0x000fe40000010e04 */
[----:B------:R-:W-:Y:S02]  /*3c80*/  LOP3.LUT R19, R2, R4, R21, 0xb8, !PT ;  /* 0x0000000402137212 */ /* 0x000fe400078eb815 */
[----:B--2---:R-:W-:-:S04]  /*3c90*/  PRMT R15, R15, 0x123, RZ ;  /* 0x000001230f0f7816 */ /* 0x004fc800000000ff */
[----:B------:R-:W-:Y:S02]  /*3ca0*/  LEA.HI R18, R4, R15, R4, 0x5 ;  /* 0x0000000f04127211 */ /* 0x000fe400078f2804 */
[----:B---3--:R-:W-:Y:S02]  /*3cb0*/  PRMT R12, R12, 0x123, RZ ;  /* 0x000001230c0c7816 */ /* 0x008fe400000000ff */
[----:B------:R-:W-:Y:S02]  /*3cc0*/  IADD3 R17, PT, PT, R17, R18, R14 ;  /* 0x0000001211117210 */ /* 0x000fe40007ffe00e */
[----:B------:R-:W-:Y:S02]  /*3cd0*/  IADD3 R23, PT, PT, R19, R12, R3 ;  /* 0x0000000c13177210 */ /* 0x000fe40007ffe003 */
[----:B------:R-:W-:Y:S01]  /*3ce0*/  PRMT R13, R13, 0x123, RZ ;  /* 0x000001230d0d7816 */ /* 0x000fe200000000ff */
[----:B------:R-:W-:Y:S01]  /*3cf0*/  VIADD R20, R17, 0x5a827999 ;  /* 0x5a82799911147836 */ /* 0x000fe20000000000 */
[----:B------:R-:W2:Y:S01]  /*3d00*/  LDL.64 R18, [R1+0x48] ;  /* 0x0000480001127983 */ /* 0x000ea20000100a00 */
[----:B----4-:R-:W-:-:S02]  /*3d10*/  PRMT R32, R11, 0x123, RZ ;  /* 0x000001230b207816 */ /* 0x010fc400000000ff */
[----:B-----5:R-:W-:Y:S02]  /*3d20*/  PRMT R34, R8, 0x123, RZ ;  /* 0x0000012308227816 */ /* 0x020fe400000000ff */
[C-C-:B------:R-:W-:Y:S02]  /*3d30*/  LEA.HI R17, R20.reuse, R23, R20.reuse, 0x5 ;  /* 0x0000001714117211 */ /* 0x140fe400078f2814 */
[----:B------:R-:W-:Y:S02]  /*3d40*/  LOP3.LUT R22, R21, R20, R33, 0xb8, !PT ;  /* 0x0000001415167212 */ /* 0x000fe400078eb821 */
[----:B------:R-:W-:Y:S01]  /*3d50*/  SHF.L.W.U32.HI R23, R20, 0x1e, R20 ;  /* 0x0000001e14177819 */ /* 0x000fe20000010e14 */
[----:B------:R-:W-:Y:S01]  /*3d60*/  VIADD R20, R17, 0x5a827999 ;  /* 0x5a82799911147836 */ /* 0x000fe20000000000 */
[----:B------:R-:W-:Y:S02]  /*3d70*/  IADD3 R31, PT, PT, R22, R13, R2 ;  /* 0x0000000d161f7210 */ /* 0x000fe40007ffe002 */
[----:B------:R-:W-:-:S02]  /*3d80*/  PRMT R17, R10, 0x123, RZ ;  /* 0x000001230a117816 */ /* 0x000fc400000000ff */
[C-C-:B------:R-:W-:Y:S02]  /*3d90*/  LEA.HI R31, R20.reuse, R31, R20.reuse, 0x5 ;  /* 0x0000001f141f7211 */ /* 0x140fe400078f2814 */
[----:B------:R-:W-:Y:S02]  /*3da0*/  LOP3.LUT R10, R33, R20, R23, 0xb8, !PT ;  /* 0x00000014210a7212 */ /* 0x000fe400078eb817 */
[----:B------:R-:W-:Y:S01]  /*3db0*/  SHF.L.W.U32.HI R36, R20, 0x1e, R20 ;  /* 0x0000001e14247819 */ /* 0x000fe20000010e14 */
[----:B------:R-:W-:Y:S01]  /*3dc0*/  VIADD R31, R31, 0x5a827999 ;  /* 0x5a8279991f1f7836 */ /* 0x000fe20000000000 */
[----:B------:R-:W-:Y:S02]  /*3dd0*/  IADD3 R10, PT, PT, R10, R17, R21 ;  /* 0x000000110a0a7210 */ /* 0x000fe40007ffe015 */
[----:B------:R-:W3:Y:S02]  /*3de0*/  LDL.64 R20, [R1+0x50] ;  /* 0x0000500001147983 */ /* 0x000ee40000100a00 */
[----:B------:R-:W-:-:S02]  /*3df0*/  LEA.HI R10, R31, R10, R31, 0x5 ;  /* 0x0000000a1f0a7211 */ /* 0x000fc400078f281f */
[----:B------:R-:W-:Y:S02]  /*3e00*/  LOP3.LUT R11, R23, R31, R36, 0xb8, !PT ;  /* 0x0000001f170b7212 */ /* 0x000fe400078eb824 */
[----:B------:R-:W-:Y:S01]  /*3e10*/  SHF.L.W.U32.HI R22, R31, 0x1e, R31 ;  /* 0x0000001e1f167819 */ /* 0x000fe20000010e1f */
[----:B------:R-:W-:Y:S01]  /*3e20*/  VIADD R31, R10, 0x5a827999 ;  /* 0x5a8279990a1f7836 */ /* 0x000fe20000000000 */
[----:B------:R-:W-:-:S04]  /*3e30*/  IADD3 R38, PT, PT, R11, R32, R33 ;  /* 0x000000200b267210 */ /* 0x000fc80007ffe021 */
[----:B------:R-:W-:Y:S02]  /*3e40*/  LEA.HI R8, R31, R38, R31, 0x5 ;  /* 0x000000261f087211 */ /* 0x000fe400078f281f */
[----:B------:R-:W-:-:S03]  /*3e50*/  LOP3.LUT R10, R36, R31, R22, 0xb8, !PT ;  /* 0x0000001f240a7212 */ /* 0x000fc600078eb816 */
[----:B------:R-:W-:Y:S01]  /*3e60*/  VIADD R8, R8, 0x5a827999 ;  /* 0x5a82799908087836 */ /* 0x000fe20000000000 */
[----:B------:R-:W-:Y:S02]  /*3e70*/  IADD3 R23, PT, PT, R10, R34, R23 ;  /* 0x000000220a177210 */ /* 0x000fe40007ffe017 */
[----:B------:R-:W-:Y:S02]  /*3e80*/  SHF.L.W.U32.HI R31, R31, 0x1e, R31 ;  /* 0x0000001e1f1f7819 */ /* 0x000fe40000010e1f */
[--C-:B------:R-:W-:Y:S02]  /*3e90*/  LEA.HI R23, R8, R23, R8.reuse, 0x5 ;  /* 0x0000001708177211 */ /* 0x100fe400078f2808 */
[----:B------:R-:W-:Y:S02]  /*3ea0*/  LOP3.LUT R10, R22, R8, R31, 0xb8, !PT ;  /* 0x00000008160a7212 */ /* 0x000fe400078eb81f */
[----:B------:R-:W-:Y:S01]  /*3eb0*/  SHF.L.W.U32.HI R8, R8, 0x1e, R8 ;  /* 0x0000001e08087819 */ /* 0x000fe20000010e08 */
[----:B------:R-:W-:Y:S01]  /*3ec0*/  VIADD R11, R23, 0x5a827999 ;  /* 0x5a827999170b7836 */ /* 0x000fe20000000000 */
[----:B------:R-:W-:-:S04]  /*3ed0*/  PRMT R35, R6, 0x123, RZ ;  /* 0x0000012306237816 */ /* 0x000fc800000000ff */
[----:B------:R-:W-:-:S04]  /*3ee0*/  LOP3.LUT R33, R31, R11, R8, 0xb8, !PT ;  /* 0x0000000b1f217212 */ /* 0x000fc800078eb808 */
[----:B------:R-:W-:Y:S02]  /*3ef0*/  IADD3 R33, PT, PT, R33, R35, R22 ;  /* 0x0000002321217210 */ /* 0x000fe40007ffe016 */
[----:B------:R-:W4:Y:S01]  /*3f00*/  LDL.64 R22, [R1+0x58] ;  /* 0x0000580001167983 */ /* 0x000f220000100a00 */
[----:B------:R-:W-:-:S04]  /*3f10*/  PRMT R9, R9, 0x123, RZ ;  /* 0x0000012309097816 */ /* 0x000fc800000000ff */
[----:B------:R-:W-:-:S04]  /*3f20*/  IADD3 R10, PT, PT, R10, R9, R36 ;  /* 0x000000090a0a7210 */ /* 0x000fc80007ffe024 */
[C-C-:B------:R-:W-:Y:S02]  /*3f30*/  LEA.HI R10, R11.reuse, R10, R11.reuse, 0x5 ;  /* 0x0000000a0b0a7211 */ /* 0x140fe400078f280b */
[----:B------:R-:W-:-:S03]  /*3f40*/  SHF.L.W.U32.HI R11, R11, 0x1e, R11 ;  /* 0x0000001e0b0b7819 */ /* 0x000fc60000010e0b */
[----:B------:R-:W-:Y:S01]  /*3f50*/  VIADD R10, R10, 0x5a827999 ;  /* 0x5a8279990a0a7836 */ /* 0x000fe20000000000 */
[----:B------:R-:W-:-:S04]  /*3f60*/  PRMT R6, R7, 0x123, RZ ;  /* 0x0000012307067816 */ /* 0x000fc800000000ff */
[----:B------:R-:W-:Y:S01]  /*3f70*/  LOP3.LUT R7, R8, R10, R11, 0xb8, !PT ;  /* 0x0000000a08077212 */ /* 0x000fe200078eb80b */
[----:B------:R0:W-:Y:S03]  /*3f80*/  STL.U8 [R1+0x63], R16 ;  /* 0x0000631001007387 */ /* 0x0001e60000100000 */
[----:B------:R-:W-:Y:S02]  /*3f90*/  IADD3 R31, PT, PT, R7, R6, R31 ;  /* 0x00000006071f7210 */ /* 0x000fe40007ffe01f */
[----:B------:R-:W5:Y:S01]  /*3fa0*/  LDL R7, [R1+0x60] ;  /* 0x0000600001077983 */ /* 0x000f620000100800 */
[C-C-:B------:R-:W-:Y:S02]  /*3fb0*/  LEA.HI R33, R10.reuse, R33, R10.reuse, 0x5 ;  /* 0x000000210a217211 */ /* 0x140fe400078f280a */
[----:B------:R-:W-:-:S03]  /*3fc0*/  SHF.L.W.U32.HI R10, R10, 0x1e, R10 ;  /* 0x0000001e0a0a7819 */ /* 0x000fc60000010e0a */
[----:B------:R-:W-:-:S05]  /*3fd0*/  VIADD R36, R33, 0x5a827999 ;  /* 0x5a82799921247836 */ /* 0x000fca0000000000 */
[C-C-:B------:R-:W-:Y:S02]  /*3fe0*/  LEA.HI R37, R36.reuse, R31, R36.reuse, 0x5 ;  /* 0x0000001f24257211 */ /* 0x140fe400078f2824 */
[----:B------:R-:W-:-:S03]  /*3ff0*/  SHF.L.W.U32.HI R31, R36, 0x1e, R36 ;  /* 0x0000001e241f7819 */ /* 0x000fc60000010e24 */
[----:B------:R-:W-:-:S05]  /*4000*/  VIADD R37, R37, 0x5a827999 ;  /* 0x5a82799925257836 */ /* 0x000fca0000000000 */
[----:B0-----:R-:W-:Y:S02]  /*4010*/  LOP3.LUT R16, R10, R37, R31, 0xb8, !PT ;  /* 0x000000250a107212 */ /* 0x001fe400078eb81f */
[----:B--2---:R-:W-:Y:S02]  /*4020*/  PRMT R33, R18, 0x123, RZ ;  /* 0x0000012312217816 */ /* 0x004fe400000000ff */
[----:B------:R-:W-:-:S04]  /*4030*/  LOP3.LUT R18, R11, R36, R10, 0xb8, !PT ;  /* 0x000000240b127212 */ /* 0x000fc800078eb80a */
[----:B------:R-:W-:Y:S02]  /*4040*/  IADD3 R8, PT, PT, R18, R33, R8 ;  /* 0x0000002112087210 */ /* 0x000fe40007ffe008 */
[----:B------:R-:W-:Y:S02]  /*4050*/  PRMT R19, R19, 0x123, RZ ;  /* 0x0000012313137816 */ /* 0x000fe400000000ff */
[----:B------:R-:W-:Y:S02]  /*4060*/  LEA.HI R8, R37, R8, R37, 0x5 ;  /* 0x0000000825087211 */ /* 0x000fe400078f2825 */
[----:B------:R-:W-:-:S03]  /*4070*/  IADD3 R11, PT, PT, R16, R19, R11 ;  /* 0x00000013100b7210 */ /* 0x000fc60007ffe00b */
[----:B------:R-:W-:Y:S01]  /*4080*/  VIADD R8, R8, 0x5a827999 ;  /* 0x5a82799908087836 */ /* 0x000fe20000000000 */
[----:B------:R-:W-:-:S04]  /*4090*/  SHF.L.W.U32.HI R16, R37, 0x1e, R37 ;  /* 0x0000001e25107819 */ /* 0x000fc80000010e25 */
[----:B------:R-:W-:Y:S02]  /*40a0*/  LEA.HI R11, R8, R11, R8, 0x5 ;  /* 0x0000000b080b7211 */ /* 0x000fe400078f2808 */
[----:B------:R-:W-:Y:S02]  /*40b0*/  LOP3.LUT R37, R31, R8, R16, 0xb8, !PT ;  /* 0x000000081f257212 */ /* 0x000fe400078eb810 */
[----:B---3--:R-:W-:Y:S01]  /*40c0*/  PRMT R20, R20, 0x123, RZ ;  /* 0x0000012314147816 */ /* 0x008fe200000000ff */
[----:B------:R-:W-:-:S03]  /*40d0*/  VIADD R11, R11, 0x5a827999 ;  /* 0x5a8279990b0b7836 */ /* 0x000fc60000000000 */
[----:B------:R-:W-:Y:S02]  /*40e0*/  IADD3 R18, PT, PT, R37, R20, R10 ;  /* 0x0000001425127210 */ /* 0x000fe40007ffe00a */
[----:B------:R-:W-:Y:S02]  /*40f0*/  SHF.L.W.U32.HI R10, R8, 0x1e, R8 ;  /* 0x0000001e080a7819 */ /* 0x000fe40000010e08 */
[----:B------:R-:W-:Y:S02]  /*4100*/  LEA.HI R18, R11, R18, R11, 0x5 ;  /* 0x000000120b127211 */ /* 0x000fe400078f280b */
[----:B------:R-:W-:Y:S02]  /*4110*/  PRMT R8, R21, 0x123, RZ ;  /* 0x0000012315087816 */ /* 0x000fe400000000ff */
[----:B------:R-:W-:Y:S01]  /*4120*/  LOP3.LUT R21, R16, R11, R10, 0xb8, !PT ;  /* 0x0000000b10157212 */ /* 0x000fe200078eb80a */
[----:B------:R-:W-:-:S03]  /*4130*/  VIADD R18, R18, 0x5a827999 ;  /* 0x5a82799912127836 */ /* 0x000fc60000000000 */
[----:B------:R-:W-:Y:S02]  /*4140*/  IADD3 R31, PT, PT, R21, R8, R31 ;  /* 0x00000008151f7210 */ /* 0x000fe40007ffe01f */
[----:B------:R-:W-:Y:S02]  /*4150*/  SHF.L.W.U32.HI R21, R11, 0x1e, R11 ;  /* 0x0000001e0b157819 */ /* 0x000fe40000010e0b */
[----:B------:R-:W-:-:S05]  /*4160*/  LEA.HI R31, R18, R31, R18, 0x5 ;  /* 0x0000001f121f7211 */ /* 0x000fca00078f2812 */
[----:B------:R-:W-:Y:S01]  /*4170*/  VIADD R37, R31, 0x5a827999 ;  /* 0x5a8279991f257836 */ /* 0x000fe20000000000 */
[----:B----4-:R-:W-:Y:S02]  /*4180*/  PRMT R11, R22, 0x123, RZ ;  /* 0x00000123160b7816 */ /* 0x010fe400000000ff */
[----:B------:R-:W-:Y:S02]  /*4190*/  LOP3.LUT R22, R10, R18, R21, 0xb8, !PT ;  /* 0x000000120a167212 */ /* 0x000fe400078eb815 */
[----:B------:R-:W-:Y:S02]  /*41a0*/  SHF.L.W.U32.HI R18, R18, 0x1e, R18 ;  /* 0x0000001e12127819 */ /* 0x000fe40000010e12 */
[----:B------:R-:W-:Y:S02]  /*41b0*/  IADD3 R16, PT, PT, R22, R11, R16 ;  /* 0x0000000b16107210 */ /* 0x000fe40007ffe010 */
[----:B------:R-:W-:Y:S02]  /*41c0*/  PRMT R23, R23, 0x123, RZ ;  /* 0x0000012317177816 */ /* 0x000fe400000000ff */
[----:B------:R-:W-:-:S02]  /*41d0*/  LEA.HI R16, R37, R16, R37, 0x5 ;  /* 0x0000001025107211 */ /* 0x000fc400078f2825 */
[----:B------:R-:W-:Y:S02]  /*41e0*/  LOP3.LUT R31, R21, R37, R18, 0xb8, !PT ;  /* 0x00000025151f7212 */ /* 0x000fe400078eb812 */
[----:B------:R-:W-:Y:S01]  /*41f0*/  SHF.L.W.U32.HI R22, R37, 0x1e, R37 ;  /* 0x0000001e25167819 */ /* 0x000fe20000010e25 */
[----:B------:R-:W-:Y:S01]  /*4200*/  VIADD R37, R16, 0x5a827999 ;  /* 0x5a82799910257836 */ /* 0x000fe20000000000 */
[----:B------:R-:W-:Y:S02]  /*4210*/  IADD3 R31, PT, PT, R31, R23, R10 ;  /* 0x000000171f1f7210 */ /* 0x000fe40007ffe00a */
[----:B------:R-:W-:Y:S02]  /*4220*/  LOP3.LUT R16, R6, R13, R15, 0x96, !PT ;  /* 0x0000000d06107212 */ /* 0x000fe400078e960f */
[----:B------:R-:W-:Y:S02]  /*4230*/  LEA.HI R31, R37, R31, R37, 0x5 ;  /* 0x0000001f251f7211 */ /* 0x000fe400078f2825 */
[----:B------:R-:W-:-:S02]  /*4240*/  LOP3.LUT R16, R16, R11, RZ, 0x3c, !PT ;  /* 0x0000000b10107212 */ /* 0x000fc400078e3cff */
[----:B------:R-:W-:Y:S01]  /*4250*/  SHF.L.W.U32.HI R15, R37, 0x1e, R37 ;  /* 0x0000001e250f7819 */ /* 0x000fe20000010e25 */
[----:B------:R-:W-:Y:S01]  /*4260*/  VIADD R36, R31, 0x5a827999 ;  /* 0x5a8279991f247836 */ /* 0x000fe20000000000 */
[----:B-----5:R-:W-:Y:S02]  /*4270*/  PRMT R10, R7, 0x123, RZ ;  /* 0x00000123070a7816 */ /* 0x020fe400000000ff */
[----:B------:R-:W-:Y:S02]  /*4280*/  LOP3.LUT R7, R18, R37, R22, 0xb8, !PT ;  /* 0x0000002512077212 */ /* 0x000fe400078eb816 */
[----:B------:R-:W-:Y:S02]  /*4290*/  SHF.L.W.U32.HI R16, R16, 0x1, R16 ;  /* 0x0000000110107819 */ /* 0x000fe40000010e10 */
[----:B------:R-:W-:Y:S02]  /*42a0*/  LOP3.LUT R31, R22, R36, R15, 0xb8, !PT ;  /* 0x00000024161f7212 */ /* 0x000fe400078eb80f */
[----:B------:R-:W-:-:S02]  /*42b0*/  IADD3 R21, PT, PT, R7, R10, R21 ;  /* 0x0000000a07157210 */ /* 0x000fc40007ffe015 */
[----:B------:R-:W-:Y:S02]  /*42c0*/  IADD3 R31, PT, PT, R31, R16, R18 ;  /* 0x000000101f1f7210 */ /* 0x000fe40007ffe012 */
[----:B------:R-:W-:Y:S02]  /*42d0*/  LOP3.LUT R18, R33, R17, R12, 0x96, !PT ;  /* 0x0000001121127212 */ /* 0x000fe400078e960c */
[----:B------:R-:W-:Y:S02]  /*42e0*/  LEA.HI R12, R36, R21, R36, 0x5 ;  /* 0x00000015240c7211 */ /* 0x000fe400078f2824 */
[----:B------:R-:W-:-:S03]  /*42f0*/  LOP3.LUT R7, R18, R23, RZ, 0x3c, !PT ;  /* 0x0000001712077212 */ /* 0x000fc600078e3cff */
[----:B------:R-:W-:Y:S01]  /*4300*/  VIADD R12, R12, 0x5a827999 ;  /* 0x5a8279990c0c7836 */ /* 0x000fe20000000000 */
[----:B------:R-:W-:Y:S02]  /*4310*/  SHF.L.W.U32.HI R18, R36, 0x1e, R36 ;  /* 0x0000001e24127819 */ /* 0x000fe40000010e24 */
[----:B------:R-:W-:Y:S02]  /*4320*/  SHF.L.W.U32.HI R7, R7, 0x1, R7 ;  /* 0x0000000107077819 */ /* 0x000fe40000010e07 */
[----:B------:R-:W-:Y:S02]  /*4330*/  LEA.HI R31, R12, R31, R12, 0x5 ;  /* 0x0000001f0c1f7211 */ /* 0x000fe400078f280c */
[----:B------:R-:W-:Y:S02]  /*4340*/  LOP3.LUT R21, R15, R12, R18, 0xb8, !PT ;  /* 0x0000000c0f157212 */ /* 0x000fe400078eb812 */
[----:B------:R-:W-:Y:S01]  /*4350*/  LOP3.LUT R13, R19, R32, R13, 0x96, !PT ;  /* 0x00000020130d7212 */ /* 0x000fe200078e960d */
[----:B------:R-:W-:Y:S01]  /*4360*/  VIADD R31, R31, 0x5a827999 ;  /* 0x5a8279991f1f7836 */ /* 0x000fe20000000000 */
[----:B------:R-:W-:-:S02]  /*4370*/  IADD3 R22, PT, PT, R21, R7, R22 ;  /* 0x0000000715167210 */ /* 0x000fc40007ffe016 */
[----:B------:R-:W-:Y:S02]  /*4380*/  LOP3.LUT R13, R13, R10, RZ, 0x3c, !PT ;  /* 0x0000000a0d0d7212 */ /* 0x000fe400078e3cff */
[----:B------:R-:W-:Y:S02]  /*4390*/  SHF.L.W.U32.HI R21, R12, 0x1e, R12 ;  /* 0x0000001e0c157819 */ /* 0x000fe40000010e0c */
[----:B------:R-:W-:Y:S02]  /*43a0*/  LEA.HI R36, R31, R22, R31, 0x5 ;  /* 0x000000161f247211 */ /* 0x000fe400078f281f */
[----:B------:R-:W-:Y:S02]  /*43b0*/  SHF.L.W.U32.HI R13, R13, 0x1, R13 ;  /* 0x000000010d0d7819 */ /* 0x000fe40000010e0d */
[----:B------:R-:W-:Y:S01]  /*43c0*/  LOP3.LUT R12, R18, R31, R21, 0xb8, !PT ;  /* 0x0000001f120c7212 */ /* 0x000fe200078eb815 */
[----:B------:R-:W-:Y:S01]  /*43d0*/  VIADD R36, R36, 0x5a827999 ;  /* 0x5a82799924247836 */ /* 0x000fe20000000000 */
[----:B------:R-:W-:-:S02]  /*43e0*/  LOP3.LUT R17, R20, R34, R17, 0x96, !PT ;  /* 0x0000002214117212 */ /* 0x000fc400078e9611 */
[----:B------:R-:W-:Y:S02]  /*43f0*/  IADD3 R15, PT, PT, R12, R13, R15 ;  /* 0x0000000d0c0f7210 */ /* 0x000fe40007ffe00f */
[----:B------:R-:W-:Y:S02]  /*4400*/  LOP3.LUT R17, R17, R16, RZ, 0x3c, !PT ;  /* 0x0000001011117212 */ /* 0x000fe400078e3cff */
[----:B------:R-:W-:Y:S02]  /*4410*/  SHF.L.W.U32.HI R22, R31, 0x1e, R31 ;  /* 0x0000001e1f167819 */ /* 0x000fe40000010e1f */
[----:B------:R-:W-:Y:S02]  /*4420*/  LEA.HI R15, R36, R15, R36, 0x5 ;  /* 0x0000000f240f7211 */ /* 0x000fe400078f2824 */
[----:B------:R-:W-:Y:S02]  /*4430*/  SHF.L.W.U32.HI R12, R17, 0x1, R17 ;  /* 0x00000001110c7819 */ /* 0x000fe40000010e11 */
[----:B------:R-:W-:-:S02]  /*4440*/  LOP3.LUT R31, R21, R36, R22, 0xb8, !PT ;  /* 0x00000024151f7212 */ /* 0x000fc400078eb816 */
[----:B------:R-:W-:Y:S02]  /*4450*/  LOP3.LUT R32, R8, R9, R32, 0x96, !PT ;  /* 0x0000000908207212 */ /* 0x000fe400078e9620 */
[----:B------:R-:W-:Y:S01]  /*4460*/  SHF.L.W.U32.HI R17, R36, 0x1e, R36 ;  /* 0x0000001e24117819 */ /* 0x000fe20000010e24 */
[----:B------:R-:W-:Y:S01]  /*4470*/  VIADD R36, R15, 0x5a827999 ;  /* 0x5a8279990f247836 */ /* 0x000fe20000000000 */
[----:B------:R-:W-:Y:S02]  /*4480*/  IADD3 R31, PT, PT, R31, R12, R18 ;  /* 0x0000000c1f1f7210 */ /* 0x000fe40007ffe012 */
[----:B------:R-:W-:Y:S02]  /*4490*/  LOP3.LUT R32, R32, R7, RZ, 0x3c, !PT ;  /* 0x0000000720207212 */ /* 0x000fe400078e3cff */
[----:B------:R-:W-:Y:S02]  /*44a0*/  LOP3.LUT R34, R11, R35, R34, 0x96, !PT ;  /* 0x000000230b227212 */ /* 0x000fe400078e9622 */
[----:B------:R-:W-:-:S02]  /*44b0*/  LEA.HI R31, R36, R31, R36, 0x5 ;  /* 0x0000001f241f7211 */ /* 0x000fc400078f2824 */
[----:B------:R-:W-:Y:S02]  /*44c0*/  SHF.L.W.U32.HI R18, R32, 0x1, R32 ;  /* 0x0000000120127819 */ /* 0x000fe40000010e20 */
[----:B------:R-:W-:Y:S02]  /*44d0*/  LOP3.LUT R32, R36, R17, R22, 0x96, !PT ;  /* 0x0000001124207212 */ /* 0x000fe400078e9616 */
[----:B------:R-:W-:Y:S01]  /*44e0*/  LOP3.LUT R15, R34, R13, RZ, 0x3c, !PT ;  /* 0x0000000d220f7212 */ /* 0x000fe200078e3cff */
[----:B------:R-:W-:Y:S01]  /*44f0*/  VIADD R34, R31, 0x5a827999 ;  /* 0x5a8279991f227836 */ /* 0x000fe20000000000 */
[----:B------:R-:W-:Y:S02]  /*4500*/  IADD3 R32, PT, PT, R32, R18, R21 ;  /* 0x0000001220207210 */ /* 0x000fe40007ffe015 */
[----:B------:R-:W-:Y:S02]  /*4510*/  SHF.L.W.U32.HI R21, R36, 0x1e, R36 ;  /* 0x0000001e24157819 */ /* 0x000fe40000010e24 */
[----:B------:R-:W-:-:S02]  /*4520*/  LEA.HI R32, R34, R32, R34, 0x5 ;  /* 0x0000002022207211 */ /* 0x000fc400078f2822 */
[----:B------:R-:W-:Y:S02]  /*4530*/  SHF.L.W.U32.HI R15, R15, 0x1, R15 ;  /* 0x000000010f0f7819 */ /* 0x000fe40000010e0f */
[----:B------:R-:W-:Y:S01]  /*4540*/  LOP3.LUT R31, R34, R21, R17, 0x96, !PT ;  /* 0x00000015221f7212 */ /* 0x000fe200078e9611 */
[----:B------:R-:W-:Y:S01]  /*4550*/  VIADD R32, R32, 0x6ed9eba1 ;  /* 0x6ed9eba120207836 */ /* 0x000fe20000000000 */
[----:B------:R-:W-:Y:S02]  /*4560*/  LOP3.LUT R9, R23, R6, R9, 0x96, !PT ;  /* 0x0000000617097212 */ /* 0x000fe400078e9609 */
[----:B------:R-:W-:Y:S02]  /*4570*/  IADD3 R22, PT, PT, R31, R15, R22 ;  /* 0x0000000f1f167210 */ /* 0x000fe40007ffe016 */
[----:B------:R-:W-:Y:S02]  /*4580*/  LOP3.LUT R9, R9, R12, RZ, 0x3c, !PT ;  /* 0x0000000c09097212 */ /* 0x000fe400078e3cff */
[----:B------:R-:W-:-:S02]  /*4590*/  SHF.L.W.U32.HI R31, R34, 0x1e, R34 ;  /* 0x0000001e221f7819 */ /* 0x000fc40000010e22 */
[C---:B------:R-:W-:Y:S02]  /*45a0*/  LEA.HI R22, R32.reuse, R22, R32, 0x5 ;  /* 0x0000001620167211 */ /* 0x040fe400078f2820 */
[----:B------:R-:W-:Y:S02]  /*45b0*/  SHF.L.W.U32.HI R9, R9, 0x1, R9 ;  /* 0x0000000109097819 */ /* 0x000fe40000010e09 */
[----:B------:R-:W-:Y:S01]  /*45c0*/  LOP3.LUT R34, R32, R31, R21, 0x96, !PT ;  /* 0x0000001f20227212 */ /* 0x000fe200078e9615 */
[----:B------:R-:W-:Y:S01]  /*45d0*/  VIADD R36, R22, 0x6ed9eba1 ;  /* 0x6ed9eba116247836 */ /* 0x000fe20000000000 */
[----:B------:R-:W-:Y:S02]  /*45e0*/  LOP3.LUT R35, R10, R33, R35, 0x96, !PT ;  /* 0x000000210a237212 */ /* 0x000fe400078e9623 */
[----:B------:R-:W-:Y:S02]  /*45f0*/  IADD3 R17, PT, PT, R34, R9, R17 ;  /* 0x0000000922117210 */ /* 0x000fe40007ffe011 */
[----:B------:R-:W-:-:S02]  /*4600*/  LOP3.LUT R35, R35, R18, RZ, 0x3c, !PT ;  /* 0x0000001223237212 */ /* 0x000fc400078e3cff */
[----:B------:R-:W-:Y:S02]  /*4610*/  SHF.L.W.U32.HI R32, R32, 0x1e, R32 ;  /* 0x0000001e20207819 */ /* 0x000fe40000010e20 */
[C---:B------:R-:W-:Y:S02]  /*4620*/  LEA.HI R17, R36.reuse, R17, R36, 0x5 ;  /* 0x0000001124117211 */ /* 0x040fe400078f2824 */
[----:B------:R-:W-:Y:S02]  /*4630*/  SHF.L.W.U32.HI R22, R35, 0x1, R35 ;  /* 0x0000000123167819 */ /* 0x000fe40000010e23 */
[----:B------:R-:W-:Y:S01]  /*4640*/  LOP3.LUT R34, R36, R32, R31, 0x96, !PT ;  /* 0x0000002024227212 */ /* 0x000fe200078e961f */
[----:B------:R-:W-:Y:S01]  /*4650*/  VIADD R17, R17, 0x6ed9eba1 ;  /* 0x6ed9eba111117836 */ /* 0x000fe20000000000 */
[----:B------:R-:W-:Y:S02]  /*4660*/  LOP3.LUT R6, R16, R19, R6, 0x96, !PT ;  /* 0x0000001310067212 */ /* 0x000fe400078e9606 */
[----:B------:R-:W-:-:S02]  /*4670*/  IADD3 R34, PT, PT, R34, R22, R21 ;  /* 0x0000001622227210 */ /* 0x000fc40007ffe015 */
[----:B------:R-:W-:Y:S02]  /*4680*/  LOP3.LUT R6, R6, R15, RZ, 0x3c, !PT ;  /* 0x0000000f06067212 */ /* 0x000fe400078e3cff */
[----:B------:R-:W-:Y:S02]  /*4690*/  SHF.L.W.U32.HI R21, R36, 0x1e, R36 ;  /* 0x0000001e24157819 */ /* 0x000fe40000010e24 */
[C---:B------:R-:W-:Y:S02]  /*46a0*/  LEA.HI R34, R17.reuse, R34, R17, 0x5 ;  /* 0x0000002211227211 */ /* 0x040fe400078f2811 */
[----:B------:R-:W-:Y:S02]  /*46b0*/  SHF.L.W.U32.HI R6, R6, 0x1, R6 ;  /* 0x0000000106067819 */ /* 0x000fe40000010e06 */
        /* <DEDUP_REMOVED lines=8> */
[----:B------:R-:W-:Y:S02]  /*4740*/  LOP3.LUT R33, R34, R31, R21, 0x96, !PT ;  /* 0x0000001f22217212 */ /* 0x000fe400078e9615 */
[----:B------:R-:W-:Y:S01]  /*4750*/  LOP3.LUT R19, R13, R8, R19, 0x96, !PT ;  /* 0x000000080d137212 */ /* 0x000fe200078e9613 */
[----:B------:R-:W-:Y:S01]  /*4760*/  VIADD R36, R35, 0x6ed9eba1 ;  /* 0x6ed9eba123247836 */ /* 0x000fe20000000000 */
[----:B------:R-:W-:-:S02]  /*4770*/  IADD3 R33, PT, PT, R33, R17, R32 ;  /* 0x0000001121217210 */ /* 0x000fc40007ffe020 */
[----:B------:R-:W-:Y:S02]  /*4780*/  LOP3.LUT R19, R19, R22, RZ, 0x3c, !PT ;  /* 0x0000001613137212 */ /* 0x000fe400078e3cff */
[----:B------:R-:W-:Y:S02]  /*4790*/  SHF.L.W.U32.HI R32, R34, 0x1e, R34 ;  /* 0x0000001e22207819 */ /* 0x000fe40000010e22 */
[----:B------:R-:W-:Y:S02]  /*47a0*/  SHF.L.W.U32.HI R19, R19, 0x1, R19 ;  /* 0x0000000113137819 */ /* 0x000fe40000010e13 */
[C---:B------:R-:W-:Y:S02]  /*47b0*/  LOP3.LUT R34, R36.reuse, R32, R31, 0x96, !PT ;  /* 0x0000002024227212 */ /* 0x040fe400078e961f */
[----:B------:R-:W-:Y:S02]  /*47c0*/  LEA.HI R33, R36, R33, R36, 0x5 ;  /* 0x0000002124217211 */ /* 0x000fe400078f2824 */
[----:B------:R-:W-:-:S02]  /*47d0*/  IADD3 R34, PT, PT, R34, R19, R21 ;  /* 0x0000001322227210 */ /* 0x000fc40007ffe015 */
[----:B------:R-:W-:Y:S01]  /*47e0*/  LOP3.LUT R21, R12, R11, R20, 0x96, !PT ;  /* 0x0000000b0c157212 */ /* 0x000fe200078e9614 */
[----:B------:R-:W-:-:S03]  /*47f0*/  VIADD R33, R33, 0x6ed9eba1 ;  /* 0x6ed9eba121217836 */ /* 0x000fc60000000000 */
[----:B------:R-:W-:Y:S02]  /*4800*/  LOP3.LUT R20, R21, R6, RZ, 0x3c, !PT ;  /* 0x0000000615147212 */ /* 0x000fe400078e3cff */
[----:B------:R-:W-:Y:S02]  /*4810*/  SHF.L.W.U32.HI R21, R36, 0x1e, R36 ;  /* 0x0000001e24157819 */ /* 0x000fe40000010e24 */
[C---:B------:R-:W-:Y:S02]  /*4820*/  LEA.HI R36, R33.reuse, R34, R33, 0x5 ;  /* 0x0000002221247211 */ /* 0x040fe400078f2821 */
        /* <DEDUP_REMOVED lines=10> */
[----:B------:R-:W-:Y:S01]  /*48d0*/  LOP3.LUT R38, R15, R10, R11, 0x96, !PT ;  /* 0x0000000a0f267212 */ /* 0x000fe200078e960b */
[----:B------:R-:W-:Y:S01]  /*48e0*/  VIADD R35, R35, 0x6ed9eba1 ;  /* 0x6ed9eba123237836 */ /* 0x000fe20000000000 */
[----:B------:R-:W-:Y:S02]  /*48f0*/  IADD3 R32, PT, PT, R33, R8, R32 ;  /* 0x0000000821207210 */ /* 0x000fe40007ffe020 */
[----:B------:R-:W-:Y:S02]  /*4900*/  LOP3.LUT R38, R38, R19, RZ, 0x3c, !PT ;  /* 0x0000001326267212 */ /* 0x000fe400078e3cff */
[----:B------:R-:W-:Y:S02]  /*4910*/  SHF.L.W.U32.HI R31, R36, 0x1e, R36 ;  /* 0x0000001e241f7819 */ /* 0x000fe40000010e24 */
[----:B------:R-:W-:Y:S02]  /*4920*/  SHF.L.W.U32.HI R11, R38, 0x1, R38 ;  /* 0x00000001260b7819 */ /* 0x000fe40000010e26 */
[----:B------:R-:W-:-:S02]  /*4930*/  LOP3.LUT R36, R35, R31, R34, 0x96, !PT ;  /* 0x0000001f23247212 */ /* 0x000fc400078e9622 */
[----:B------:R-:W-:Y:S02]  /*4940*/  LEA.HI R32, R35, R32, R35, 0x5 ;  /* 0x0000002023207211 */ /* 0x000fe400078f2823 */
[----:B------:R-:W-:Y:S02]  /*4950*/  LOP3.LUT R23, R9, R16, R23, 0x96, !PT ;  /* 0x0000001009177212 */ /* 0x000fe400078e9617 */
[----:B------:R-:W-:Y:S01]  /*4960*/  IADD3 R33, PT, PT, R36, R11, R21 ;  /* 0x0000000b24217210 */ /* 0x000fe20007ffe015 */
[----:B------:R-:W-:Y:S01]  /*4970*/  VIADD R32, R32, 0x6ed9eba1 ;  /* 0x6ed9eba120207836 */ /* 0x000fe20000000000 */
[----:B------:R-:W-:Y:S02]  /*4980*/  LOP3.LUT R21, R23, R20, RZ, 0x3c, !PT ;  /* 0x0000001417157212 */ /* 0x000fe400078e3cff */
[----:B------:R-:W-:Y:S02]  /*4990*/  SHF.L.W.U32.HI R23, R35, 0x1e, R35 ;  /* 0x0000001e23177819 */ /* 0x000fe40000010e23 */
[----:B------:R-:W-:-:S02]  /*49a0*/  SHF.L.W.U32.HI R21, R21, 0x1, R21 ;  /* 0x0000000115157819 */ /* 0x000fc40000010e15 */
[C---:B------:R-:W-:Y:S02]  /*49b0*/  LOP3.LUT R35, R32.reuse, R23, R31, 0x96, !PT ;  /* 0x0000001720237212 */ /* 0x040fe400078e961f */
[----:B------:R-:W-:Y:S02]  /*49c0*/  LEA.HI R33, R32, R33, R32, 0x5 ;  /* 0x0000002120217211 */ /* 0x000fe400078f2820 */
[----:B------:R-:W-:Y:S02]  /*49d0*/  IADD3 R34, PT, PT, R35, R21, R34 ;  /* 0x0000001523227210 */ /* 0x000fe40007ffe022 */
[----:B------:R-:W-:-:S04]  /*49e0*/  LOP3.LUT R35, R22, R7, R10, 0x96, !PT ;  /* 0x0000000716237212 */ /* 0x000fc800078e960a */
[----:B------:R-:W-:Y:S01]  /*49f0*/  LOP3.LUT R10, R35, R8, RZ, 0x3c, !PT ;  /* 0x00000008230a7212 */ /* 0x000fe200078e3cff */
[----:B------:R-:W-:Y:S01]  /*4a00*/  VIADD R35, R33, 0x6ed9eba1 ;  /* 0x6ed9eba121237836 */ /* 0x000fe20000000000 */
[----:B------:R-:W-:Y:S02]  /*4a10*/  SHF.L.W.U32.HI R32, R32, 0x1e, R32 ;  /* 0x0000001e20207819 */ /* 0x000fe40000010e20 */
[----:B------:R-:W-:Y:S02]  /*4a20*/  SHF.L.W.U32.HI R10, R10, 0x1, R10 ;  /* 0x000000010a0a7819 */ /* 0x000fe40000010e0a */
[C---:B------:R-:W-:Y:S02]  /*4a30*/  LEA.HI R34, R35.reuse, R34, R35, 0x5 ;  /* 0x0000002223227211 */ /* 0x040fe400078f2823 */
        /* <DEDUP_REMOVED lines=9> */
[----:B------:R-:W-:-:S02]  /*4ad0*/  LOP3.LUT R38, R17, R12, R7, 0x96, !PT ;  /* 0x0000000c11267212 */ /* 0x000fc400078e9607 */
[----:B------:R-:W-:Y:S02]  /*4ae0*/  IADD3 R34, PT, PT, R34, R16, R23 ;  /* 0x0000001022227210 */ /* 0x000fe40007ffe017 */
[----:B------:R-:W-:Y:S01]  /*4af0*/  SHF.L.W.U32.HI R23, R36, 0x1e, R36 ;  /* 0x0000001e24177819 */ /* 0x000fe20000010e24 */
[----:B------:R-:W-:Y:S01]  /*4b00*/  VIADD R36, R33, 0x6ed9eba1 ;  /* 0x6ed9eba121247836 */ /* 0x000fe20000000000 */
[----:B------:R-:W-:-:S04]  /*4b10*/  LOP3.LUT R38, R38, R21, RZ, 0x3c, !PT ;  /* 0x0000001526267212 */ /* 0x000fc800078e3cff */
[----:B------:R-:W-:Y:S02]  /*4b20*/  SHF.L.W.U32.HI R7, R38, 0x1, R38 ;  /* 0x0000000126077819 */ /* 0x000fe40000010e26 */
[C---:B------:R-:W-:Y:S02]  /*4b30*/  LOP3.LUT R33, R36.reuse, R23, R31, 0x96, !PT ;  /* 0x0000001724217212 */ /* 0x040fe400078e961f */
[C---:B------:R-:W-:Y:S02]  /*4b40*/  LEA.HI R34, R36.reuse, R34, R36, 0x5 ;  /* 0x0000002224227211 */ /* 0x040fe400078f2824 */
[----:B------:R-:W-:Y:S02]  /*4b50*/  LOP3.LUT R13, R19, R18, R13, 0x96, !PT ;  /* 0x00000012130d7212 */ /* 0x000fe400078e960d */
[----:B------:R-:W-:Y:S02]  /*4b60*/  IADD3 R33, PT, PT, R33, R7, R32 ;  /* 0x0000000721217210 */ /* 0x000fe40007ffe020 */
[----:B------:R-:W-:Y:S01]  /*4b70*/  SHF.L.W.U32.HI R32, R36, 0x1e, R36 ;  /* 0x0000001e24207819 */ /* 0x000fe20000010e24 */
[----:B------:R-:W-:Y:S01]  /*4b80*/  VIADD R36, R34, 0x6ed9eba1 ;  /* 0x6ed9eba122247836 */ /* 0x000fe20000000000 */
[----:B------:R-:W-:-:S04]  /*4b90*/  LOP3.LUT R13, R13, R10, RZ, 0x3c, !PT ;  /* 0x0000000a0d0d7212 */ /* 0x000fc800078e3cff */
[----:B------:R-:W-:Y:S02]  /*4ba0*/  SHF.L.W.U32.HI R13, R13, 0x1, R13 ;  /* 0x000000010d0d7819 */ /* 0x000fe40000010e0d */
[C---:B------:R-:W-:Y:S02]  /*4bb0*/  LOP3.LUT R34, R36.reuse, R32, R23, 0x96, !PT ;  /* 0x0000002024227212 */ /* 0x040fe400078e9617 */
[----:B------:R-:W-:Y:S02]  /*4bc0*/  LEA.HI R33, R36, R33, R36, 0x5 ;  /* 0x0000002124217211 */ /* 0x000fe400078f2824 */
[----:B------:R-:W-:Y:S02]  /*4bd0*/  IADD3 R34, PT, PT, R34, R13, R31 ;  /* 0x0000000d22227210 */ /* 0x000fe40007ffe01f */
        /* <DEDUP_REMOVED lines=20> */
[----:B------:R-:W-:Y:S02]  /*4d20*/  LEA.HI R32, R35, R32, R35, 0x5 ;  /* 0x0000002023207211 */ /* 0x000fe400078f2823 */
[----:B------:R-:W-:-:S02]  /*4d30*/  SHF.L.W.U32.HI R15, R38, 0x1, R38 ;  /* 0x00000001260f7819 */ /* 0x000fc40000010e26 */
[----:B------:R-:W-:Y:S02]  /*4d40*/  LOP3.LUT R36, R35, R23, R34, 0x96, !PT ;  /* 0x0000001723247212 */ /* 0x000fe400078e9622 */
[----:B------:R-:W-:Y:S01]  /*4d50*/  LOP3.LUT R9, R21, R6, R9, 0x96, !PT ;  /* 0x0000000615097212 */ /* 0x000fe200078e9609 */
[----:B------:R-:W-:Y:S01]  /*4d60*/  VIADD R32, R32, 0x6ed9eba1 ;  /* 0x6ed9eba120207836 */ /* 0x000fe20000000000 */
[----:B------:R-:W-:Y:S02]  /*4d70*/  IADD3 R33, PT, PT, R36, R15, R31 ;  /* 0x0000000f24217210 */ /* 0x000fe40007ffe01f */
        /* <DEDUP_REMOVED lines=198> */
[----:B------:R-:W-:Y:S01]  /*59e0*/  LOP3.LUT R35, R22, R7, R10, 0x96, !PT ;  /* 0x0000000716237212 */ /* 0x000fe200078e960a */
[----:B------:R-:W-:Y:S01]  /*59f0*/  VIADD R33, R33, 0xca62c1d6 ;  /* 0xca62c1d621217836 */ /* 0x000fe20000000000 */
[----:B------:R-:W-:Y:S02]  /*5a00*/  SHF.L.W.U32.HI R32, R32, 0x1e, R32 ;  /* 0x0000001e20207819 */ /* 0x000fe40000010e20 */
[----:B------:R-:W-:-:S02]  /*5a10*/  LOP3.LUT R35, R35, R8, RZ, 0x3c, !PT ;  /* 0x0000000823237212 */ /* 0x000fc400078e3cff */
[----:B------:R-:W-:Y:S02]  /*5a20*/  LEA.HI R34, R33, R34, R33, 0x5 ;  /* 0x0000002221227211 */ /* 0x000fe400078f2821 */
[----:B------:R-:W-:Y:S02]  /*5a30*/  SHF.L.W.U32.HI R10, R35, 0x1, R35 ;  /* 0x00000001230a7819 */ /* 0x000fe40000010e23 */
[----:B------:R-:W-:Y:S02]  /*5a40*/  LOP3.LUT R35, R33, R32, R23, 0x96, !PT ;  /* 0x0000002021237212 */ /* 0x000fe400078e9617 */
[----:B------:R-:W-:Y:S02]  /*5a50*/  LOP3.LUT R16, R6, R13, R16, 0x96, !PT ;  /* 0x0000000d06107212 */ /* 0x000fe400078e9610 */
[----:B------:R-:W-:Y:S01]  /*5a60*/  IADD3 R31, PT, PT, R35, R10, R31 ;  /* 0x0000000a231f7210 */ /* 0x000fe20007ffe01f */
[----:B------:R-:W-:Y:S01]  /*5a70*/  VIADD R35, R34, 0xca62c1d6 ;  /* 0xca62c1d622237836 */ /* 0x000fe20000000000 */
[----:B------:R-:W-:-:S02]  /*5a80*/  LOP3.LUT R16, R16, R11, RZ, 0x3c, !PT ;  /* 0x0000000b10107212 */ /* 0x000fc400078e3cff */
[----:B------:R-:W-:Y:S02]  /*5a90*/  SHF.L.W.U32.HI R36, R33, 0x1e, R33 ;  /* 0x0000001e21247819 */ /* 0x000fe40000010e21 */
[----:B------:R-:W-:Y:S02]  /*5aa0*/  LEA.HI R34, R35, R31, R35, 0x5 ;  /* 0x0000001f23227211 */ /* 0x000fe400078f2823 */
[----:B------:R-:W-:Y:S02]  /*5ab0*/  LOP3.LUT R38, R17, R12, R7, 0x96, !PT ;  /* 0x0000000c11267212 */ /* 0x000fe400078e9607 */
[----:B------:R-:W-:Y:S02]  /*5ac0*/  SHF.L.W.U32.HI R16, R16, 0x1, R16 ;  /* 0x0000000110107819 */ /* 0x000fe40000010e10 */
[----:B------:R-:W-:Y:S01]  /*5ad0*/  LOP3.LUT R33, R35, R36, R32, 0x96, !PT ;  /* 0x0000002423217212 */ /* 0x000fe200078e9620 */
[----:B------:R-:W-:Y:S01]  /*5ae0*/  VIADD R34, R34, 0xca62c1d6 ;  /* 0xca62c1d622227836 */ /* 0x000fe20000000000 */
[----:B------:R-:W-:-:S02]  /*5af0*/  LOP3.LUT R38, R38, R21, RZ, 0x3c, !PT ;  /* 0x0000001526267212 */ /* 0x000fc400078e3cff */
[----:B------:R-:W-:Y:S02]  /*5b00*/  SHF.L.W.U32.HI R31, R35, 0x1e, R35 ;  /* 0x0000001e231f7819 */ /* 0x000fe40000010e23 */
[----:B------:R-:W-:Y:S02]  /*5b10*/  IADD3 R33, PT, PT, R33, R16, R23 ;  /* 0x0000001021217210 */ /* 0x000fe40007ffe017 */
[----:B------:R-:W-:Y:S02]  /*5b20*/  SHF.L.W.U32.HI R23, R38, 0x1, R38 ;  /* 0x0000000126177819 */ /* 0x000fe40000010e26 */
[C---:B------:R-:W-:Y:S02]  /*5b30*/  LOP3.LUT R7, R34.reuse, R31, R36, 0x96, !PT ;  /* 0x0000001f22077212 */ /* 0x040fe400078e9624 */
[----:B------:R-:W-:Y:S02]  /*5b40*/  LEA.HI R33, R34, R33, R34, 0x5 ;  /* 0x0000002122217211 */ /* 0x000fe400078f2822 */
[----:B------:R-:W-:-:S02]  /*5b50*/  IADD3 R7, PT, PT, R7, R23, R32 ;  /* 0x0000001707077210 */ /* 0x000fc40007ffe020 */
[----:B------:R-:W-:Y:S01]  /*5b60*/  SHF.L.W.U32.HI R32, R34, 0x1e, R34 ;  /* 0x0000001e22207819 */ /* 0x000fe20000010e22 */
[----:B------:R-:W-:Y:S01]  /*5b70*/  VIADD R34, R33, 0xca62c1d6 ;  /* 0xca62c1d621227836 */ /* 0x000fe20000000000 */
[----:B------:R-:W-:Y:S02]  /*5b80*/  LOP3.LUT R13, R19, R18, R13, 0x96, !PT ;  /* 0x00000012130d7212 */ /* 0x000fe400078e960d */
[----:B------:R-:W-:Y:S02]  /*5b90*/  LOP3.LUT R35, R20, R15, R12, 0x96, !PT ;  /* 0x0000000f14237212 */ /* 0x000fe400078e960c */
[----:B------:R-:W-:Y:S02]  /*5ba0*/  LOP3.LUT R13, R13, R10, RZ, 0x3c, !PT ;  /* 0x0000000a0d0d7212 */ /* 0x000fe400078e3cff */
[----:B------:R-:W-:Y:S02]  /*5bb0*/  LOP3.LUT R12, R11, R22, R15, 0x96, !PT ;  /* 0x000000160b0c7212 */ /* 0x000fe400078e960f */
[----:B------:R-:W-:-:S02]  /*5bc0*/  LEA.HI R15, R34, R7, R34, 0x5 ;  /* 0x00000007220f7211 */ /* 0x000fc400078f2822 */
[----:B------:R-:W-:Y:S02]  /*5bd0*/  SHF.L.W.U32.HI R13, R13, 0x1, R13 ;  /* 0x000000010d0d7819 */ /* 0x000fe40000010e0d */
[C---:B------:R-:W-:Y:S02]  /*5be0*/  LOP3.LUT R33, R34.reuse, R32, R31, 0x96, !PT ;  /* 0x0000002022217212 */ /* 0x040fe400078e961f */
[----:B------:R-:W-:Y:S01]  /*5bf0*/  SHF.L.W.U32.HI R7, R34, 0x1e, R34 ;  /* 0x0000001e22077819 */ /* 0x000fe20000010e22 */
[----:B------:R-:W-:Y:S01]  /*5c00*/  VIADD R34, R15, 0xca62c1d6 ;  /* 0xca62c1d60f227836 */ /* 0x000fe20000000000 */
[----:B------:R-:W-:Y:S02]  /*5c10*/  LOP3.LUT R35, R35, R16, RZ, 0x3c, !PT ;  /* 0x0000001023237212 */ /* 0x000fe400078e3cff */
[----:B------:R-:W-:Y:S02]  /*5c20*/  IADD3 R33, PT, PT, R33, R13, R36 ;  /* 0x0000000d21217210 */ /* 0x000fe40007ffe024 */
[----:B------:R-:W-:-:S02]  /*5c30*/  SHF.L.W.U32.HI R36, R35, 0x1, R35 ;  /* 0x0000000123247819 */ /* 0x000fc40000010e23 */
[----:B------:R-:W-:Y:S02]  /*5c40*/  LOP3.LUT R15, R34, R7, R32, 0x96, !PT ;  /* 0x00000007220f7212 */ /* 0x000fe400078e9620 */
[----:B------:R-:W-:Y:S02]  /*5c50*/  LOP3.LUT R18, R8, R9, R18, 0x96, !PT ;  /* 0x0000000908127212 */ /* 0x000fe400078e9612 */
[--C-:B------:R-:W-:Y:S02]  /*5c60*/  LEA.HI R33, R34, R33, R34.reuse, 0x5 ;  /* 0x0000002122217211 */ /* 0x100fe400078f2822 */
[----:B------:R-:W-:Y:S02]  /*5c70*/  IADD3 R31, PT, PT, R15, R36, R31 ;  /* 0x000000240f1f7210 */ /* 0x000fe40007ffe01f */
[----:B------:R-:W-:Y:S01]  /*5c80*/  LOP3.LUT R15, R18, R23, RZ, 0x3c, !PT ;  /* 0x00000017120f7212 */ /* 0x000fe200078e3cff */
[----:B------:R-:W-:Y:S01]  /*5c90*/  VIADD R18, R33, 0xca62c1d6 ;  /* 0xca62c1d621127836 */ /* 0x000fe20000000000 */
[----:B------:R-:W-:-:S02]  /*5ca0*/  SHF.L.W.U32.HI R34, R34, 0x1e, R34 ;  /* 0x0000001e22227819 */ /* 0x000fc40000010e22 */
[----:B------:R-:W-:Y:S02]  /*5cb0*/  LOP3.LUT R9, R21, R6, R9, 0x96, !PT ;  /* 0x0000000615097212 */ /* 0x000fe400078e9609 */
[----:B------:R-:W-:Y:S02]  /*5cc0*/  LOP3.LUT R12, R12, R13, RZ, 0x3c, !PT ;  /* 0x0000000d0c0c7212 */ /* 0x000fe400078e3cff */
[----:B------:R-:W-:Y:S02]  /*5cd0*/  LOP3.LUT R6, R16, R19, R6, 0x96, !PT ;  /* 0x0000001310067212 */ /* 0x000fe400078e9606 */
[----:B------:R-:W-:Y:S02]  /*5ce0*/  LOP3.LUT R13, R13, R8, R19, 0x96, !PT ;  /* 0x000000080d0d7212 */ /* 0x000fe400078e9613 */
[----:B------:R-:W-:Y:S02]  /*5cf0*/  LEA.HI R31, R18, R31, R18, 0x5 ;  /* 0x0000001f121f7211 */ /* 0x000fe400078f2812 */
[----:B------:R-:W-:-:S02]  /*5d00*/  SHF.L.W.U32.HI R15, R15, 0x1, R15 ;  /* 0x000000010f0f7819 */ /* 0x000fc40000010e0f */
[----:B------:R-:W-:Y:S01]  /*5d10*/  LOP3.LUT R19, R18, R34, R7, 0x96, !PT ;  /* 0x0000002212137212 */ /* 0x000fe200078e9607 */
[----:B------:R-:W-:-:S03]  /*5d20*/  VIADD R31, R31, 0xca62c1d6 ;  /* 0xca62c1d61f1f7836 */ /* 0x000fc60000000000 */
[----:B------:R-:W-:Y:S02]  /*5d30*/  IADD3 R32, PT, PT, R19, R15, R32 ;  /* 0x0000000f13207210 */ /* 0x000fe40007ffe020 */
[----:B------:R-:W-:Y:S02]  /*5d40*/  SHF.L.W.U32.HI R19, R18, 0x1e, R18 ;  /* 0x0000001e12137819 */ /* 0x000fe40000010e12 */
[----:B------:R-:W-:Y:S02]  /*5d50*/  SHF.L.W.U32.HI R12, R12, 0x1, R12 ;  /* 0x000000010c0c7819 */ /* 0x000fe40000010e0c */
[C---:B------:R-:W-:Y:S02]  /*5d60*/  LOP3.LUT R33, R31.reuse, R19, R34, 0x96, !PT ;  /* 0x000000131f217212 */ /* 0x040fe400078e9622 */
[----:B------:R-:W-:Y:S02]  /*5d70*/  LEA.HI R18, R31, R32, R31, 0x5 ;  /* 0x000000201f127211 */ /* 0x000fe400078f281f */
[----:B------:R-:W-:-:S02]  /*5d80*/  LOP3.LUT R22, R10, R17, R22, 0x96, !PT ;  /* 0x000000110a167212 */ /* 0x000fc400078e9616 */
[----:B------:R-:W-:Y:S02]  /*5d90*/  LOP3.LUT R17, R23, R20, R17, 0x96, !PT ;  /* 0x0000001417117212 */ /* 0x000fe400078e9611 */
[----:B------:R-:W-:Y:S02]  /*5da0*/  LOP3.LUT R9, R9, R36, RZ, 0x3c, !PT ;  /* 0x0000002409097212 */ /* 0x000fe400078e3cff */
[----:B------:R-:W-:Y:S02]  /*5db0*/  LOP3.LUT R20, R36, R11, R20, 0x96, !PT ;  /* 0x0000000b24147212 */ /* 0x000fe400078e9614 */
[----:B------:R-:W-:Y:S01]  /*5dc0*/  IADD3 R36, PT, PT, R33, R12, R7 ;  /* 0x0000000c21247210 */ /* 0x000fe20007ffe007 */
[----:B------:R-:W-:Y:S01]  /*5dd0*/  VIADD R7, R18, 0xca62c1d6 ;  /* 0xca62c1d612077836 */ /* 0x000fe20000000000 */
[----:B------:R-:W-:Y:S02]  /*5de0*/  SHF.L.W.U32.HI R32, R31, 0x1e, R31 ;  /* 0x0000001e1f207819 */ /* 0x000fe40000010e1f */
[----:B------:R-:W-:-:S02]  /*5df0*/  SHF.L.W.U32.HI R18, R9, 0x1, R9 ;  /* 0x0000000109127819 */ /* 0x000fc40000010e09 */
[C---:B------:R-:W-:Y:S02]  /*5e00*/  LOP3.LUT R9, R7.reuse, R32, R19, 0x96, !PT ;  /* 0x0000002007097212 */ /* 0x040fe400078e9613 */
[----:B------:R-:W-:Y:S02]  /*5e10*/  LEA.HI R36, R7, R36, R7, 0x5 ;  /* 0x0000002407247211 */ /* 0x000fe400078f2807 */
[----:B------:R-:W-:-:S03]  /*5e20*/  IADD3 R34, PT, PT, R9, R18, R34 ;  /* 0x0000001209227210 */ /* 0x000fc60007ffe022 */
[----:B------:R-:W-:Y:S01]  /*5e30*/  VIADD R9, R36, 0xca62c1d6 ;  /* 0xca62c1d624097836 */ /* 0x000fe20000000000 */
[----:B------:R-:W-:Y:S02]  /*5e40*/  LOP3.LUT R22, R22, R15, RZ, 0x3c, !PT ;  /* 0x0000000f16167212 */ /* 0x000fe400078e3cff */
[----:B------:R-:W-:Y:S02]  /*5e50*/  SHF.L.W.U32.HI R7, R7, 0x1e, R7 ;  /* 0x0000001e07077819 */ /* 0x000fe40000010e07 */
[C---:B------:R-:W-:Y:S02]  /*5e60*/  LEA.HI R34, R9.reuse, R34, R9, 0x5 ;  /* 0x0000002209227211 */ /* 0x040fe400078f2809 */
[----:B------:R-:W-:Y:S02]  /*5e70*/  SHF.L.W.U32.HI R22, R22, 0x1, R22 ;  /* 0x0000000116167819 */ /* 0x000fe40000010e16 */
[----:B------:R-:W-:Y:S01]  /*5e80*/  LOP3.LUT R31, R9, R7, R32, 0x96, !PT ;  /* 0x00000007091f7212 */ /* 0x000fe200078e9620 */
[----:B------:R-:W-:-:S03]  /*5e90*/  VIADD R34, R34, 0xca62c1d6 ;  /* 0xca62c1d622227836 */ /* 0x000fc60000000000 */
[----:B------:R-:W-:Y:S02]  /*5ea0*/  IADD3 R19, PT, PT, R31, R22, R19 ;  /* 0x000000161f137210 */ /* 0x000fe40007ffe013 */
[----:B------:R-:W-:Y:S02]  /*5eb0*/  LOP3.LUT R31, R6, R12, RZ, 0x3c, !PT ;  /* 0x0000000c061f7212 */ /* 0x000fe400078e3cff */
[----:B------:R-:W-:Y:S02]  /*5ec0*/  SHF.L.W.U32.HI R6, R9, 0x1e, R9 ;  /* 0x0000001e09067819 */ /* 0x000fe40000010e09 */
[C---:B------:R-:W-:Y:S02]  /*5ed0*/  LEA.HI R19, R34.reuse, R19, R34, 0x5 ;  /* 0x0000001322137211 */ /* 0x040fe400078f2822 */
[----:B------:R-:W-:Y:S02]  /*5ee0*/  SHF.L.W.U32.HI R31, R31, 0x1, R31 ;  /* 0x000000011f1f7819 */ /* 0x000fe40000010e1f */
[----:B------:R-:W-:Y:S01]  /*5ef0*/  LOP3.LUT R9, R34, R6, R7, 0x96, !PT ;  /* 0x0000000622097212 */ /* 0x000fe200078e9607 */
[----:B------:R-:W-:Y:S01]  /*5f00*/  VIADD R19, R19, 0xca62c1d6 ;  /* 0xca62c1d613137836 */ /* 0x000fe20000000000 */
[----:B------:R-:W-:-:S02]  /*5f10*/  LOP3.LUT R17, R17, R18, RZ, 0x3c, !PT ;  /* 0x0000001211117212 */ /* 0x000fc400078e3cff */
[-C--:B------:R-:W-:Y:S02]  /*5f20*/  IADD3 R32, PT, PT, R9, R31.reuse, R32 ;  /* 0x0000001f09207210 */ /* 0x080fe40007ffe020 */
[----:B------:R-:W-:Y:S02]  /*5f30*/  LOP3.LUT R20, R20, R31, RZ, 0x3c, !PT ;  /* 0x0000001f14147212 */ /* 0x000fe400078e3cff */
[----:B------:R-:W-:Y:S02]  /*5f40*/  SHF.L.W.U32.HI R9, R34, 0x1e, R34 ;  /* 0x0000001e22097819 */ /* 0x000fe40000010e22 */
[----:B------:R-:W-:Y:S02]  /*5f50*/  LOP3.LUT R31, R13, R22, RZ, 0x3c, !PT ;  /* 0x000000160d1f7212 */ /* 0x000fe400078e3cff */
[----:B------:R-:W-:Y:S02]  /*5f60*/  LEA.HI R13, R19, R32, R19, 0x5 ;  /* 0x00000020130d7211 */ /* 0x000fe400078f2813 */
[----:B------:R-:W-:-:S02]  /*5f70*/  SHF.L.W.U32.HI R34, R17, 0x1, R17 ;  /* 0x0000000111227819 */ /* 0x000fc40000010e11 */
[----:B------:R-:W-:Y:S01]  /*5f80*/  LOP3.LUT R17, R19, R9, R6, 0x96, !PT ;  /* 0x0000000913117212 */ /* 0x000fe200078e9606 */
[----:B------:R-:W-:Y:S01]  /*5f90*/  VIADD R13, R13, 0xca62c1d6 ;  /* 0xca62c1d60d0d7836 */ /* 0x000fe20000000000 */
[----:B------:R-:W-:Y:S02]  /*5fa0*/  SHF.L.W.U32.HI R32, R19, 0x1e, R19 ;  /* 0x0000001e13207819 */ /* 0x000fe40000010e13 */
[----:B------:R-:W-:Y:S02]  /*5fb0*/  IADD3 R36, PT, PT, R17, R34, R7 ;  /* 0x0000002211247210 */ /* 0x000fe40007ffe007 */
[----:B------:R-:W-:Y:S02]  /*5fc0*/  SHF.L.W.U32.HI R7, R31, 0x1, R31 ;  /* 0x000000011f077819 */ /* 0x000fe40000010e1f */
[C---:B------:R-:W-:Y:S02]  /*5fd0*/  LOP3.LUT R17, R13.reuse, R32, R9, 0x96, !PT ;  /* 0x000000200d117212 */ /* 0x040fe400078e9609 */
[----:B------:R-:W-:-:S02]  /*5fe0*/  LEA.HI R36, R13, R36, R13, 0x5 ;  /* 0x000000240d247211 */ /* 0x000fc400078f280d */
[----:B------:R-:W-:-:S03]  /*5ff0*/  IADD3 R17, PT, PT, R17, R7, R6 ;  /* 0x0000000711117210 */ /* 0x000fc60007ffe006 */
[----:B------:R-:W-:Y:S01]  /*6000*/  VIADD R6, R36, 0xca62c1d6 ;  /* 0xca62c1d624067836 */ /* 0x000fe20000000000 */
[----:B------:R-:W-:Y:S02]  /*6010*/  SHF.L.W.U32.HI R13, R13, 0x1e, R13 ;  /* 0x0000001e0d0d7819 */ /* 0x000fe40000010e0d */
[----:B------:R-:W-:Y:S02]  /*6020*/  LOP3.LUT R15, R15, R21, R8, 0x96, !PT ;  /* 0x000000150f0f7212 */ /* 0x000fe400078e9608 */
[----:B------:R-:W-:Y:S02]  /*6030*/  LEA.HI R17, R6, R17, R6, 0x5 ;  /* 0x0000001106117211 */ /* 0x000fe400078f2806 */
[----:B------:R-:W-:Y:S02]  /*6040*/  SHF.L.W.U32.HI R20, R20, 0x1, R20 ;  /* 0x0000000114147819 */ /* 0x000fe40000010e14 */
[----:B------:R-:W-:Y:S01]  /*6050*/  LOP3.LUT R8, R6, R13, R32, 0x96, !PT ;  /* 0x0000000d06087212 */ /* 0x000fe200078e9620 */
[----:B------:R-:W-:-:S03]  /*6060*/  VIADD R17, R17, 0xca62c1d6 ;  /* 0xca62c1d611117836 */ /* 0x000fc60000000000 */
[----:B------:R-:W-:Y:S02]  /*6070*/  IADD3 R8, PT, PT, R8, R20, R9 ;  /* 0x0000001408087210 */ /* 0x000fe40007ffe009 */
[----:B------:R-:W-:Y:S02]  /*6080*/  LOP3.LUT R15, R15, R34, RZ, 0x3c, !PT ;  /* 0x000000220f0f7212 */ /* 0x000fe400078e3cff */
[----:B------:R-:W-:Y:S02]  /*6090*/  SHF.L.W.U32.HI R6, R6, 0x1e, R6 ;  /* 0x0000001e06067819 */ /* 0x000fe40000010e06 */
[----:B------:R-:W-:Y:S02]  /*60a0*/  LEA.HI R8, R17, R8, R17, 0x5 ;  /* 0x0000000811087211 */ /* 0x000fe400078f2811 */
[----:B------:R-:W-:Y:S02]  /*60b0*/  LOP3.LUT R12, R12, R10, R11, 0x96, !PT ;  /* 0x0000000a0c0c7212 */ /* 0x000fe400078e960b */
[----:B------:R-:W-:-:S02]  /*60c0*/  SHF.L.W.U32.HI R9, R15, 0x1, R15 ;  /* 0x000000010f097819 */ /* 0x000fc40000010e0f */
[C---:B------:R-:W-:Y:S01]  /*60d0*/  LOP3.LUT R11, R17.reuse, R6, R13, 0x96, !PT ;  /* 0x00000006110b7212 */ /* 0x040fe200078e960d */
[----:B------:R-:W-:Y:S01]  /*60e0*/  VIADD R8, R8, 0xca62c1d6 ;  /* 0xca62c1d608087836 */ /* 0x000fe20000000000 */
[----:B------:R-:W-:Y:S02]  /*60f0*/  LOP3.LUT R12, R12, R7, RZ, 0x3c, !PT ;  /* 0x000000070c0c7212 */ /* 0x000fe400078e3cff */
[----:B------:R-:W-:Y:S02]  /*6100*/  SHF.L.W.U32.HI R7, R17, 0x1e, R17 ;  /* 0x0000001e11077819 */ /* 0x000fe40000010e11 */
[----:B------:R-:W-:Y:S02]  /*6110*/  IADD3 R11, PT, PT, R11, R9, R32 ;  /* 0x000000090b0b7210 */ /* 0x000fe40007ffe020 */
[----:B------:R-:W-:Y:S02]  /*6120*/  LEA.HI R13, R12, R13, R12, 0x1 ;  /* 0x0000000d0c0d7211 */ /* 0x000fe400078f080c */
[----:B------:R-:W-:-:S02]  /*6130*/  LOP3.LUT R12, R8, R7, R6, 0x96, !PT ;  /* 0x00000007080c7212 */ /* 0x000fc400078e9606 */
[--C-:B------:R-:W-:Y:S02]  /*6140*/  LEA.HI R11, R8, R11, R8.reuse, 0x5 ;  /* 0x0000000b080b7211 */ /* 0x100fe400078f2808 */
[----:B------:R-:W-:Y:S01]  /*6150*/  LOP3.LUT R21, R18, R16, R21, 0x96, !PT ;  /* 0x0000001012157212 */ /* 0x000fe200078e9615 */
[----:B------:R-:W-:Y:S01]  /*6160*/  IMAD.IADD R13, R12, 0x1, R13 ;  /* 0x000000010c0d7824 */ /* 0x000fe200078e020d */
[----:B------:R-:W-:Y:S01]  /*6170*/  SHF.L.W.U32.HI R8, R8, 0x1e, R8 ;  /* 0x0000001e08087819 */ /* 0x000fe20000010e08 */
[----:B------:R-:W-:Y:S01]  /*6180*/  VIADD R12, R11, 0xca62c1d6 ;  /* 0xca62c1d60b0c7836 */ /* 0x000fe20000000000 */
[----:B------:R-:W-:-:S04]  /*6190*/  LOP3.LUT R21, R21, R20, RZ, 0x3c, !PT ;  /* 0x0000001415157212 */ /* 0x000fc800078e3cff */
[----:B------:R-:W-:Y:S02]  /*61a0*/  LEA.HI R21, R21, R6, R21, 0x1 ;  /* 0x0000000615157211 */ /* 0x000fe400078f0815 */
[C---:B------:R-:W-:Y:S02]  /*61b0*/  LEA.HI R13, R12.reuse, R13, R12, 0x5 ;  /* 0x0000000d0c0d7211 */ /* 0x040fe400078f280c */
[----:B------:R-:W-:Y:S02]  /*61c0*/  LOP3.LUT R6, R12, R8, R7, 0x96, !PT ;  /* 0x000000080c067212 */ /* 0x000fe400078e9607 */
[----:B------:R-:W-:Y:S01]  /*61d0*/  LOP3.LUT R10, R22, R23, R10, 0x96, !PT ;  /* 0x00000017160a7212 */ /* 0x000fe200078e960a */
[----:B------:R-:W-:Y:S02]  /*61e0*/  VIADD R13, R13, 0xca62c1d6 ;  /* 0xca62c1d60d0d7836 */ /* 0x000fe40000000000 */
[----:B------:R-:W-:Y:S01]  /*61f0*/  IMAD.IADD R6, R6, 0x1, R21 ;  /* 0x0000000106067824 */ /* 0x000fe200078e0215 */
[----:B------:R-:W-:-:S02]  /*6200*/  LOP3.LUT R9, R10, R9, RZ, 0x3c, !PT ;  /* 0x000000090a097212 */ /* 0x000fc400078e3cff */
[----:B------:R-:W-:Y:S02]  /*6210*/  SHF.L.W.U32.HI R12, R12, 0x1e, R12 ;  /* 0x0000001e0c0c7819 */ /* 0x000fe40000010e0c */
[----:B------:R-:W-:Y:S02]  /*6220*/  LEA.HI R6, R13, R6, R13, 0x5 ;  /* 0x000000060d067211 */ /* 0x000fe400078f280d */
[----:B------:R-:W-:Y:S02]  /*6230*/  LEA.HI R9, R9, R4, R9, 0x1 ;  /* 0x0000000409097211 */ /* 0x000fe400078f0809 */
[----:B------:R-:W-:Y:S01]  /*6240*/  LOP3.LUT R4, R13, R12, R8, 0x96, !PT ;  /* 0x0000000c0d047212 */ /* 0x000fe200078e9608 */
[----:B------:R-:W-:-:S03]  /*6250*/  VIADD R6, R6, 0xca62c1d6 ;  /* 0xca62c1d606067836 */ /* 0x000fc60000000000 */
[----:B------:R-:W-:-:S04]  /*6260*/  IADD3 R9, PT, PT, R4, R9, R7 ;  /* 0x0000000904097210 */ /* 0x000fc80007ffe007 */
[----:B------:R-:W-:Y:S01]  /*6270*/  LEA.HI R4, R6, R9, R6, 0x5 ;  /* 0x0000000906047211 */ /* 0x000fe200078f2806 */
[----:B------:R-:W-:Y:S01]  /*6280*/  IMAD.IADD R14, R14, 0x1, R8 ;  /* 0x000000010e0e7824 */ /* 0x000fe200078e0208 */
[----:B------:R-:W-:Y:S01]  /*6290*/  LEA.HI R2, R13, R2, R13, 0x1e ;  /* 0x000000020d027211 */ /* 0x000fe200078ff00d */
[----:B------:R-:W-:Y:S02]  /*62a0*/  IMAD.IADD R3, R3, 0x1, R12 ;  /* 0x0000000103037824 */ /* 0x000fe400078e020c */
[----:B------:R-:W-:Y:S02]  /*62b0*/  IMAD.IADD R5, R5, 0x1, R6 ;  /* 0x0000000105057824 */ /* 0x000fe400078e0206 */
[----:B------:R-:W-:Y:S02]  /*62c0*/  IMAD.MOV.U32 R8, RZ, RZ, RZ ;  /* 0x000000ffff087224 */ /* 0x000fe400078e00ff */
[----:B------:R-:W-:Y:S02]  /*62d0*/  IMAD.MOV.U32 R9, RZ, RZ, 0x1 ;  /* 0x00000001ff097424 */ /* 0x000fe400078e00ff */
[----:B------:R-:W-:-:S07]  /*62e0*/  VIADD R4, R4, 0xca62c1d6 ;  /* 0xca62c1d604047836 */ /* 0x000fce0000000000 */
.L_x_20:
[----:B------:R-:W-:Y:S05]  /*62f0*/  BSYNC.RECONVERGENT B2 ;  /* 0x0000000000027941 */ /* 0x000fea0003800200 */
.L_x_19:
[----:B------:R-:W-:Y:S01]  /*6300*/  BSSY.RECONVERGENT B2, `(.L_x_21) ;  /* 0x0000010000027945 */ /* 0x000fe20003800200 */
[----:B------:R-:W-:Y:S02]  /*6310*/  VIADD R29, R29, 0x8 ;  /* 0x000000081d1d7836 */ /* 0x000fe40000000000 */
[----:B------:R-:W-:Y:S01]  /*6320*/  IMAD.MOV.U32 R6, RZ, RZ, R28 ;  /* 0x000000ffff067224 */ /* 0x000fe200078e001c */
[----:B------:R-:W-:Y:S06]  /*6330*/  @!P3 BRA `(.L_x_22) ;  /* 0x000000000030b947 */ /* 0x000fec0003800000 */
[----:B------:R-:W-:Y:S01]  /*6340*/  LOP3.LUT R16, R9, 0x1, RZ, 0x3c, !PT ;  /* 0x0000000109107812 */ /* 0x000fe200078e3cff */
[----:B------:R-:W-:Y:S02]  /*6350*/  IMAD.MOV.U32 R7, RZ, RZ, RZ ;  /* 0x000000ffff077224 */ /* 0x000fe400078e00ff */
[----:B------:R-:W-:-:S07]  /*6360*/  IMAD.MOV.U32 R12, RZ, RZ, RZ ;  /* 0x000000ffff0c7224 */ /* 0x000fce00078e00ff */
.L_x_23:
[----:B0-----:R-:W-:-:S06]  /*6370*/  IADD3 R10, PT, PT, R30, R7, R9 ;  /* 0x000000071e0a7210 */ /* 0x001fcc0007ffe009 */
[----:B------:R-:W2:Y:S01]  /*6380*/  LDL.U8 R10, [R10+0x98] ;  /* 0x000098000a0a7983 */ /* 0x000ea20000100000 */
[----:B------:R-:W-:Y:S02]  /*6390*/  IADD3 R11, PT, PT, R1, R8, R7 ;  /* 0x00000008010b7210 */ /* 0x000fe40007ffe007 */
[----:B------:R-:W-:-:S05]  /*63a0*/  IADD3 R7, P0, PT, R7, 0x1, RZ ;  /* 0x0000000107077810 */ /* 0x000fca0007f1e0ff */
[----:B------:R-:W-:Y:S01]  /*63b0*/  IMAD.X R12, RZ, RZ, R12, P0 ;  /* 0x000000ffff0c7224 */ /* 0x000fe200000e060c */
[----:B------:R-:W-:-:S04]  /*63c0*/  ISETP.GE.U32.AND P0, PT, R7, R16, PT ;  /* 0x000000100700720c */ /* 0x000fc80003f06070 */
[----:B------:R-:W-:Y:S01]  /*63d0*/  ISETP.GE.U32.AND.EX P0, PT, R12, RZ, PT, P0 ;  /* 0x000000ff0c00720c */ /* 0x000fe20003f06100 */
[----:B--2---:R0:W-:-:S12]  /*63e0*/  STL.U8 [R11+0x24], R10 ;  /* 0x0000240a0b007387 */ /* 0x0041d80000100000 */
[----:B------:R-:W-:Y:S05]  /*63f0*/  @!P0 BRA `(.L_x_23) ;  /* 0xfffffffc00dc8947 */ /* 0x000fea000383ffff */
.L_x_22:
[----:B------:R-:W-:Y:S05]  /*6400*/  BSYNC.RECONVERGENT B2 ;  /* 0x0000000000027941 */ /* 0x000fea0003800200 */
.L_x_21:
[----:B------:R-:W-:Y:S05]  /*6410*/  @P1 BRA `(.L_x_24) ;  /* 0xffffffd400c01947 */ /* 0x000fea000383ffff */
[----:B------:R-:W-:Y:S05]  /*6420*/  BSYNC.RECONVERGENT B0 ;  /* 0x0000000000007941 */ /* 0x000fea0003800200 */
.L_x_18:
[----:B------:R1:W-:Y:S04]  /*6430*/  STL [R1+0x20], R6 ;  /* 0x0000200601007387 */ /* 0x0003e80000100800 */
[----:B------:R1:W-:Y:S04]  /*6440*/  STL.64 [R1+0x8], R4 ;  /* 0x0000080401007387 */ /* 0x0003e80000100a00 */
[----:B------:R1:W-:Y:S04]  /*6450*/  STL.64 [R1+0x10], R2 ;  /* 0x0000100201007387 */ /* 0x0003e80000100a00 */
[----:B------:R1:W-:Y:S02]  /*6460*/  STL [R1+0x18], R14 ;  /* 0x0000180e01007387 */ /* 0x0003e40000100800 */
.L_x_17:
[----:B------:R-:W-:Y:S05]  /*6470*/  BSYNC.RECONVERGENT B1 ;  /* 0x0000000000017941 */ /* 0x000fea0003800200 */
.L_x_16:
[----:B------:R-:W2:Y:S01]  /*6480*/  LDC R15, c[0x0][0x2f8] ;  /* 0x0000be00ff0f7b82 */ /* 0x000ea20000000800 */
[C---:B------:R-:W-:Y:S01]  /*6490*/  ISETP.GE.U32.AND P0, PT, R29.reuse, -0x8, PT ;  /* 0xfffffff81d00780c */ /* 0x040fe20003f06070 */
[----:B------:R-:W-:Y:S01]  /*64a0*/  VIADD R22, R29, 0x8 ;  /* 0x000000081d167836 */ /* 0x000fe20000000000 */
[--C-:B------:R-:W-:Y:S01]  /*64b0*/  SHF.R.U32.HI R0, RZ, 0x18, R6.reuse ;  /* 0x00000018ff007819 */ /* 0x100fe20000011606 */
[----:B------:R-:W-:Y:S01]  /*64c0*/  BSSY.RECONVERGENT B0, `(.L_x_25) ;  /* 0x000028a000007945 */ /* 0x000fe20003800200 */
[--C-:B------:R-:W-:Y:S02]  /*64d0*/  SHF.R.U32.HI R7, RZ, 0x10, R6.reuse ;  /* 0x00000010ff077819 */ /* 0x100fe40000011606 */
[----:B------:R-:W-:Y:S02]  /*64e0*/  SHF.R.U32.HI R9, RZ, 0x8, R6 ;  /* 0x00000008ff097819 */ /* 0x000fe40000011606 */
[--C-:B------:R-:W-:Y:S02]  /*64f0*/  SHF.R.U32.HI R8, RZ, 0x18, R29.reuse ;  /* 0x00000018ff087819 */ /* 0x100fe4000001161d */
[----:B0-----:R-:W-:-:S02]  /*6500*/  SHF.R.U32.HI R11, RZ, 0x10, R29 ;  /* 0x00000010ff0b7819 */ /* 0x001fc4000001161d */
[----:B------:R-:W-:Y:S02]  /*6510*/  SHF.R.U32.HI R10, RZ, 0x8, R29 ;  /* 0x00000008ff0a7819 */ /* 0x000fe4000001161d */
[----:B------:R-:W-:Y:S02]  /*6520*/  PRMT R0, R0, 0x3340, R7 ;  /* 0x0000334000007816 */ /* 0x000fe40000000007 */
[----:B------:R-:W-:Y:S02]  /*6530*/  PRMT R9, R9, 0x3340, R6 ;  /* 0x0000334009097816 */ /* 0x000fe40000000006 */
[----:B------:R-:W-:Y:S02]  /*6540*/  PRMT R11, R8, 0x3340, R11 ;  /* 0x00003340080b7816 */ /* 0x000fe4000000000b */
[----:B------:R-:W-:Y:S02]  /*6550*/  PRMT R10, R10, 0x3340, R29 ;  /* 0x000033400a0a7816 */ /* 0x000fe4000000001d */
[----:B------:R-:W-:-:S02]  /*6560*/  PRMT R12, R0, 0x5410, R9 ;  /* 0x00005410000c7816 */ /* 0x000fc40000000009 */
[----:B------:R-:W-:Y:S01]  /*6570*/  PRMT R13, R11, 0x5410, R10 ;  /* 0x000054100b0d7816 */ /* 0x000fe2000000000a */
[----:B------:R-:W-:Y:S01]  /*6580*/  @P0 VIADD R10, R6, 0x1 ;  /* 0x00000001060a0836 */ /* 0x000fe20000000000 */
[----:B--2---:R-:W-:Y:S02]  /*6590*/  IADD3 R0, PT, PT, -R15, UR4, RZ ;  /* 0x000000040f007c10 */ /* 0x004fe4000fffe1ff */
[----:B-1----:R-:W-:-:S03]  /*65a0*/  SHF.R.U32.HI R6, RZ, 0x3, R29 ;  /* 0x00000003ff067819 */ /* 0x002fc6000001161d */
[----:B------:R0:W-:Y:S01]  /*65b0*/  STL.64 [R0], R12 ;  /* 0x0000000c00007387 */ /* 0x0001e20000100a00 */
[----:B------:R-:W-:Y:S01]  /*65c0*/  LOP3.LUT R8, R6, 0x3f, RZ, 0xc0, !PT ;  /* 0x0000003f06087812 */ /* 0x000fe200078ec0ff */
[----:B------:R-:W-:Y:S02]  /*65d0*/  IMAD.MOV.U32 R6, RZ, RZ, 0x1 ;  /* 0x00000001ff067424 */ /* 0x000fe400078e00ff */
[----:B------:R0:W-:Y:S01]  /*65e0*/  STL [R1+0x1c], R22 ;  /* 0x00001c1601007387 */ /* 0x0001e20000100800 */
[----:B------:R-:W-:-:S03]  /*65f0*/  ISETP.NE.AND P1, PT, R8, 0x3f, PT ;  /* 0x0000003f0800780c */ /* 0x000fc60003f25270 */
[----:B------:R0:W-:Y:S01]  /*6600*/  @P0 STL [R1+0x20], R10 ;  /* 0x0000200a01000387 */ /* 0x0001e20000100800 */
[----:B------:R-:W-:-:S13]  /*6610*/  ISETP.NE.AND P0, PT, R8, 0x3f, PT ;  /* 0x0000003f0800780c */ /* 0x000fda0003f05270 */
[----:B0-----:R-:W-:Y:S05]  /*6620*/  @P0 BRA `(.L_x_26) ;  /* 0x0000002400cc0947 */ /* 0x001fea0003800000 */
[----:B------:R-:W2:Y:S04]  /*6630*/  LDL R15, [R1+0x24] ;  /* 0x00002400010f7983 */ /* 0x000ea80000100800 */
[----:B------:R-:W3:Y:S04]  /*6640*/  LDL.64 R16, [R1+0x28] ;  /* 0x0000280001107983 */ /* 0x000ee80000100a00 */
[----:B------:R-:W4:Y:S04]  /*6650*/  LDL.64 R12, [R1+0x30] ;  /* 0x00003000010c7983 */ /* 0x000f280000100a00 */
[----:B------:R-:W5:Y:S04]  /*6660*/  LDL.64 R20, [R1+0x38] ;  /* 0x0000380001147983 */ /* 0x000f680000100a00 */
[----:B------:R-:W5:Y:S04]  /*6670*/  LDL.64 R6, [R1+0x40] ;  /* 0x0000400001067983 */ /* 0x000f680000100a00 */
[----:B------:R-:W5:Y:S04]  /*6680*/  LDL.64 R8, [R1+0x48] ;  /* 0x0000480001087983 */ /* 0x000f680000100a00 */
[----:B------:R-:W5:Y:S04]  /*6690*/  LDL.64 R18, [R1+0x50] ;  /* 0x0000500001127983 */ /* 0x000f680000100a00 */
[----:B------:R-:W5:Y:S01]  /*66a0*/  LDL.64 R10, [R1+0x58] ;  /* 0x00005800010a7983 */ /* 0x000f620000100a00 */
[----:B------:R-:W-:-:S05]  /*66b0*/  IMAD.MOV.U32 R28, RZ, RZ, 0x80 ;  /* 0x00000080ff1c7424 */ /* 0x000fca00078e00ff */
[----:B------:R0:W-:Y:S04]  /*66c0*/  STL.U8 [R1+0x63], R28 ;  /* 0x0000631c01007387 */ /* 0x0001e80000100000 */
[----:B------:R-:W5:Y:S01]  /*66d0*/  LDL R23, [R1+0x60] ;  /* 0x0000600001177983 */ /* 0x000f620000100800 */
[----:B------:R-:W-:Y:S02]  /*66e0*/  LOP3.LUT R30, R3, R5, R2, 0xb8, !PT ;  /* 0x00000005031e7212 */ /* 0x000fe400078eb802 */
[----:B------:R-:W-:Y:S02]  /*66f0*/  SHF.L.W.U32.HI R27, R5, 0x1e, R5 ;  /* 0x0000001e051b7819 */ /* 0x000fe40000010e05 */
[----:B0-----:R-:W-:Y:S02]  /*6700*/  SHF.L.W.U32.HI R28, R4, 0x1e, R4 ;  /* 0x0000001e041c7819 */ /* 0x001fe40000010e04 */
[----:B------:R-:W-:-:S02]  /*6710*/  LOP3.LUT R31, R2, R4, R27, 0xb8, !PT ;  /* 0x00000004021f7212 */ /* 0x000fc400078eb81b */
[----:B--2---:R-:W-:-:S04]  /*6720*/  PRMT R15, R15, 0x123, RZ ;  /* 0x000001230f0f7816 */ /* 0x004fc800000000ff */
[----:B------:R-:W-:Y:S02]  /*6730*/  LEA.HI R29, R4, R15, R4, 0x5 ;  /* 0x0000000f041d7211 */ /* 0x000fe400078f2804 */
[----:B---3--:R-:W-:Y:S02]  /*6740*/  PRMT R16, R16, 0x123, RZ ;  /* 0x0000012310107816 */ /* 0x008fe400000000ff */
[----:B------:R-:W-:Y:S02]  /*6750*/  IADD3 R29, PT, PT, R30, R29, R14 ;  /* 0x0000001d1e1d7210 */ /* 0x000fe40007ffe00e */
[----:B------:R-:W-:Y:S02]  /*6760*/  IADD3 R30, PT, PT, R31, R16, R3 ;  /* 0x000000101f1e7210 */ /* 0x000fe40007ffe003 */
[----:B------:R-:W-:Y:S01]  /*6770*/  PRMT R17, R17, 0x123, RZ ;  /* 0x0000012311117816 */ /* 0x000fe200000000ff */
[----:B------:R-:W-:Y:S01]  /*6780*/  VIADD R29, R29, 0x5a827999 ;  /* 0x5a8279991d1d7836 */ /* 0x000fe20000000000 */
[----:B----4-:R-:W-:-:S02]  /*6790*/  PRMT R12, R12, 0x123, RZ ;  /* 0x000001230c0c7816 */ /* 0x010fc400000000ff */
[----:B------:R-:W-:Y:S02]  /*67a0*/  PRMT R13, R13, 0x123, RZ ;  /* 0x000001230d0d7816 */ /* 0x000fe400000000ff */
[--C-:B------:R-:W-:Y:S02]  /*67b0*/  LEA.HI R30, R29, R30, R29.reuse, 0x5 ;  /* 0x0000001e1d1e7211 */ /* 0x100fe400078f281d */
[----:B------:R-:W-:Y:S02]  /*67c0*/  LOP3.LUT R31, R27, R29, R28, 0xb8, !PT ;  /* 0x0000001d1b1f7212 */ /* 0x000fe400078eb81c */
[----:B------:R-:W-:Y:S01]  /*67d0*/  SHF.L.W.U32.HI R29, R29, 0x1e, R29 ;  /* 0x0000001e1d1d7819 */ /* 0x000fe20000010e1d */
[----:B------:R-:W-:Y:S01]  /*67e0*/  VIADD R30, R30, 0x5a827999 ;  /* 0x5a8279991e1e7836 */ /* 0x000fe20000000000 */
[----:B------:R-:W-:Y:S02]  /*67f0*/  IADD3 R31, PT, PT, R31, R17, R2 ;  /* 0x000000111f1f7210 */ /* 0x000fe40007ffe002 */
[----:B-----5:R-:W-:-:S02]  /*6800*/  PRMT R6, R6, 0x123, RZ ;  /* 0x0000012306067816 */ /* 0x020fc400000000ff */
[--C-:B------:R-:W-:Y:S02]  /*6810*/  LEA.HI R31, R30, R31, R30.reuse, 0x5 ;  /* 0x0000001f1e1f7211 */ /* 0x100fe400078f281e */
[----:B------:R-:W-:Y:S02]  /*6820*/  LOP3.LUT R32, R28, R30, R29, 0xb8, !PT ;  /* 0x0000001e1c207212 */ /* 0x000fe400078eb81d */
[----:B------:R-:W-:Y:S01]  /*6830*/  SHF.L.W.U32.HI R30, R30, 0x1e, R30 ;  /* 0x0000001e1e1e7819 */ /* 0x000fe20000010e1e */
[----:B------:R-:W-:Y:S01]  /*6840*/  VIADD R31, R31, 0x5a827999 ;  /* 0x5a8279991f1f7836 */ /* 0x000fe20000000000 */
[----:B------:R-:W-:Y:S02]  /*6850*/  IADD3 R32, PT, PT, R32, R12, R27 ;  /* 0x0000000c20207210 */ /* 0x000fe40007ffe01b */
[----:B------:R-:W-:Y:S02]  /*6860*/  PRMT R18, R18, 0x123, RZ ;  /* 0x0000012312127816 */ /* 0x000fe400000000ff */
[----:B------:R-:W-:-:S02]  /*6870*/  LEA.HI R32, R31, R32, R31, 0x5 ;  /* 0x000000201f207211 */ /* 0x000fc400078f281f */
[----:B------:R-:W-:Y:S02]  /*6880*/  LOP3.LUT R27, R29, R31, R30, 0xb8, !PT ;  /* 0x0000001f1d1b7212 */ /* 0x000fe400078eb81e */
[----:B------:R-:W-:Y:S01]  /*6890*/  SHF.L.W.U32.HI R31, R31, 0x1e, R31 ;  /* 0x0000001e1f1f7819 */ /* 0x000fe20000010e1f */
[----:B------:R-:W-:Y:S01]  /*68a0*/  VIADD R32, R32, 0x5a827999 ;  /* 0x5a82799920207836 */ /* 0x000fe20000000000 */
[----:B------:R-:W-:Y:S02]  /*68b0*/  IADD3 R33, PT, PT, R27, R13, R28 ;  /* 0x0000000d1b217210 */ /* 0x000fe40007ffe01c */
[----:B------:R-:W-:Y:S02]  /*68c0*/  PRMT R27, R20, 0x123, RZ ;  /* 0x00000123141b7816 */ /* 0x000fe400000000ff */
[----:B------:R-:W-:Y:S02]  /*68d0*/  LEA.HI R33, R32, R33, R32, 0x5 ;  /* 0x0000002120217211 */ /* 0x000fe400078f2820 */
[----:B------:R-:W-:-:S02]  /*68e0*/  LOP3.LUT R20, R30, R32, R31, 0xb8, !PT ;  /* 0x000000201e147212 */ /* 0x000fc400078eb81f */
[----:B------:R-:W-:Y:S01]  /*68f0*/  PRMT R19, R19, 0x123, RZ ;  /* 0x0000012313137816 */ /* 0x000fe200000000ff */
[----:B------:R-:W-:Y:S01]  /*6900*/  VIADD R28, R33, 0x5a827999 ;  /* 0x5a827999211c7836 */ /* 0x000fe20000000000 */
[----:B------:R-:W-:Y:S02]  /*6910*/  IADD3 R35, PT, PT, R20, R27, R29 ;  /* 0x0000001b14237210 */ /* 0x000fe40007ffe01d */
[----:B------:R-:W-:Y:S02]  /*6920*/  SHF.L.W.U32.HI R29, R32, 0x1e, R32 ;  /* 0x0000001e201d7819 */ /* 0x000fe40000010e20 */
[----:B------:R-:W-:Y:S02]  /*6930*/  LEA.HI R35, R28, R35, R28, 0x5 ;  /* 0x000000231c237211 */ /* 0x000fe400078f281c */
[----:B------:R-:W-:Y:S02]  /*6940*/  PRMT R20, R21, 0x123, RZ ;  /* 0x0000012315147816 */ /* 0x000fe400000000ff */
[----:B------:R-:W-:Y:S01]  /*6950*/  LOP3.LUT R21, R31, R28, R29, 0xb8, !PT ;  /* 0x0000001c1f157212 */ /* 0x000fe200078eb81d */
[----:B------:R-:W-:Y:S01]  /*6960*/  VIADD R35, R35, 0x5a827999 ;  /* 0x5a82799923237836 */ /* 0x000fe20000000000 */
[----:B------:R-:W-:-:S02]  /*6970*/  PRMT R11, R11, 0x123, RZ ;  /* 0x000001230b0b7816 */ /* 0x000fc400000000ff */
[----:B------:R-:W-:Y:S02]  /*6980*/  IADD3 R32, PT, PT, R21, R20, R30 ;  /* 0x0000001415207210 */ /* 0x000fe40007ffe01e */
[----:B------:R-:W-:Y:S02]  /*6990*/  SHF.L.W.U32.HI R30, R28, 0x1e, R28 ;  /* 0x0000001e1c1e7819 */ /* 0x000fe40000010e1c */
[--C-:B------:R-:W-:Y:S02]  /*69a0*/  LEA.HI R32, R35, R32, R35.reuse, 0x5 ;  /* 0x0000002023207211 */ /* 0x100fe400078f2823 */
[----:B------:R-:W-:Y:S02]  /*69b0*/  LOP3.LUT R28, R29, R35, R30, 0xb8, !PT ;  /* 0x000000231d1c7212 */ /* 0x000fe400078eb81e */
[----:B------:R-:W-:Y:S01]  /*69c0*/  SHF.L.W.U32.HI R21, R35, 0x1e, R35 ;  /* 0x0000001e23157819 */ /* 0x000fe20000010e23 */
[----:B------:R-:W-:Y:S01]  /*69d0*/  VIADD R32, R32, 0x5a827999 ;  /* 0x5a82799920207836 */ /* 0x000fe20000000000 */
[----:B------:R-:W-:-:S02]  /*69e0*/  IADD3 R31, PT, PT, R28, R6, R31 ;  /* 0x000000061c1f7210 */ /* 0x000fc40007ffe01f */
[----:B------:R-:W-:Y:S02]  /*69f0*/  PRMT R28, R7, 0x123, RZ ;  /* 0x00000123071c7816 */ /* 0x000fe400000000ff */
[----:B------:R-:W-:Y:S02]  /*6a00*/  LOP3.LUT R7, R30, R32, R21, 0xb8, !PT ;  /* 0x000000201e077212 */ /* 0x000fe400078eb815 */
[C-C-:B------:R-:W-:Y:S02]  /*6a10*/  LEA.HI R31, R32.reuse, R31, R32.reuse, 0x5 ;  /* 0x0000001f201f7211 */ /* 0x140fe400078f2820 */
[----:B------:R-:W-:Y:S02]  /*6a20*/  IADD3 R33, PT, PT, R7, R28, R29 ;  /* 0x0000001c07217210 */ /* 0x000fe40007ffe01d */
[----:B------:R-:W-:Y:S01]  /*6a30*/  SHF.L.W.U32.HI R29, R32, 0x1e, R32 ;  /* 0x0000001e201d7819 */ /* 0x000fe20000010e20 */
[----:B------:R-:W-:Y:S01]  /*6a40*/  VIADD R32, R31, 0x5a827999 ;  /* 0x5a8279991f207836 */ /* 0x000fe20000000000 */
[----:B------:R-:W-:-:S02]  /*6a50*/  PRMT R7, R8, 0x123, RZ ;  /* 0x0000012308077816 */ /* 0x000fc400000000ff */
[----:B------:R-:W-:Y:S02]  /*6a60*/  LOP3.LUT R36, R19, R20, R13, 0x96, !PT ;  /* 0x0000001413247212 */ /* 0x000fe400078e960d */
[C-C-:B------:R-:W-:Y:S02]  /*6a70*/  LEA.HI R33, R32.reuse, R33, R32.reuse, 0x5 ;  /* 0x0000002120217211 */ /* 0x140fe400078f2820 */
[----:B------:R-:W-:Y:S02]  /*6a80*/  LOP3.LUT R8, R21, R32, R29, 0xb8, !PT ;  /* 0x0000002015087212 */ /* 0x000fe400078eb81d */
[----:B------:R-:W-:Y:S01]  /*6a90*/  SHF.L.W.U32.HI R32, R32, 0x1e, R32 ;  /* 0x0000001e20207819 */ /* 0x000fe20000010e20 */
[----:B------:R-:W-:Y:S01]  /*6aa0*/  VIADD R33, R33, 0x5a827999 ;  /* 0x5a82799921217836 */ /* 0x000fe20000000000 */
[----:B------:R-:W-:Y:S02]  /*6ab0*/  IADD3 R8, PT, PT, R8, R7, R30 ;  /* 0x0000000708087210 */ /* 0x000fe40007ffe01e */
[----:B------:R-:W-:-:S02]  /*6ac0*/  LOP3.LUT R16, R7, R12, R16, 0x96, !PT ;  /* 0x0000000c07107212 */ /* 0x000fc400078e9610 */
[--C-:B------:R-:W-:Y:S02]  /*6ad0*/  LEA.HI R31, R33, R8, R33.reuse, 0x5 ;  /* 0x00000008211f7211 */ /* 0x100fe400078f2821 */
[----:B------:R-:W-:Y:S02]  /*6ae0*/  PRMT R8, R9, 0x123, RZ ;  /* 0x0000012309087816 */ /* 0x000fe400000000ff */
[----:B------:R-:W-:Y:S01]  /*6af0*/  LOP3.LUT R9, R29, R33, R32, 0xb8, !PT ;  /* 0x000000211d097212 */ /* 0x000fe200078eb820 */
[----:B------:R-:W-:Y:S01]  /*6b00*/  VIADD R31, R31, 0x5a827999 ;  /* 0x5a8279991f1f7836 */ /* 0x000fe20000000000 */
[----:B------:R-:W-:Y:S02]  /*6b10*/  SHF.L.W.U32.HI R30, R33, 0x1e, R33 ;  /* 0x0000001e211e7819 */ /* 0x000fe40000010e21 */
[----:B------:R-:W-:Y:S02]  /*6b20*/  IADD3 R34, PT, PT, R9, R8, R21 ;  /* 0x0000000809227210 */ /* 0x000fe40007ffe015 */
[----:B------:R-:W-:-:S02]  /*6b30*/  LOP3.LUT R9, R32, R31, R30, 0xb8, !PT ;  /* 0x0000001f20097212 */ /* 0x000fc400078eb81e */
[----:B------:R-:W-:Y:S02]  /*6b40*/  LEA.HI R34, R31, R34, R31, 0x5 ;  /* 0x000000221f227211 */ /* 0x000fe400078f281f */
[----:B------:R-:W-:Y:S02]  /*6b50*/  IADD3 R9, PT, PT, R9, R18, R29 ;  /* 0x0000001209097210 */ /* 0x000fe40007ffe01d */
[----:B------:R-:W-:Y:S01]  /*6b60*/  SHF.L.W.U32.HI R21, R31, 0x1e, R31 ;  /* 0x0000001e1f157819 */ /* 0x000fe20000010e1f */
[----:B------:R-:W-:-:S05]  /*6b70*/  VIADD R34, R34, 0x5a827999 ;  /* 0x5a82799922227836 */ /* 0x000fca0000000000 */
[----:B------:R-:W-:Y:S02]  /*6b80*/  LOP3.LUT R29, R30, R34, R21, 0xb8, !PT ;  /* 0x000000221e1d7212 */ /* 0x000fe400078eb815 */
[C---:B------:R-:W-:Y:S02]  /*6b90*/  LEA.HI R9, R34.reuse, R9, R34, 0x5 ;  /* 0x0000000922097211 */ /* 0x040fe400078f2822 */
[----:B------:R-:W-:Y:S02]  /*6ba0*/  IADD3 R31, PT, PT, R29, R19, R32 ;  /* 0x000000131d1f7210 */ /* 0x000fe40007ffe020 */
[----:B------:R-:W-:Y:S01]  /*6bb0*/  SHF.L.W.U32.HI R29, R34, 0x1e, R34 ;  /* 0x0000001e221d7819 */ /* 0x000fe20000010e22 */
[----:B------:R-:W-:Y:S01]  /*6bc0*/  VIADD R32, R9, 0x5a827999 ;  /* 0x5a82799909207836 */ /* 0x000fe20000000000 */
[----:B------:R-:W-:Y:S02]  /*6bd0*/  PRMT R9, R10, 0x123, RZ ;  /* 0x000001230a097816 */ /* 0x000fe400000000ff */
[----:B------:R-:W-:-:S02]  /*6be0*/  LOP3.LUT R34, R28, R17, R15, 0x96, !PT ;  /* 0x000000111c227212 */ /* 0x000fc400078e960f */
[C-C-:B------:R-:W-:Y:S02]  /*6bf0*/  LEA.HI R31, R32.reuse, R31, R32.reuse, 0x5 ;  /* 0x0000001f201f7211 */ /* 0x140fe400078f2820 */
[----:B------:R-:W-:Y:S02]  /*6c00*/  LOP3.LUT R33, R21, R32, R29, 0xb8, !PT ;  /* 0x0000002015217212 */ /* 0x000fe400078eb81d */
[----:B------:R-:W-:Y:S01]  /*6c10*/  SHF.L.W.U32.HI R32, R32, 0x1e, R32 ;  /* 0x0000001e20207819 */ /* 0x000fe20000010e20 */
[----:B------:R-:W-:Y:S01]  /*6c20*/  VIADD R10, R31, 0x5a827999 ;  /* 0x5a8279991f0a7836 */ /* 0x000fe20000000000 */
[-C--:B------:R-:W-:Y:S02]  /*6c30*/  IADD3 R33, PT, PT, R33, R9.reuse, R30 ;  /* 0x0000000921217210 */ /* 0x080fe40007ffe01e */
[----:B------:R-:W-:Y:S02]  /*6c40*/  LOP3.LUT R34, R34, R9, RZ, 0x3c, !PT ;  /* 0x0000000922227212 */ /* 0x000fe400078e3cff */
[----:B------:R-:W-:-:S02]  /*6c50*/  LEA.HI R33, R10, R33, R10, 0x5 ;  /* 0x000000210a217211 */ /* 0x000fc400078f280a */
[----:B------:R-:W-:-:S03]  /*6c60*/  LOP3.LUT R30, R29, R10, R32, 0xb8, !PT ;  /* 0x0000000a1d1e7212 */ /* 0x000fc600078eb820 */
[----:B------:R-:W-:Y:S01]  /*6c70*/  VIADD R33, R33, 0x5a827999 ;  /* 0x5a82799921217836 */ /* 0x000fe20000000000 */
[----:B------:R-:W-:Y:S02]  /*6c80*/  IADD3 R30, PT, PT, R30, R11, R21 ;  /* 0x0000000b1e1e7210 */ /* 0x000fe40007ffe015 */
[----:B------:R-:W-:Y:S02]  /*6c90*/  SHF.L.W.U32.HI R21, R10, 0x1e, R10 ;  /* 0x0000001e0a157819 */ /* 0x000fe40000010e0a */
[----:B------:R-:W-:Y:S02]  /*6ca0*/  LEA.HI R30, R33, R30, R33, 0x5 ;  /* 0x0000001e211e7211 */ /* 0x000fe400078f2821 */
[----:B------:R-:W-:Y:S02]  /*6cb0*/  PRMT R10, R23, 0x123, RZ ;  /* 0x00000123170a7816 */ /* 0x000fe400000000ff */
[----:B------:R-:W-:Y:S01]  /*6cc0*/  LOP3.LUT R15, R32, R33, R21, 0xb8, !PT ;  /* 0x00000021200f7212 */ /* 0x000fe200078eb815 */
[----:B------:R-:W-:Y:S01]  /*6cd0*/  VIADD R30, R30, 0x5a827999 ;  /* 0x5a8279991e1e7836 */ /* 0x000fe20000000000 */
[----:B------:R-:W-:-:S02]  /*6ce0*/  SHF.L.W.U32.HI R23, R33, 0x1e, R33 ;  /* 0x0000001e21177819 */ /* 0x000fc40000010e21 */
[----:B------:R-:W-:Y:S02]  /*6cf0*/  IADD3 R29, PT, PT, R15, R10, R29 ;  /* 0x0000000a0f1d7210 */ /* 0x000fe40007ffe01d */
[----:B------:R-:W-:Y:S02]  /*6d00*/  SHF.L.W.U32.HI R15, R34, 0x1, R34 ;  /* 0x00000001220f7819 */ /* 0x000fe40000010e22 */
[----:B------:R-:W-:Y:S02]  /*6d10*/  LOP3.LUT R31, R21, R30, R23, 0xb8, !PT ;  /* 0x0000001e151f7212 */ /* 0x000fe400078eb817 */
[----:B------:R-:W-:Y:S02]  /*6d20*/  LEA.HI R29, R30, R29, R30, 0x5 ;  /* 0x0000001d1e1d7211 */ /* 0x000fe400078f281e */
[----:B------:R-:W-:Y:S02]  /*6d30*/  IADD3 R31, PT, PT, R31, R15, R32 ;  /* 0x0000000f1f1f7210 */ /* 0x000fe40007ffe020 */
[----:B------:R-:W-:Y:S01]  /*6d40*/  LOP3.LUT R32, R16, R11, RZ, 0x3c, !PT ;  /* 0x0000000b10207212 */ /* 0x000fe200078e3cff */
[----:B------:R-:W-:Y:S01]  /*6d50*/  VIADD R16, R29, 0x5a827999 ;  /* 0x5a8279991d107836 */ /* 0x000fe20000000000 */
[----:B------:R-:W-:-:S02]  /*6d60*/  SHF.L.W.U32.HI R29, R30, 0x1e, R30 ;  /* 0x0000001e1e1d7819 */ /* 0x000fc40000010e1e */
[----:B------:R-:W-:Y:S02]  /*6d70*/  LOP3.LUT R33, R8, R13, R17, 0x96, !PT ;  /* 0x0000000d08217212 */ /* 0x000fe400078e9611 */
[----:B------:R-:W-:Y:S02]  /*6d80*/  LEA.HI R30, R16, R31, R16, 0x5 ;  /* 0x0000001f101e7211 */ /* 0x000fe400078f2810 */
[----:B------:R-:W-:Y:S02]  /*6d90*/  SHF.L.W.U32.HI R17, R32, 0x1, R32 ;  /* 0x0000000120117819 */ /* 0x000fe40000010e20 */
[----:B------:R-:W-:Y:S01]  /*6da0*/  LOP3.LUT R32, R23, R16, R29, 0xb8, !PT ;  /* 0x0000001017207212 */ /* 0x000fe200078eb81d */
[----:B------:R-:W-:Y:S01]  /*6db0*/  VIADD R30, R30, 0x5a827999 ;  /* 0x5a8279991e1e7836 */ /* 0x000fe20000000000 */
[----:B------:R-:W-:Y:S02]  /*6dc0*/  LOP3.LUT R33, R33, R10, RZ, 0x3c, !PT ;  /* 0x0000000a21217212 */ /* 0x000fe400078e3cff */
[----:B------:R-:W-:-:S02]  /*6dd0*/  IADD3 R21, PT, PT, R32, R17, R21 ;  /* 0x0000001120157210 */ /* 0x000fc40007ffe015 */
[----:B------:R-:W-:Y:S02]  /*6de0*/  SHF.L.W.U32.HI R31, R16, 0x1e, R16 ;  /* 0x0000001e101f7819 */ /* 0x000fe40000010e10 */
[----:B------:R-:W-:Y:S02]  /*6df0*/  LEA.HI R21, R30, R21, R30, 0x5 ;  /* 0x000000151e157211 */ /* 0x000fe400078f281e */
[----:B------:R-:W-:Y:S02]  /*6e00*/  SHF.L.W.U32.HI R16, R33, 0x1, R33 ;  /* 0x0000000121107819 */ /* 0x000fe40000010e21 */
[----:B------:R-:W-:Y:S01]  /*6e10*/  LOP3.LUT R32, R29, R30, R31, 0xb8, !PT ;  /* 0x0000001e1d207212 */ /* 0x000fe200078eb81f */
[----:B------:R-:W-:Y:S01]  /*6e20*/  VIADD R21, R21, 0x5a827999 ;  /* 0x5a82799915157836 */ /* 0x000fe20000000000 */
[----:B------:R-:W-:Y:S02]  /*6e30*/  LOP3.LUT R34, R18, R27, R12, 0x96, !PT ;  /* 0x0000001b12227212 */ /* 0x000fe400078e960c */
[----:B------:R-:W-:-:S02]  /*6e40*/  IADD3 R12, PT, PT, R32, R16, R23 ;  /* 0x00000010200c7210 */ /* 0x000fc40007ffe017 */
[----:B------:R-:W-:Y:S02]  /*6e50*/  LOP3.LUT R34, R34, R15, RZ, 0x3c, !PT ;  /* 0x0000000f22227212 */ /* 0x000fe400078e3cff */
[----:B------:R-:W-:Y:S02]  /*6e60*/  SHF.L.W.U32.HI R32, R30, 0x1e, R30 ;  /* 0x0000001e1e207819 */ /* 0x000fe40000010e1e */
[----:B------:R-:W-:Y:S02]  /*6e70*/  LEA.HI R12, R21, R12, R21, 0x5 ;  /* 0x0000000c150c7211 */ /* 0x000fe400078f2815 */
[----:B------:R-:W-:Y:S02]  /*6e80*/  SHF.L.W.U32.HI R30, R34, 0x1, R34 ;  /* 0x00000001221e7819 */ /* 0x000fe40000010e22 */
[----:B------:R-:W-:Y:S01]  /*6e90*/  LOP3.LUT R23, R31, R21, R32, 0xb8, !PT ;  /* 0x000000151f177212 */ /* 0x000fe200078eb820 */
[----:B------:R-:W-:Y:S01]  /*6ea0*/  VIADD R13, R12, 0x5a827999 ;  /* 0x5a8279990c0d7836 */ /* 0x000fe20000000000 */
[----:B------:R-:W-:-:S02]  /*6eb0*/  LOP3.LUT R36, R36, R17, RZ, 0x3c, !PT ;  /* 0x0000001124247212 */ /* 0x000fc400078e3cff */
[----:B------:R-:W-:Y:S02]  /*6ec0*/  IADD3 R34, PT, PT, R23, R30, R29 ;  /* 0x0000001e17227210 */ /* 0x000fe40007ffe01d */
[----:B------:R-:W-:Y:S02]  /*6ed0*/  SHF.L.W.U32.HI R21, R21, 0x1e, R21 ;  /* 0x0000001e15157819 */ /* 0x000fe40000010e15 */
[C---:B------:R-:W-:Y:S02]  /*6ee0*/  LEA.HI R34, R13.reuse, R34, R13, 0x5 ;  /* 0x000000220d227211 */ /* 0x040fe400078f280d */
[----:B------:R-:W-:Y:S02]  /*6ef0*/  SHF.L.W.U32.HI R12, R36, 0x1, R36 ;  /* 0x00000001240c7819 */ /* 0x000fe40000010e24 */
[----:B------:R-:W-:Y:S01]  /*6f00*/  LOP3.LUT R23, R13, R21, R32, 0x96, !PT ;  /* 0x000000150d177212 */ /* 0x000fe200078e9620 */
[----:B------:R-:W-:Y:S01]  /*6f10*/  VIADD R34, R34, 0x5a827999 ;  /* 0x5a82799922227836 */ /* 0x000fe20000000000 */
[----:B------:R-:W-:-:S02]  /*6f20*/  LOP3.LUT R27, R9, R6, R27, 0x96, !PT ;  /* 0x00000006091b7212 */ /* 0x000fc400078e961b */
[----:B------:R-:W-:Y:S02]  /*6f30*/  IADD3 R31, PT, PT, R23, R12, R31 ;  /* 0x0000000c171f7210 */ /* 0x000fe40007ffe01f */
[----:B------:R-:W-:Y:S02]  /*6f40*/  LOP3.LUT R29, R11, R28, R20, 0x96, !PT ;  /* 0x0000001c0b1d7212 */ /* 0x000fe400078e9614 */
[----:B------:R-:W-:Y:S02]  /*6f50*/  LOP3.LUT R20, R27, R16, RZ, 0x3c, !PT ;  /* 0x000000101b147212 */ /* 0x000fe400078e3cff */
[----:B------:R-:W-:Y:S02]  /*6f60*/  SHF.L.W.U32.HI R23, R13, 0x1e, R13 ;  /* 0x0000001e0d177819 */ /* 0x000fe40000010e0d */
[----:B------:R-:W-:Y:S02]  /*6f70*/  LEA.HI R27, R34, R31, R34, 0x5 ;  /* 0x0000001f221b7211 */ /* 0x000fe400078f2822 */
[----:B------:R-:W-:-:S02]  /*6f80*/  SHF.L.W.U32.HI R13, R20, 0x1, R20 ;  /* 0x00000001140d7819 */ /* 0x000fc40000010e14 */
[----:B------:R-:W-:Y:S01]  /*6f90*/  LOP3.LUT R20, R34, R23, R21, 0x96, !PT ;  /* 0x0000001722147212 */ /* 0x000fe200078e9615 */
[----:B------:R-:W-:Y:S01]  /*6fa0*/  VIADD R27, R27, 0x6ed9eba1 ;  /* 0x6ed9eba11b1b7836 */ /* 0x000fe20000000000 */
[----:B------:R-:W-:Y:S02]  /*6fb0*/  LOP3.LUT R29, R29, R30, RZ, 0x3c, !PT ;  /* 0x0000001e1d1d7212 */ /* 0x000fe400078e3cff */
[----:B------:R-:W-:Y:S02]  /*6fc0*/  IADD3 R32, PT, PT, R20, R13, R32 ;  /* 0x0000000d14207210 */ /* 0x000fe40007ffe020 */
[----:B------:R-:W-:Y:S02]  /*6fd0*/  SHF.L.W.U32.HI R34, R34, 0x1e, R34 ;  /* 0x0000001e22227819 */ /* 0x000fe40000010e22 */
[----:B------:R-:W-:Y:S02]  /*6fe0*/  LEA.HI R32, R27, R32, R27, 0x5 ;  /* 0x000000201b207211 */ /* 0x000fe400078f281b */
[----:B------:R-:W-:-:S02]  /*6ff0*/  SHF.L.W.U32.HI R20, R29, 0x1, R29 ;  /* 0x000000011d147819 */ /* 0x000fc40000010e1d */
[----:B------:R-:W-:Y:S01]  /*7000*/  LOP3.LUT R29, R27, R34, R23, 0x96, !PT ;  /* 0x000000221b1d7212 */ /* 0x000fe200078e9617 */
[----:B------:R-:W-:Y:S01]  /*7010*/  VIADD R32, R32, 0x6ed9eba1 ;  /* 0x6ed9eba120207836 */ /* 0x000fe20000000000 */
[----:B------:R-:W-:Y:S02]  /*7020*/  LOP3.LUT R31, R10, R7, R6, 0x96, !PT ;  /* 0x000000070a1f7212 */ /* 0x000fe400078e9606 */
[----:B------:R-:W-:Y:S02]  /*7030*/  IADD3 R29, PT, PT, R29, R20, R21 ;  /* 0x000000141d1d7210 */ /* 0x000fe40007ffe015 */
[----:B------:R-:W-:Y:S02]  /*7040*/  LOP3.LUT R31, R31, R12, RZ, 0x3c, !PT ;  /* 0x0000000c1f1f7212 */ /* 0x000fe400078e3cff */
[----:B------:R-:W-:Y:S02]  /*7050*/  SHF.L.W.U32.HI R27, R27, 0x1e, R27 ;  /* 0x0000001e1b1b7819 */ /* 0x000fe40000010e1b */
[----:B------:R-:W-:-:S02]  /*7060*/  LOP3.LUT R28, R15, R8, R28, 0x96, !PT ;  /* 0x000000080f1c7212 */ /* 0x000fc400078e961c */
[C---:B------:R-:W-:Y:S02]  /*7070*/  LEA.HI R29, R32.reuse, R29, R32, 0x5 ;  /* 0x0000001d201d7211 */ /* 0x040fe400078f2820 */
[----:B------:R-:W-:Y:S02]  /*7080*/  SHF.L.W.U32.HI R6, R31, 0x1, R31 ;  /* 0x000000011f067819 */ /* 0x000fe40000010e1f */
[----:B------:R-:W-:Y:S01]  /*7090*/  LOP3.LUT R21, R32, R27, R34, 0x96, !PT ;  /* 0x0000001b20157212 */ /* 0x000fe200078e9622 */
[----:B------:R-:W-:Y:S01]  /*70a0*/  VIADD R29, R29, 0x6ed9eba1 ;  /* 0x6ed9eba11d1d7836 */ /* 0x000fe20000000000 */
[----:B------:R-:W-:Y:S02]  /*70b0*/  LOP3.LUT R31, R28, R13, RZ, 0x3c, !PT ;  /* 0x0000000d1c1f7212 */ /* 0x000fe400078e3cff */
[----:B------:R-:W-:Y:S02]  /*70c0*/  SHF.L.W.U32.HI R28, R32, 0x1e, R32 ;  /* 0x0000001e201c7819 */ /* 0x000fe40000010e20 */
[----:B------:R-:W-:-:S02]  /*70d0*/  IADD3 R32, PT, PT, R21, R6, R23 ;  /* 0x0000000615207210 */ /* 0x000fc40007ffe017 */
[----:B------:R-:W-:Y:S02]  /*70e0*/  SHF.L.W.U32.HI R21, R31, 0x1, R31 ;  /* 0x000000011f157819 */ /* 0x000fe40000010e1f */
[C---:B------:R-:W-:Y:S02]  /*70f0*/  LEA.HI R32, R29.reuse, R32, R29, 0x5 ;  /* 0x000000201d207211 */ /* 0x040fe400078f281d */
[----:B------:R-:W-:Y:S02]  /*7100*/  LOP3.LUT R23, R29, R28, R27, 0x96, !PT ;  /* 0x0000001c1d177212 */ /* 0x000fe400078e961b */
[----:B------:R-:W-:Y:S01]  /*7110*/  LOP3.LUT R7, R17, R18, R7, 0x96, !PT ;  /* 0x0000001211077212 */ /* 0x000fe200078e9607 */
[----:B------:R-:W-:Y:S01]  /*7120*/  VIADD R32, R32, 0x6ed9eba1 ;  /* 0x6ed9eba120207836 */ /* 0x000fe20000000000 */
[----:B------:R-:W-:Y:S02]  /*7130*/  IADD3 R23, PT, PT, R23, R21, R34 ;  /* 0x0000001517177210 */ /* 0x000fe40007ffe022 */
[----:B------:R-:W-:-:S02]  /*7140*/  LOP3.LUT R7, R7, R20, RZ, 0x3c, !PT ;  /* 0x0000001407077212 */ /* 0x000fc400078e3cff */
[----:B------:R-:W-:Y:S02]  /*7150*/  SHF.L.W.U32.HI R29, R29, 0x1e, R29 ;  /* 0x0000001e1d1d7819 */ /* 0x000fe40000010e1d */
[----:B------:R-:W-:Y:S02]  /*7160*/  LOP3.LUT R31, R16, R19, R8, 0x96, !PT ;  /* 0x00000013101f7212 */ /* 0x000fe400078e9608 */
[C---:B------:R-:W-:Y:S02]  /*7170*/  LEA.HI R8, R32.reuse, R23, R32, 0x5 ;  /* 0x0000001720087211 */ /* 0x040fe400078f2820 */
        /* <DEDUP_REMOVED lines=17> */
[C---:B------:R-:W-:Y:S01]  /*7290*/  LOP3.LUT R19, R27.reuse, R18, R32, 0x96, !PT ;  /* 0x000000121b137212 */ /* 0x040fe200078e9620 */
[----:B------:R-:W-:Y:S01]  /*72a0*/  VIADD R28, R28, 0x6ed9eba1 ;  /* 0x6ed9eba11c1c7836 */ /* 0x000fe20000000000 */
[----:B------:R-:W-:Y:S02]  /*72b0*/  LOP3.LUT R34, R34, R23, RZ, 0x3c, !PT ;  /* 0x0000001722227212 */ /* 0x000fe400078e3cff */
[----:B------:R-:W-:Y:S02]  /*72c0*/  SHF.L.W.U32.HI R27, R27, 0x1e, R27 ;  /* 0x0000001e1b1b7819 */ /* 0x000fe40000010e1b */
[----:B------:R-:W-:Y:S02]  /*72d0*/  IADD3 R29, PT, PT, R19, R8, R29 ;  /* 0x00000008131d7210 */ /* 0x000fe40007ffe01d */
[----:B------:R-:W-:Y:S02]  /*72e0*/  SHF.L.W.U32.HI R19, R34, 0x1, R34 ;  /* 0x0000000122137819 */ /* 0x000fe40000010e22 */
[----:B------:R-:W-:-:S02]  /*72f0*/  LOP3.LUT R31, R28, R27, R18, 0x96, !PT ;  /* 0x0000001b1c1f7212 */ /* 0x000fc400078e9612 */
[----:B------:R-:W-:Y:S02]  /*7300*/  LEA.HI R29, R28, R29, R28, 0x5 ;  /* 0x0000001d1c1d7211 */ /* 0x000fe400078f281c */
[----:B------:R-:W-:Y:S02]  /*7310*/  LOP3.LUT R34, R13, R10, R9, 0x96, !PT ;  /* 0x0000000a0d227212 */ /* 0x000fe400078e9609 */
[----:B------:R-:W-:Y:S01]  /*7320*/  IADD3 R31, PT, PT, R31, R19, R32 ;  /* 0x000000131f1f7210 */ /* 0x000fe20007ffe020 */
[----:B------:R-:W-:Y:S01]  /*7330*/  VIADD R32, R29, 0x6ed9eba1 ;  /* 0x6ed9eba11d207836 */ /* 0x000fe20000000000 */
[----:B------:R-:W-:Y:S02]  /*7340*/  LOP3.LUT R29, R20, R15, R11, 0x96, !PT ;  /* 0x0000000f141d7212 */ /* 0x000fe400078e960b */
[----:B------:R-:W-:Y:S02]  /*7350*/  LOP3.LUT R34, R34, R7, RZ, 0x3c, !PT ;  /* 0x0000000722227212 */ /* 0x000fe400078e3cff */
[----:B------:R-:W-:-:S02]  /*7360*/  SHF.L.W.U32.HI R11, R28, 0x1e, R28 ;  /* 0x0000001e1c0b7819 */ /* 0x000fc40000010e1c */
[----:B------:R-:W-:Y:S02]  /*7370*/  LEA.HI R28, R32, R31, R32, 0x5 ;  /* 0x0000001f201c7211 */ /* 0x000fe400078f2820 */
[----:B------:R-:W-:Y:S02]  /*7380*/  SHF.L.W.U32.HI R9, R34, 0x1, R34 ;  /* 0x0000000122097819 */ /* 0x000fe40000010e22 */
[----:B------:R-:W-:Y:S01]  /*7390*/  LOP3.LUT R31, R32, R11, R27, 0x96, !PT ;  /* 0x0000000b201f7212 */ /* 0x000fe200078e961b */
[----:B------:R-:W-:Y:S01]  /*73a0*/  VIADD R28, R28, 0x6ed9eba1 ;  /* 0x6ed9eba11c1c7836 */ /* 0x000fe20000000000 */
[----:B------:R-:W-:Y:S02]  /*73b0*/  LOP3.LUT R33, R29, R8, RZ, 0x3c, !PT ;  /* 0x000000081d217212 */ /* 0x000fe400078e3cff */
[----:B------:R-:W-:Y:S02]  /*73c0*/  IADD3 R31, PT, PT, R31, R9, R18 ;  /* 0x000000091f1f7210 */ /* 0x000fe40007ffe012 */
        /* <DEDUP_REMOVED lines=57> */
[----:B------:R-:W-:Y:S02]  /*7760*/  LEA.HI R13, R32, R13, R32, 0x5 ;  /* 0x0000000d200d7211 */ /* 0x000fe400078f2820 */
[----:B------:R-:W-:Y:S02]  /*7770*/  LOP3.LUT R33, R18, R21, R20, 0x96, !PT ;  /* 0x0000001512217212 */ /* 0x000fe400078e9614 */
[----:B------:R-:W-:Y:S01]  /*7780*/  SHF.L.W.U32.HI R17, R31, 0x1, R31 ;  /* 0x000000011f117819 */ /* 0x000fe20000010e1f */
[----:B------:R-:W-:Y:S01]  /*7790*/  VIADD R31, R13, 0x6ed9eba1 ;  /* 0x6ed9eba10d1f7836 */ /* 0x000fe20000000000 */
[----:B------:R-:W-:Y:S02]  /*77a0*/  LOP3.LUT R34, R32, R27, R30, 0x96, !PT ;  /* 0x0000001b20227212 */ /* 0x000fe400078e961e */
[----:B------:R-:W-:-:S02]  /*77b0*/  LOP3.LUT R33, R33, R12, RZ, 0x3c, !PT ;  /* 0x0000000c21217212 */ /* 0x000fc400078e3cff */
[----:B------:R-:W-:Y:S02]  /*77c0*/  SHF.L.W.U32.HI R20, R32, 0x1e, R32 ;  /* 0x0000001e20147819 */ /* 0x000fe40000010e20 */
[----:B------:R-:W-:Y:S02]  /*77d0*/  IADD3 R34, PT, PT, R34, R17, R29 ;  /* 0x0000001122227210 */ /* 0x000fe40007ffe01d */
[----:B------:R-:W-:Y:S02]  /*77e0*/  SHF.L.W.U32.HI R13, R33, 0x1, R33 ;  /* 0x00000001210d7819 */ /* 0x000fe40000010e21 */
[C---:B------:R-:W-:Y:S02]  /*77f0*/  LOP3.LUT R29, R31.reuse, R20, R27, 0x96, !PT ;  /* 0x000000141f1d7212 */ /* 0x040fe400078e961b */
[----:B------:R-:W-:Y:S02]  /*7800*/  LEA.HI R34, R31, R34, R31, 0x5 ;  /* 0x000000221f227211 */ /* 0x000fe400078f281f */
[----:B------:R-:W-:-:S02]  /*7810*/  LOP3.LUT R6, R28, R23, R6, 0x96, !PT ;  /* 0x000000171c067212 */ /* 0x000fc400078e9606 */
[----:B------:R-:W-:Y:S01]  /*7820*/  IADD3 R29, PT, PT, R29, R13, R30 ;  /* 0x0000000d1d1d7210 */ /* 0x000fe20007ffe01e */
[----:B------:R-:W-:Y:S01]  /*7830*/  VIADD R34, R34, 0x6ed9eba1 ;  /* 0x6ed9eba122227836 */ /* 0x000fe20000000000 */
[----:B------:R-:W-:Y:S02]  /*7840*/  LOP3.LUT R30, R10, R7, R21, 0x96, !PT ;  /* 0x000000070a1e7212 */ /* 0x000fe400078e9615 */
[----:B------:R-:W-:Y:S02]  /*7850*/  LOP3.LUT R6, R6, R15, RZ, 0x3c, !PT ;  /* 0x0000000f06067212 */ /* 0x000fe400078e3cff */
[----:B------:R-:W-:Y:S02]  /*7860*/  SHF.L.W.U32.HI R31, R31, 0x1e, R31 ;  /* 0x0000001e1f1f7819 */ /* 0x000fe40000010e1f */
[----:B------:R-:W-:Y:S02]  /*7870*/  LOP3.LUT R32, R30, R17, RZ, 0x3c, !PT ;  /* 0x000000111e207212 */ /* 0x000fe400078e3cff */
[----:B------:R-:W-:-:S02]  /*7880*/  LEA.HI R30, R34, R29, R34, 0x5 ;  /* 0x0000001d221e7211 */ /* 0x000fc400078f2822 */
[----:B------:R-:W-:Y:S02]  /*7890*/  SHF.L.W.U32.HI R6, R6, 0x1, R6 ;  /* 0x0000000106067819 */ /* 0x000fe40000010e06 */
[----:B------:R-:W-:Y:S01]  /*78a0*/  LOP3.LUT R21, R34, R31, R20, 0x96, !PT ;  /* 0x0000001f22157212 */ /* 0x000fe200078e9614 */
[----:B------:R-:W-:Y:S01]  /*78b0*/  VIADD R30, R30, 0x6ed9eba1 ;  /* 0x6ed9eba11e1e7836 */ /* 0x000fe20000000000 */
[----:B------:R-:W-:Y:S02]  /*78c0*/  SHF.L.W.U32.HI R29, R34, 0x1e, R34 ;  /* 0x0000001e221d7819 */ /* 0x000fe40000010e22 */
[----:B------:R-:W-:Y:S02]  /*78d0*/  IADD3 R27, PT, PT, R21, R6, R27 ;  /* 0x00000006151b7210 */ /* 0x000fe40007ffe01b */
[----:B------:R-:W-:Y:S02]  /*78e0*/  SHF.L.W.U32.HI R21, R32, 0x1, R32 ;  /* 0x0000000120157819 */ /* 0x000fe40000010e20 */
[----:B------:R-:W-:-:S02]  /*78f0*/  LEA.HI R27, R30, R27, R30, 0x5 ;  /* 0x0000001b1e1b7211 */ /* 0x000fc400078f281e */
[----:B------:R-:W-:Y:S02]  /*7900*/  LOP3.LUT R32, R30, R29, R31, 0xe8, !PT ;  /* 0x0000001d1e207212 */ /* 0x000fe400078ee81f */
[----:B------:R-:W-:Y:S01]  /*7910*/  LOP3.LUT R34, R11, R8, R23, 0x96, !PT ;  /* 0x000000080b227212 */ /* 0x000fe200078e9617 */
[----:B------:R-:W-:Y:S01]  /*7920*/  VIADD R27, R27, 0x6ed9eba1 ;  /* 0x6ed9eba11b1b7836 */ /* 0x000fe20000000000 */
[----:B------:R-:W-:Y:S02]  /*7930*/  IADD3 R32, PT, PT, R32, R21, R20 ;  /* 0x0000001520207210 */ /* 0x000fe40007ffe014 */
[----:B------:R-:W-:Y:S02]  /*7940*/  LOP3.LUT R34, R34, R13, RZ, 0x3c, !PT ;  /* 0x0000000d22227212 */ /* 0x000fe400078e3cff */
[----:B------:R-:W-:Y:S02]  /*7950*/  SHF.L.W.U32.HI R30, R30, 0x1e, R30 ;  /* 0x0000001e1e1e7819 */ /* 0x000fe40000010e1e */
[----:B------:R-:W-:-:S02]  /*7960*/  LOP3.LUT R23, R16, R19, R7, 0x96, !PT ;  /* 0x0000001310177212 */ /* 0x000fc400078e9607 */
[C---:B------:R-:W-:Y:S02]  /*7970*/  LEA.HI R32, R27.reuse, R32, R27, 0x5 ;  /* 0x000000201b207211 */ /* 0x040fe400078f281b */
[----:B------:R-:W-:Y:S02]  /*7980*/  SHF.L.W.U32.HI R7, R34, 0x1, R34 ;  /* 0x0000000122077819 */ /* 0x000fe40000010e22 */
[----:B------:R-:W-:Y:S02]  /*7990*/  LOP3.LUT R20, R27, R30, R29, 0xe8, !PT ;  /* 0x0000001e1b147212 */ /* 0x000fe400078ee81d */
[----:B------:R-:W-:Y:S02]  /*79a0*/  LOP3.LUT R33, R23, R6, RZ, 0x3c, !PT ;  /* 0x0000000617217212 */ /* 0x000fe400078e3cff */
[----:B------:R-:W-:Y:S01]  /*79b0*/  SHF.L.W.U32.HI R23, R27, 0x1e, R27 ;  /* 0x0000001e1b177819 */ /* 0x000fe20000010e1b */
[----:B------:R-:W-:Y:S01]  /*79c0*/  VIADD R27, R32, 0x8f1bbcdc ;  /* 0x8f1bbcdc201b7836 */ /* 0x000fe20000000000 */
[----:B------:R-:W-:-:S02]  /*79d0*/  IADD3 R32, PT, PT, R20, R7, R31 ;  /* 0x0000000714207210 */ /* 0x000fc40007ffe01f */
[----:B------:R-:W-:Y:S02]  /*79e0*/  SHF.L.W.U32.HI R20, R33, 0x1, R33 ;  /* 0x0000000121147819 */ /* 0x000fe40000010e21 */
[C---:B------:R-:W-:Y:S02]  /*79f0*/  LEA.HI R32, R27.reuse, R32, R27, 0x5 ;  /* 0x000000201b207211 */ /* 0x040fe400078f281b */
[----:B------:R-:W-:Y:S02]  /*7a00*/  LOP3.LUT R31, R27, R23, R30, 0xe8, !PT ;  /* 0x000000171b1f7212 */ /* 0x000fe400078ee81e */
[----:B------:R-:W-:Y:S02]  /*7a10*/  LOP3.LUT R34, R12, R9, R8, 0x96, !PT ;  /* 0x000000090c227212 */ /* 0x000fe400078e9608 */
[----:B------:R-:W-:Y:S01]  /*7a20*/  LOP3.LUT R36, R15, R18, R19, 0x96, !PT ;  /* 0x000000120f247212 */ /* 0x000fe200078e9613 */
[----:B------:R-:W-:Y:S01]  /*7a30*/  VIADD R19, R32, 0x8f1bbcdc ;  /* 0x8f1bbcdc20137836 */ /* 0x000fe20000000000 */
[----:B------:R-:W-:-:S02]  /*7a40*/  IADD3 R8, PT, PT, R31, R20, R29 ;  /* 0x000000141f087210 */ /* 0x000fc40007ffe01d */
[----:B------:R-:W-:Y:S02]  /*7a50*/  LOP3.LUT R34, R34, R21, RZ, 0x3c, !PT ;  /* 0x0000001522227212 */ /* 0x000fe400078e3cff */
[----:B------:R-:W-:Y:S02]  /*7a60*/  SHF.L.W.U32.HI R32, R27, 0x1e, R27 ;  /* 0x0000001e1b207819 */ /* 0x000fe40000010e1b */
[C---:B------:R-:W-:Y:S02]  /*7a70*/  LEA.HI R27, R19.reuse, R8, R19, 0x5 ;  /* 0x00000008131b7211 */ /* 0x040fe400078f2813 */
        /* <DEDUP_REMOVED lines=18> */
[C---:B------:R-:W-:Y:S01]  /*7ba0*/  LOP3.LUT R18, R34.reuse, R27, R19, 0xe8, !PT ;  /* 0x0000001b22127212 */ /* 0x040fe200078ee813 */
        /* <DEDUP_REMOVED lines=44> */
[----:B------:R-:W-:Y:S02]  /*7e70*/  LOP3.LUT R28, R30, R13, R15, 0x96, !PT ;  /* 0x0000000d1e1c7212 */ /* 0x000fe400078e960f */
[----:B------:R-:W-:Y:S01]  /*7e80*/  SHF.L.W.U32.HI R12, R12, 0x1, R12 ;  /* 0x000000010c0c7819 */ /* 0x000fe20000010e0c */
[----:B------:R-:W-:Y:S01]  /*7e90*/  VIADD R31, R31, 0x8f1bbcdc ;  /* 0x8f1bbcdc1f1f7836 */ /* 0x000fe20000000000 */
[----:B------:R-:W-:-:S02]  /*7ea0*/  LOP3.LUT R15, R34, R27, R16, 0xe8, !PT ;  /* 0x0000001b220f7212 */ /* 0x000fc400078ee810 */
[----:B------:R-:W-:Y:S02]  /*7eb0*/  LOP3.LUT R33, R28, R11, RZ, 0x3c, !PT ;  /* 0x0000000b1c217212 */ /* 0x000fe400078e3cff */
[----:B------:R-:W-:Y:S02]  /*7ec0*/  IADD3 R32, PT, PT, R15, R12, R29 ;  /* 0x0000000c0f207210 */ /* 0x000fe40007ffe01d */
        /* <DEDUP_REMOVED lines=9> */
[----:B------:R-:W-:Y:S02]  /*7f60*/  LOP3.LUT R17, R18, R21, R13, 0x96, !PT ;  /* 0x0000001512117212 */ /* 0x000fe400078e960d */
[----:B------:R-:W-:Y:S02]  /*7f70*/  LEA.HI R29, R32, R29, R32, 0x5 ;  /* 0x0000001d201d7211 */ /* 0x000fe400078f2820 */
[----:B------:R-:W-:-:S02]  /*7f80*/  SHF.L.W.U32.HI R13, R34, 0x1, R34 ;  /* 0x00000001220d7819 */ /* 0x000fc40000010e22 */
[C---:B------:R-:W-:Y:S02]  /*7f90*/  LOP3.LUT R16, R32.reuse, R31, R28, 0xe8, !PT ;  /* 0x0000001f20107212 */ /* 0x040fe400078ee81c */
[----:B------:R-:W-:Y:S02]  /*7fa0*/  LOP3.LUT R33, R17, R12, RZ, 0x3c, !PT ;  /* 0x0000000c11217212 */ /* 0x000fe400078e3cff */
[----:B------:R-:W-:Y:S01]  /*7fb0*/  SHF.L.W.U32.HI R17, R32, 0x1e, R32 ;  /* 0x0000001e20117819 */ /* 0x000fe20000010e20 */
[----:B------:R-:W-:Y:S01]  /*7fc0*/  VIADD R32, R29, 0x8f1bbcdc ;  /* 0x8f1bbcdc1d207836 */ /* 0x000fe20000000000 */
[----:B------:R-:W-:Y:S02]  /*7fd0*/  IADD3 R27, PT, PT, R16, R13, R27 ;  /* 0x0000000d101b7210 */ /* 0x000fe40007ffe01b */
[----:B------:R-:W-:Y:S02]  /*7fe0*/  SHF.L.W.U32.HI R16, R33, 0x1, R33 ;  /* 0x0000000121107819 */ /* 0x000fe40000010e21 */
[----:B------:R-:W-:-:S02]  /*7ff0*/  LEA.HI R27, R32, R27, R32, 0x5 ;  /* 0x0000001b201b7211 */ /* 0x000fc400078f2820 */
[----:B------:R-:W-:Y:S02]  /*8000*/  LOP3.LUT R29, R32, R17, R31, 0xe8, !PT ;  /* 0x00000011201d7212 */ /* 0x000fe400078ee81f */
[----:B------:R-:W-:Y:S01]  /*8010*/  LOP3.LUT R6, R10, R7, R6, 0x96, !PT ;  /* 0x000000070a067212 */ /* 0x000fe200078e9606 */
[----:B------:R-:W-:Y:S01]  /*8020*/  VIADD R27, R27, 0x8f1bbcdc ;  /* 0x8f1bbcdc1b1b7836 */ /* 0x000fe20000000000 */
[----:B------:R-:W-:Y:S02]  /*8030*/  IADD3 R28, PT, PT, R29, R16, R28 ;  /* 0x000000101d1c7210 */ /* 0x000fe40007ffe01c */
[----:B------:R-:W-:Y:S02]  /*8040*/  LOP3.LUT R34, R19, R20, R21, 0x96, !PT ;  /* 0x0000001413227212 */ /* 0x000fe400078e9615 */
[----:B------:R-:W-:Y:S02]  /*8050*/  LOP3.LUT R21, R6, R15, RZ, 0x3c, !PT ;  /* 0x0000000f06157212 */ /* 0x000fe400078e3cff */
[----:B------:R-:W-:-:S02]  /*8060*/  SHF.L.W.U32.HI R32, R32, 0x1e, R32 ;  /* 0x0000001e20207819 */ /* 0x000fc40000010e20 */
[----:B------:R-:W-:Y:S02]  /*8070*/  LEA.HI R6, R27, R28, R27, 0x5 ;  /* 0x0000001c1b067211 */ /* 0x000fe400078f281b */
[----:B------:R-:W-:Y:S02]  /*8080*/  SHF.L.W.U32.HI R28, R21, 0x1, R21 ;  /* 0x00000001151c7819 */ /* 0x000fe40000010e15 */
[C---:B------:R-:W-:Y:S02]  /*8090*/  LOP3.LUT R29, R27.reuse, R32, R17, 0xe8, !PT ;  /* 0x000000201b1d7212 */ /* 0x040fe400078ee811 */
[----:B------:R-:W-:Y:S01]  /*80a0*/  SHF.L.W.U32.HI R21, R27, 0x1e, R27 ;  /* 0x0000001e1b157819 */ /* 0x000fe20000010e1b */
[----:B------:R-:W-:Y:S01]  /*80b0*/  VIADD R27, R6, 0x8f1bbcdc ;  /* 0x8f1bbcdc061b7836 */ /* 0x000fe20000000000 */
[----:B------:R-:W-:Y:S02]  /*80c0*/  LOP3.LUT R33, R34, R13, RZ, 0x3c, !PT ;  /* 0x0000000d22217212 */ /* 0x000fe400078e3cff */
[----:B------:R-:W-:-:S02]  /*80d0*/  IADD3 R34, PT, PT, R29, R28, R31 ;  /* 0x0000001c1d227210 */ /* 0x000fc40007ffe01f */
[----:B------:R-:W-:Y:S02]  /*80e0*/  SHF.L.W.U32.HI R6, R33, 0x1, R33 ;  /* 0x0000000121067819 */ /* 0x000fe40000010e21 */
[C---:B------:R-:W-:Y:S02]  /*80f0*/  LOP3.LUT R29, R27.reuse, R21, R32, 0xe8, !PT ;  /* 0x000000151b1d7212 */ /* 0x040fe400078ee820 */
[----:B------:R-:W-:Y:S02]  /*8100*/  LEA.HI R34, R27, R34, R27, 0x5 ;  /* 0x000000221b227211 */ /* 0x000fe400078f281b */
[----:B------:R-:W-:Y:S02]  /*8110*/  LOP3.LUT R7, R11, R8, R7, 0x96, !PT ;  /* 0x000000080b077212 */ /* 0x000fe400078e9607 */
[----:B------:R-:W-:Y:S01]  /*8120*/  IADD3 R29, PT, PT, R29, R6, R17 ;  /* 0x000000061d1d7210 */ /* 0x000fe20007ffe011 */
[----:B------:R-:W-:Y:S01]  /*8130*/  VIADD R34, R34, 0x8f1bbcdc ;  /* 0x8f1bbcdc22227836 */ /* 0x000fe20000000000 */
[----:B------:R-:W-:-:S02]  /*8140*/  LOP3.LUT R17, R23, R30, R20, 0x96, !PT ;  /* 0x0000001e17117212 */ /* 0x000fc400078e9614 */
[----:B------:R-:W-:Y:S02]  /*8150*/  LOP3.LUT R7, R7, R16, RZ, 0x3c, !PT ;  /* 0x0000001007077212 */ /* 0x000fe400078e3cff */
[----:B------:R-:W-:Y:S02]  /*8160*/  SHF.L.W.U32.HI R27, R27, 0x1e, R27 ;  /* 0x0000001e1b1b7819 */ /* 0x000fe40000010e1b */
[----:B------:R-:W-:Y:S02]  /*8170*/  LOP3.LUT R31, R17, R28, RZ, 0x3c, !PT ;  /* 0x0000001c111f7212 */ /* 0x000fe400078e3cff */
[C-C-:B------:R-:W-:Y:S02]  /*8180*/  LEA.HI R17, R34.reuse, R29, R34.reuse, 0x5 ;  /* 0x0000001d22117211 */ /* 0x140fe400078f2822 */
[----:B------:R-:W-:Y:S02]  /*8190*/  SHF.L.W.U32.HI R7, R7, 0x1, R7 ;  /* 0x0000000107077819 */ /* 0x000fe40000010e07 */
[C---:B------:R-:W-:Y:S01]  /*81a0*/  LOP3.LUT R20, R34.reuse, R27, R21, 0xe8, !PT ;  /* 0x0000001b22147212 */ /* 0x040fe200078ee815 */
[----:B------:R-:W-:Y:S01]  /*81b0*/  VIADD R17, R17, 0x8f1bbcdc ;  /* 0x8f1bbcdc11117836 */ /* 0x000fe20000000000 */
[----:B------:R-:W-:-:S02]  /*81c0*/  SHF.L.W.U32.HI R34, R34, 0x1e, R34 ;  /* 0x0000001e22227819 */ /* 0x000fc40000010e22 */
[----:B------:R-:W-:Y:S02]  /*81d0*/  IADD3 R32, PT, PT, R20, R7, R32 ;  /* 0x0000000714207210 */ /* 0x000fe40007ffe020 */
        /* <DEDUP_REMOVED lines=8> */
[----:B------:R-:W-:Y:S02]  /*8260*/  LOP3.LUT R30, R15, R18, R30, 0x96, !PT ;  /* 0x000000120f1e7212 */ /* 0x000fe400078e961e */
        /* <DEDUP_REMOVED lines=63> */
[----:B------:R-:W-:-:S02]  /*8660*/  LEA.HI R30, R27, R30, R27, 0x5 ;  /* 0x0000001e1b1e7211 */ /* 0x000fc400078f281b */
[----:B------:R-:W-:Y:S02]  /*8670*/  LOP3.LUT R34, R17, R16, R15, 0x96, !PT ;  /* 0x0000001011227212 */ /* 0x000fe400078e960f */
        /* <DEDUP_REMOVED lines=38> */
[----:B------:R-:W-:Y:S02]  /*88e0*/  LOP3.LUT R33, R11, R8, R7, 0x96, !PT ;  /* 0x000000080b217212 */ /* 0x000fe400078e9607 */
[----:B------:R-:W-:Y:S02]  /*88f0*/  LEA.HI R7, R28, R29, R28, 0x5 ;  /* 0x0000001d1c077211 */ /* 0x000fe400078f281c */
[----:B------:R-:W-:-:S02]  /*8900*/  SHF.L.W.U32.HI R27, R36, 0x1, R36 ;  /* 0x00000001241b7819 */ /* 0x000fc40000010e24 */
[C---:B------:R-:W-:Y:S01]  /*8910*/  LOP3.LUT R31, R28.reuse, R15, R23, 0x96, !PT ;  /* 0x0000000f1c1f7212 */ /* 0x040fe200078e9617 */
[----:B------:R-:W-:Y:S01]  /*8920*/  VIADD R7, R7, 0xca62c1d6 ;  /* 0xca62c1d607077836 */ /* 0x000fe20000000000 */
[----:B------:R-:W-:Y:S02]  /*8930*/  LOP3.LUT R33, R33, R16, RZ, 0x3c, !PT ;  /* 0x0000001021217212 */ /* 0x000fe400078e3cff */
[----:B------:R-:W-:Y:S02]  /*8940*/  IADD3 R34, PT, PT, R31, R27, R34 ;  /* 0x0000001b1f227210 */ /* 0x000fe40007ffe022 */
[----:B------:R-:W-:Y:S02]  /*8950*/  SHF.L.W.U32.HI R28, R28, 0x1e, R28 ;  /* 0x0000001e1c1c7819 */ /* 0x000fe40000010e1c */
[----:B------:R-:W-:Y:S02]  /*8960*/  LEA.HI R34, R7, R34, R7, 0x5 ;  /* 0x0000002207227211 */ /* 0x000fe400078f2807 */
[----:B------:R-:W-:-:S02]  /*8970*/  LOP3.LUT R29, R18, R17, R20, 0x96, !PT ;  /* 0x00000011121d7212 */ /* 0x000fc400078e9614 */
[----:B------:R-:W-:Y:S01]  /*8980*/  SHF.L.W.U32.HI R18, R33, 0x1, R33 ;  /* 0x0000000121127819 */ /* 0x000fe20000010e21 */
[----:B------:R-:W-:Y:S01]  /*8990*/  VIADD R34, R34, 0xca62c1d6 ;  /* 0xca62c1d622227836 */ /* 0x000fe20000000000 */
[----:B------:R-:W-:Y:S02]  /*89a0*/  LOP3.LUT R20, R7, R28, R15, 0x96, !PT ;  /* 0x0000001c07147212 */ /* 0x000fe400078e960f */
[----:B------:R-:W-:Y:S02]  /*89b0*/  LOP3.LUT R29, R29, R6, RZ, 0x3c, !PT ;  /* 0x000000061d1d7212 */ /* 0x000fe400078e3cff */
[----:B------:R-:W-:Y:S02]  /*89c0*/  IADD3 R23, PT, PT, R20, R18, R23 ;  /* 0x0000001214177210 */ /* 0x000fe40007ffe017 */
[----:B------:R-:W-:Y:S02]  /*89d0*/  SHF.L.W.U32.HI R7, R7, 0x1e, R7 ;  /* 0x0000001e07077819 */ /* 0x000fe40000010e07 */
[----:B------:R-:W-:-:S02]  /*89e0*/  LEA.HI R23, R34, R23, R34, 0x5 ;  /* 0x0000001722177211 */ /* 0x000fc400078f2822 */
[----:B------:R-:W-:Y:S02]  /*89f0*/  LOP3.LUT R12, R12, R9, R8, 0x96, !PT ;  /* 0x000000090c0c7212 */ /* 0x000fe400078e9608 */
[----:B------:R-:W-:Y:S01]  /*8a00*/  SHF.L.W.U32.HI R8, R29, 0x1, R29 ;  /* 0x000000011d087819 */ /* 0x000fe20000010e1d */
[----:B------:R-:W-:Y:S01]  /*8a10*/  VIADD R23, R23, 0xca62c1d6 ;  /* 0xca62c1d617177836 */ /* 0x000fe20000000000 */
[----:B------:R-:W-:Y:S02]  /*8a20*/  LOP3.LUT R20, R34, R7, R28, 0x96, !PT ;  /* 0x0000000722147212 */ /* 0x000fe400078e961c */
[----:B------:R-:W-:Y:S02]  /*8a30*/  LOP3.LUT R27, R12, R27, RZ, 0x3c, !PT ;  /* 0x0000001b0c1b7212 */ /* 0x000fe400078e3cff */
[----:B------:R-:W-:Y:S02]  /*8a40*/  IADD3 R20, PT, PT, R20, R8, R15 ;  /* 0x0000000814147210 */ /* 0x000fe40007ffe00f */
[----:B------:R-:W-:-:S02]  /*8a50*/  SHF.L.W.U32.HI R12, R34, 0x1e, R34 ;  /* 0x0000001e220c7819 */ /* 0x000fc40000010e22 */
[----:B------:R-:W-:Y:S02]  /*8a60*/  LEA.HI R20, R23, R20, R23, 0x5 ;  /* 0x0000001417147211 */ /* 0x000fe400078f2817 */
[----:B------:R-:W-:Y:S02]  /*8a70*/  LOP3.LUT R29, R30, R21, R17, 0x96, !PT ;  /* 0x000000151e1d7212 */ /* 0x000fe400078e9611 */
[----:B------:R-:W-:Y:S01]  /*8a80*/  SHF.L.W.U32.HI R15, R27, 0x1, R27 ;  /* 0x000000011b0f7819 */ /* 0x000fe20000010e1b */
[----:B------:R-:W-:Y:S01]  /*8a90*/  VIADD R20, R20, 0xca62c1d6 ;  /* 0xca62c1d614147836 */ /* 0x000fe20000000000 */
[----:B------:R-:W-:Y:S02]  /*8aa0*/  LOP3.LUT R17, R23, R12, R7, 0x96, !PT ;  /* 0x0000000c17117212 */ /* 0x000fe400078e9607 */
[----:B------:R-:W-:Y:S02]  /*8ab0*/  LOP3.LUT R18, R29, R18, RZ, 0x3c, !PT ;  /* 0x000000121d127212 */ /* 0x000fe400078e3cff */
[----:B------:R-:W-:-:S02]  /*8ac0*/  IADD3 R27, PT, PT, R17, R15, R28 ;  /* 0x0000000f111b7210 */ /* 0x000fc40007ffe01c */
        /* <DEDUP_REMOVED lines=9> */
[----:B------:R-:W-:Y:S02]  /*8b60*/  LEA.HI R12, R13, R12, R13, 0x1 ;  /* 0x0000000c0d0c7211 */ /* 0x000fe400078f080d */
[C---:B------:R-:W-:Y:S02]  /*8b70*/  LOP3.LUT R7, R27.reuse, R8, R17, 0x96, !PT ;  /* 0x000000081b077212 */ /* 0x040fe400078e9611 */
[----:B------:R-:W-:Y:S02]  /*8b80*/  LEA.HI R20, R27, R20, R27, 0x5 ;  /* 0x000000141b147211 */ /* 0x000fe400078f281b */
[----:B------:R-:W-:Y:S01]  /*8b90*/  LOP3.LUT R16, R16, R19, R21, 0x96, !PT ;  /* 0x0000001310107212 */ /* 0x000fe200078e9615 */
[----:B------:R-:W-:Y:S01]  /*8ba0*/  IMAD.IADD R12, R7, 0x1, R12 ;  /* 0x00000001070c7824 */ /* 0x000fe200078e020c */
[----:B------:R-:W-:Y:S01]  /*8bb0*/  SHF.L.W.U32.HI R27, R27, 0x1e, R27 ;  /* 0x0000001e1b1b7819 */ /* 0x000fe20000010e1b */
[----:B------:R-:W-:Y:S01]  /*8bc0*/  VIADD R7, R20, 0xca62c1d6 ;  /* 0xca62c1d614077836 */ /* 0x000fe20000000000 */
[----:B------:R-:W-:-:S02]  /*8bd0*/  LOP3.LUT R16, R16, R15, RZ, 0x3c, !PT ;  /* 0x0000000f10107212 */ /* 0x000fc400078e3cff */
[----:B------:R-:W-:Y:S01]  /*8be0*/  LOP3.LUT R11, R6, R11, R10, 0x96, !PT ;  /* 0x0000000b060b7212 */ /* 0x000fe200078e960a */
[----:B------:R-:W-:Y:S01]  /*8bf0*/  IMAD.IADD R14, R14, 0x1, R27 ;  /* 0x000000010e0e7824 */ /* 0x000fe200078e021b */
[----:B------:R-:W-:Y:S02]  /*8c00*/  LEA.HI R17, R16, R17, R16, 0x1 ;  /* 0x0000001110117211 */ /* 0x000fe400078f0810 */
[C-C-:B------:R-:W-:Y:S02]  /*8c10*/  LEA.HI R12, R7.reuse, R12, R7.reuse, 0x5 ;  /* 0x0000000c070c7211 */ /* 0x140fe400078f2807 */
[C---:B------:R-:W-:Y:S01]  /*8c20*/  LOP3.LUT R6, R7.reuse, R27, R8, 0x96, !PT ;  /* 0x0000001b07067212 */ /* 0x040fe200078e9608 */
[----:B------:R0:W-:Y:S01]  /*8c30*/  STL [R1+0x18], R14 ;  /* 0x0000180e01007387 */ /* 0x0001e20000100800 */
[----:B------:R-:W-:Y:S01]  /*8c40*/  SHF.L.W.U32.HI R10, R7, 0x1e, R7 ;  /* 0x0000001e070a7819 */ /* 0x000fe20000010e07 */
[----:B------:R-:W-:Y:S01]  /*8c50*/  VIADD R7, R12, 0xca62c1d6 ;  /* 0xca62c1d60c077836 */ /* 0x000fe20000000000 */
[----:B------:R-:W-:Y:S01]  /*8c60*/  LOP3.LUT R11, R11, R18, RZ, 0x3c, !PT ;  /* 0x000000120b0b7212 */ /* 0x000fe200078e3cff */
[----:B------:R-:W-:-:S02]  /*8c70*/  IMAD.IADD R6, R6, 0x1, R17 ;  /* 0x0000000106067824 */ /* 0x000fc400078e0211 */
[----:B------:R-:W-:Y:S01]  /*8c80*/  IMAD.IADD R3, R3, 0x1, R10 ;  /* 0x0000000103037824 */ /* 0x000fe200078e020a */
[----:B------:R-:W-:Y:S02]  /*8c90*/  LEA.HI R4, R11, R4, R11, 0x1 ;  /* 0x000000040b047211 */ /* 0x000fe400078f080b */
[C---:B------:R-:W-:Y:S02]  /*8ca0*/  LEA.HI R6, R7.reuse, R6, R7, 0x5 ;  /* 0x0000000607067211 */ /* 0x040fe400078f2807 */
[C---:B------:R-:W-:Y:S02]  /*8cb0*/  LOP3.LUT R9, R7.reuse, R10, R27, 0x96, !PT ;  /* 0x0000000a07097212 */ /* 0x040fe400078e961b */
[----:B------:R-:W-:Y:S01]  /*8cc0*/  LEA.HI R2, R7, R2, R7, 0x1e ;  /* 0x0000000207027211 */ /* 0x000fe200078ff007 */
[----:B------:R-:W-:Y:S01]  /*8cd0*/  VIADD R6, R6, 0xca62c1d6 ;  /* 0xca62c1d606067836 */ /* 0x000fe20000000000 */
[----:B------:R-:W-:Y:S01]  /*8ce0*/  IADD3 R9, PT, PT, R9, R4, R8 ;  /* 0x0000000409097210 */ /* 0x000fe20007ffe008 */
[----:B------:R-:W-:-:S02]  /*8cf0*/  IMAD.MOV.U32 R8, RZ, RZ, RZ ;  /* 0x000000ffff087224 */ /* 0x000fc400078e00ff */
[--C-:B------:R-:W-:Y:S01]  /*8d00*/  IMAD.IADD R5, R5, 0x1, R6.reuse ;  /* 0x0000000105057824 */ /* 0x100fe200078e0206 */
[----:B------:R-:W-:Y:S01]  /*8d10*/  LEA.HI R9, R6, R9, R6, 0x5 ;  /* 0x0000000906097211 */ /* 0x000fe200078f2806 */
[----:B------:R0:W-:Y:S01]  /*8d20*/  STL.64 [R1+0x10], R2 ;  /* 0x0000100201007387 */ /* 0x0001e20000100a00 */
[----:B------:R-:W-:-:S03]  /*8d30*/  IMAD.MOV.U32 R6, RZ, RZ, RZ ;  /* 0x000000ffff067224 */ /* 0x000fc600078e00ff */
[----:B------:R-:W-:-:S05]  /*8d40*/  VIADD R4, R9, 0xca62c1d6 ;  /* 0xca62c1d609047836 */ /* 0x000fca0000000000 */
[----:B------:R0:W-:Y:S02]  /*8d50*/  STL.64 [R1+0x8], R4 ;  /* 0x0000080401007387 */ /* 0x0001e40000100a00 */
.L_x_26:
[----:B------:R-:W-:Y:S05]  /*8d60*/  BSYNC.RECONVERGENT B0 ;  /* 0x0000000000007941 */ /* 0x000fea0003800200 */
.L_x_25:
[----:B------:R-:W-:Y:S01]  /*8d70*/  BSSY.RECONVERGENT B0, `(.L_x_27) ;  /* 0x000003f000007945 */ /* 0x000fe20003800200 */
[----:B------:R-:W-:-:S03]  /*8d80*/  IMAD.MOV.U32 R9, RZ, RZ, RZ ;  /* 0x000000ffff097224 */ /* 0x000fc600078e00ff */
[----:B------:R-:W-:Y:S05]  /*8d90*/  @!P1 BRA `(.L_x_28) ;  /* 0x0000000000f09947 */ /* 0x000fea0003800000 */
[----:B------:R-:W-:Y:S01]  /*8da0*/  ISETP.GT.U32.AND P0, PT, R6, RZ, PT ;  /* 0x000000ff0600720c */ /* 0x000fe20003f04070 */
[----:B------:R-:W-:Y:S01]  /*8db0*/  IMAD.MOV.U32 R7, RZ, RZ, RZ ;  /* 0x000000ffff077224 */ /* 0x000fe200078e00ff */
[----:B------:R-:W-:Y:S01]  /*8dc0*/  BSSY.RECONVERGENT B1, `(.L_x_29) ;  /* 0x0000022000017945 */ /* 0x000fe20003800200 */
[----:B------:R-:W-:Y:S01]  /*8dd0*/  IMAD.MOV.U32 R18, RZ, RZ, RZ ;  /* 0x000000ffff127224 */ /* 0x000fe200078e00ff */
[----:B------:R-:W-:-:S13]  /*8de0*/  ISETP.GT.U32.AND.EX P0, PT, R9, RZ, PT, P0 ;  /* 0x000000ff0900720c */ /* 0x000fda0003f04100 */
[----:B------:R-:W-:Y:S01]  /*8df0*/  @!P0 IADD3 R10, PT, PT, R1, R8, R7 ;  /* 0x00000008010a8210 */ /* 0x000fe20007ffe007 */
[----:B------:R-:W-:-:S05]  /*8e00*/  @!P0 IMAD.MOV.U32 R7, RZ, RZ, 0x1 ;  /* 0x00000001ff078424 */ /* 0x000fca00078e00ff */
[CC--:B------:R-:W-:Y:S02]  /*8e10*/  IADD3 R11, P3, PT, R6.reuse, -R7.reuse, RZ ;  /* 0x80000007060b7210 */ /* 0x0c0fe40007f7e0ff */
[----:B------:R-:W-:Y:S02]  /*8e20*/  ISETP.GT.U32.AND P2, PT, R6, R7, PT ;  /* 0x000000070600720c */ /* 0x000fe40003f44070 */
[----:B------:R-:W-:Y:S01]  /*8e30*/  ISETP.LE.U32.AND P1, PT, R11, 0x3, PT ;  /* 0x000000030b00780c */ /* 0x000fe20003f23070 */
[----:B------:R-:W-:Y:S01]  /*8e40*/  IMAD.MOV.U32 R11, RZ, RZ, 0x80 ;  /* 0x00000080ff0b7424 */ /* 0x000fe200078e00ff */
[C---:B------:R-:W-:Y:S01]  /*8e50*/  ISETP.GT.U32.AND.EX P2, PT, R9.reuse, R18, PT, P2 ;  /* 0x000000120900720c */ /* 0x040fe20003f44120 */
[----:B------:R-:W-:-:S03]  /*8e60*/  IMAD.X R12, R9, 0x1, ~R18, P3 ;  /* 0x00000001090c7824 */ /* 0x000fc600018e0e12 */
[----:B------:R1:W-:Y:S02]  /*8e70*/  @!P0 STL.U8 [R10+0x24], R11 ;  /* 0x0000240b0a008387 */ /* 0x0003e40000100000 */
[----:B------:R-:W-:-:S13]  /*8e80*/  ISETP.LE.U32.OR.EX P1, PT, R12, RZ, !P2, P1 ;  /* 0x000000ff0c00720c */ /* 0x000fda0005723510 */
[----:B-1----:R-:W-:Y:S05]  /*8e90*/  @P1 BRA `(.L_x_30) ;  /* 0x0000000000501947 */ /* 0x002fea0003800000 */
[----:B------:R-:W-:Y:S01]  /*8ea0*/  IADD3 R20, P1, PT, R6, -0x3, RZ ;  /* 0xfffffffd06147810 */ /* 0x000fe20007f3e0ff */
[----:B------:R-:W-:Y:S01]  /*8eb0*/  IMAD.MOV.U32 R15, RZ, RZ, 0x80 ;  /* 0x00000080ff0f7424 */ /* 0x000fe200078e00ff */
[----:B------:R-:W-:Y:S02]  /*8ec0*/  PLOP3.LUT P0, PT, PT, PT, PT, 0x8, 0x80 ;  /* 0x000000000080781c */ /* 0x000fe40003f0e170 */
[----:B------:R-:W-:-:S11]  /*8ed0*/  IADD3.X R13, PT, PT, R9, -0x1, RZ, P1, !PT ;  /* 0xffffffff090d7810 */ /* 0x000fd60000ffe4ff */
.L_x_31:
[C-C-:B-1----:R-:W-:Y:S02]  /*8ee0*/  IADD3 R16, PT, PT, R8.reuse, 0x1, R7.reuse ;  /* 0x0000000108107810 */ /* 0x142fe40007ffe007 */
[C-C-:B------:R-:W-:Y:S02]  /*8ef0*/  IADD3 R12, PT, PT, R8.reuse, 0x2, R7.reuse ;  /* 0x00000002080c7810 */ /* 0x140fe40007ffe007 */
[--C-:B------:R-:W-:Y:S01]  /*8f00*/  IADD3 R10, PT, PT, R8, 0x3, R7.reuse ;  /* 0x00000003080a7810 */ /* 0x100fe20007ffe007 */
[C---:B------:R-:W-:Y:S01]  /*8f10*/  IMAD.IADD R16, R1.reuse, 0x1, R16 ;  /* 0x0000000101107824 */ /* 0x040fe200078e0210 */
[C---:B------:R-:W-:Y:S01]  /*8f20*/  IADD3 R11, PT, PT, R1.reuse, R8, R7 ;  /* 0x00000008010b7210 */ /* 0x040fe20007ffe007 */
[----:B------:R-:W-:Y:S01]  /*8f30*/  IMAD.IADD R12, R1, 0x1, R12 ;  /* 0x00000001010c7824 */ /* 0x000fe200078e020c */
[----:B------:R-:W-:Y:S01]  /*8f40*/  IADD3 R7, P1, PT, R7, 0x4, RZ ;  /* 0x0000000407077810 */ /* 0x000fe20007f3e0ff */
[----:B------:R-:W-:Y:S02]  /*8f50*/  IMAD.IADD R10, R1, 0x1, R10 ;  /* 0x00000001010a7824 */ /* 0x000fe400078e020a */
[----:B------:R1:W-:Y:S02]  /*8f60*/  STL.U8 [R11+0x24], R15 ;  /* 0x0000240f0b007387 */ /* 0x0003e40000100000 */
[----:B------:R-:W-:Y:S01]  /*8f70*/  IMAD.X R18, RZ, RZ, R18, P1 ;  /* 0x000000ffff127224 */ /* 0x000fe200008e0612 */
[----:B------:R-:W-:Y:S01]  /*8f80*/  ISETP.GE.U32.AND P1, PT, R7, R20, PT ;  /* 0x000000140700720c */ /* 0x000fe20003f26070 */
[----:B------:R1:W-:Y:S03]  /*8f90*/  STL.U8 [R16+0x24], R15 ;  /* 0x0000240f10007387 */ /* 0x0003e60000100000 */
[----:B------:R-:W-:Y:S01]  /*8fa0*/  ISETP.GE.U32.AND.EX P1, PT, R18, R13, PT, P1 ;  /* 0x0000000d1200720c */ /* 0x000fe20003f26110 */
[----:B------:R1:W-:Y:S04]  /*8fb0*/  STL.U8 [R12+0x24], R15 ;  /* 0x0000240f0c007387 */ /* 0x0003e80000100000 */
[----:B------:R1:W-:Y:S08]  /*8fc0*/  STL.U8 [R10+0x24], R15 ;  /* 0x0000240f0a007387 */ /* 0x0003f00000100000 */
[----:B------:R-:W-:Y:S05]  /*8fd0*/  @!P1 BRA `(.L_x_31) ;  /* 0xfffffffc00c09947 */ /* 0x000fea000383ffff */
.L_x_30:
[----:B------:R-:W-:Y:S05]  /*8fe0*/  BSYNC.RECONVERGENT B1 ;  /* 0x0000000000017941 */ /* 0x000fea0003800200 */
.L_x_29:
[CC--:B-1----:R-:W-:Y:S01]  /*8ff0*/  IADD3 R10, P3, PT, R6.reuse, -R7.reuse, RZ ;  /* 0x80000007060a7210 */ /* 0x0c2fe20007f7e0ff */
[----:B------:R-:W-:Y:S01]  /*9000*/  BSSY.RECONVERGENT B1, `(.L_x_32) ;  /* 0x0000010000017945 */ /* 0x000fe20003800200 */
[----:B------:R-:W-:Y:S02]  /*9010*/  ISETP.GT.U32.AND P2, PT, R6, R7, PT ;  /* 0x000000070600720c */ /* 0x000fe40003f44070 */
[----:B------:R-:W-:Y:S01]  /*9020*/  ISETP.LE.U32.AND P1, PT, R10, 0x1, PT ;  /* 0x000000010a00780c */ /* 0x000fe20003f23070 */
[C---:B------:R-:W-:Y:S01]  /*9030*/  IMAD.X R10, R9.reuse, 0x1, ~R18, P3 ;  /* 0x00000001090a7824 */ /* 0x040fe200018e0e12 */
[----:B------:R-:W-:-:S04]  /*9040*/  ISETP.GT.U32.AND.EX P2, PT, R9, R18, PT, P2 ;  /* 0x000000120900720c */ /* 0x000fc80003f44120 */
[----:B------:R-:W-:-:S13]  /*9050*/  ISETP.LE.U32.OR.EX P1, PT, R10, RZ, !P2, P1 ;  /* 0x000000ff0a00720c */ /* 0x000fda0005723510 */
[----:B------:R-:W-:Y:S05]  /*9060*/  @P1 BRA `(.L_x_33) ;  /* 0x0000000000241947 */ /* 0x000fea0003800000 */
[--C-:B------:R-:W-:Y:S01]  /*9070*/  IADD3 R10, PT, PT, R8, 0x1, R7.reuse ;  /* 0x00000001080a7810 */ /* 0x100fe20007ffe007 */
[----:B------:R-:W-:Y:S01]  /*9080*/  IMAD.MOV.U32 R12, RZ, RZ, 0x80 ;  /* 0x00000080ff0c7424 */ /* 0x000fe200078e00ff */
[----:B------:R-:W-:Y:S02]  /*9090*/  IADD3 R11, PT, PT, R1, R8, R7 ;  /* 0x00000008010b7210 */ /* 0x000fe40007ffe007 */
[----:B------:R-:W-:Y:S01]  /*90a0*/  IADD3 R7, P1, PT, R7, 0x2, RZ ;  /* 0x0000000207077810 */ /* 0x000fe20007f3e0ff */
[----:B------:R-:W-:Y:S01]  /*90b0*/  IMAD.IADD R10, R1, 0x1, R10 ;  /* 0x00000001010a7824 */ /* 0x000fe200078e020a */
[----:B------:R-:W-:Y:S01]  /*90c0*/  PLOP3.LUT P0, PT, PT, PT, PT, 0x8, 0x80 ;  /* 0x000000000080781c */ /* 0x000fe20003f0e170 */
[----:B------:R1:W-:Y:S02]  /*90d0*/  STL.U8 [R11+0x24], R12 ;  /* 0x0000240c0b007387 */ /* 0x0003e40000100000 */
[----:B------:R-:W-:Y:S02]  /*90e0*/  IMAD.X R18, RZ, RZ, R18, P1 ;  /* 0x000000ffff127224 */ /* 0x000fe400008e0612 */
[----:B------:R1:W-:Y:S08]  /*90f0*/  STL.U8 [R10+0x24], R12 ;  /* 0x0000240c0a007387 */ /* 0x0003f00000100000 */
.L_x_33:
[----:B------:R-:W-:Y:S05]  /*9100*/  BSYNC.RECONVERGENT B1 ;  /* 0x0000000000017941 */ /* 0x000fea0003800200 */
.L_x_32:
[----:B------:R-:W-:Y:S01]  /*9110*/  ISETP.LT.U32.AND P1, PT, R7, R6, PT ;  /* 0x000000060700720c */ /* 0x000fe20003f21070 */
[----:B------:R-:W-:-:S03]  /*9120*/  IMAD.MOV.U32 R6, RZ, RZ, 0x80 ;  /* 0x00000080ff067424 */ /* 0x000fc600078e00ff */
[----:B------:R-:W-:-:S13]  /*9130*/  ISETP.LT.U32.OR.EX P0, PT, R18, R9, P0, P1 ;  /* 0x000000091200720c */ /* 0x000fda0000701510 */
[----:B------:R-:W-:-:S05]  /*9140*/  @P0 IADD3 R7, PT, PT, R1, R8, R7 ;  /* 0x0000000801070210 */ /* 0x000fca0007ffe007 */
[----:B------:R2:W-:Y:S02]  /*9150*/  @P0 STL.U8 [R7+0x24], R6 ;  /* 0x0000240607000387 */ /* 0x0005e40000100000 */
.L_x_28:
[----:B------:R-:W-:Y:S05]  /*9160*/  BSYNC.RECONVERGENT B0 ;  /* 0x0000000000007941 */ /* 0x000fea0003800200 */
.L_x_27:
[----:B--2---:R-:W-:Y:S01]  /*9170*/  LOP3.LUT R6, R22, 0x1f8, RZ, 0xc0, !PT ;  /* 0x000001f816067812 */ /* 0x004fe200078ec0ff */
[----:B------:R-:W-:Y:S03]  /*9180*/  BSSY.RECONVERGENT B0, `(.L_x_34) ;  /* 0x00002b9000007945 */ /* 0x000fe60003800200 */
[----:B------:R-:W-:-:S13]  /*9190*/  ISETP.NE.AND P0, PT, R6, 0x1c0, PT ;  /* 0x000001c00600780c */ /* 0x000fda0003f05270 */
[----:B------:R-:W-:Y:S05]  /*91a0*/  @!P0 BRA `(.L_x_35) ;  /* 0x0000002800d88947 */ /* 0x000fea0003800000 */
[----:B------:R-:W-:-:S07]  /*91b0*/  IMAD.MOV.U32 R29, RZ, RZ, R22 ;  /* 0x000000ffff1d7224 */ /* 0x000fce00078e0016 */
.L_x_43:
[----:B------:R-:W-:Y:S01]  /*91c0*/  SHF.R.U32.HI R6, RZ, 0x3, R29 ;  /* 0x00000003ff067819 */ /* 0x000fe2000001161d */
[----:B------:R-:W-:Y:S01]  /*91d0*/  BSSY.RECONVERGENT B1, `(.L_x_36) ;  /* 0x0000275000017945 */ /* 0x000fe20003800200 */
[----:B------:R-:W-:Y:S02]  /*91e0*/  IMAD.MOV.U32 R16, RZ, RZ, 0x1 ;  /* 0x00000001ff107424 */ /* 0x000fe400078e00ff */
[----:B------:R-:W-:-:S04]  /*91f0*/  LOP3.LUT R6, R6, 0x3f, RZ, 0xc0, !PT ;  /* 0x0000003f06067812 */ /* 0x000fc800078ec0ff */
[C---:B------:R-:W-:Y:S02]  /*9200*/  ISETP.NE.AND P0, PT, R6.reuse, 0x3f, PT ;  /* 0x0000003f0600780c */ /* 0x040fe40003f05270 */
[----:B------:R-:W-:-:S11]  /*9210*/  ISETP.NE.AND P1, PT, R6, 0x3f, PT ;  /* 0x0000003f0600780c */ /* 0x000fd60003f25270 */
[----:B------:R-:W-:Y:S05]  /*9220*/  @P0 BRA `(.L_x_37) ;  /* 0x0000002400bc0947 */ /* 0x000fea0003800000 */
[----:B------:R-:W2:Y:S04]  /*9230*/  LDL R15, [R1+0x24] ;  /* 0x00002400010f7983 */ /* 0x000ea80000100800 */
[----:B------:R-:W3:Y:S04]  /*9240*/  LDL.64 R20, [R1+0x28] ;  /* 0x0000280001147983 */ /* 0x000ee80000100a00 */
[----:B------:R-:W4:Y:S04]  /*9250*/  LDL.64 R16, [R1+0x30] ;  /* 0x0000300001107983 */ /* 0x000f280000100a00 */
[----:B-1----:R-:W5:Y:S04]  /*9260*/  LDL.64 R10, [R1+0x38] ;  /* 0x00003800010a7983 */ /* 0x002f680000100a00 */
[----:B------:R-:W5:Y:S04]  /*9270*/  LDL.64 R8, [R1+0x40] ;  /* 0x0000400001087983 */ /* 0x000f680000100a00 */
[----:B------:R-:W5:Y:S04]  /*9280*/  LDL.64 R6, [R1+0x48] ;  /* 0x0000480001067983 */ /* 0x000f680000100a00 */
[----:B------:R-:W5:Y:S04]  /*9290*/  LDL.64 R12, [R1+0x50] ;  /* 0x00005000010c7983 */ /* 0x000f680000100a00 */
[----:B------:R-:W5:Y:S04]  /*92a0*/  LDL.64 R18, [R1+0x58] ;  /* 0x0000580001127983 */ /* 0x000f680000100a00 */
[----:B------:R1:W-:Y:S04]  /*92b0*/  STL.U8 [R1+0x63], RZ ;  /* 0x000063ff01007387 */ /* 0x0003e80000100000 */
[----:B------:R-:W5:Y:S01]  /*92c0*/  LDL R22, [R1+0x60] ;  /* 0x0000600001167983 */ /* 0x000f620000100800 */
[----:B------:R-:W-:-:S02]  /*92d0*/  LOP3.LUT R28, R3, R5, R2, 0xb8, !PT ;  /* 0x00000005031c7212 */ /* 0x000fc400078eb802 */
[----:B------:R-:W-:-:S04]  /*92e0*/  SHF.L.W.U32.HI R23, R5, 0x1e, R5 ;  /* 0x0000001e05177819 */ /* 0x000fc80000010e05 */
[----:B------:R-:W-:Y:S02]  /*92f0*/  LOP3.LUT R30, R2, R4, R23, 0xb8, !PT ;  /* 0x00000004021e7212 */ /* 0x000fe400078eb817 */
[----:B--2---:R-:W-:-:S04]  /*9300*/  PRMT R15, R15, 0x123, RZ ;  /* 0x000001230f0f7816 */ /* 0x004fc800000000ff */
[----:B------:R-:W-:Y:S02]  /*9310*/  LEA.HI R27, R4, R15, R4, 0x5 ;  /* 0x0000000f041b7211 */ /* 0x000fe400078f2804 */
[----:B---3--:R-:W-:Y:S02]  /*9320*/  PRMT R20, R20, 0x123, RZ ;  /* 0x0000012314147816 */ /* 0x008fe400000000ff */
[----:B------:R-:W-:Y:S02]  /*9330*/  IADD3 R27, PT, PT, R28, R27, R14 ;  /* 0x0000001b1c1b7210 */ /* 0x000fe40007ffe00e */
[----:B------:R-:W-:Y:S02]  /*9340*/  IADD3 R30, PT, PT, R30, R20, R3 ;  /* 0x000000141e1e7210 */ /* 0x000fe40007ffe003 */
[----:B------:R-:W-:Y:S01]  /*9350*/  SHF.L.W.U32.HI R28, R4, 0x1e, R4 ;  /* 0x0000001e041c7819 */ /* 0x000fe20000010e04 */
[----:B------:R-:W-:Y:S01]  /*9360*/  VIADD R27, R27, 0x5a827999 ;  /* 0x5a8279991b1b7836 */ /* 0x000fe20000000000 */
[----:B------:R-:W-:-:S02]  /*9370*/  PRMT R21, R21, 0x123, RZ ;  /* 0x0000012315157816 */ /* 0x000fc400000000ff */
[----:B----4-:R-:W-:Y:S02]  /*9380*/  PRMT R16, R16, 0x123, RZ ;  /* 0x0000012310107816 */ /* 0x010fe400000000ff */
[--C-:B------:R-:W-:Y:S02]  /*9390*/  LEA.HI R30, R27, R30, R27.reuse, 0x5 ;  /* 0x0000001e1b1e7211 */ /* 0x100fe400078f281b */
[----:B------:R-:W-:Y:S02]  /*93a0*/  LOP3.LUT R31, R23, R27, R28, 0xb8, !PT ;  /* 0x0000001b171f7212 */ /* 0x000fe400078eb81c */
[----:B------:R-:W-:Y:S01]  /*93b0*/  SHF.L.W.U32.HI R27, R27, 0x1e, R27 ;  /* 0x0000001e1b1b7819 */ /* 0x000fe20000010e1b */
[----:B------:R-:W-:Y:S01]  /*93c0*/  VIADD R30, R30, 0x5a827999 ;  /* 0x5a8279991e1e7836 */ /* 0x000fe20000000000 */
[----:B------:R-:W-:Y:S02]  /*93d0*/  IADD3 R31, PT, PT, R31, R21, R2 ;  /* 0x000000151f1f7210 */ /* 0x000fe40007ffe002 */
[----:B------:R-:W-:-:S02]  /*93e0*/  PRMT R17, R17, 0x123, RZ ;  /* 0x0000012311117816 */ /* 0x000fc400000000ff */
[--C-:B------:R-:W-:Y:S02]  /*93f0*/  LEA.HI R31, R30, R31, R30.reuse, 0x5 ;  /* 0x0000001f1e1f7211 */ /* 0x100fe400078f281e */
[----:B------:R-:W-:Y:S02]  /*9400*/  LOP3.LUT R32, R28, R30, R27, 0xb8, !PT ;  /* 0x0000001e1c207212 */ /* 0x000fe400078eb81b */
[----:B------:R-:W-:Y:S01]  /*9410*/  SHF.L.W.U32.HI R30, R30, 0x1e, R30 ;  /* 0x0000001e1e1e7819 */ /* 0x000fe20000010e1e */
[----:B------:R-:W-:Y:S01]  /*9420*/  VIADD R31, R31, 0x5a827999 ;  /* 0x5a8279991f1f7836 */ /* 0x000fe20000000000 */
[----:B------:R-:W-:Y:S02]  /*9430*/  IADD3 R32, PT, PT, R32, R16, R23 ;  /* 0x0000001020207210 */ /* 0x000fe40007ffe017 */
[----:B-----5:R-:W-:Y:S02]  /*9440*/  PRMT R8, R8, 0x123, RZ ;  /* 0x0000012308087816 */ /* 0x020fe400000000ff */
        /* <DEDUP_REMOVED lines=12> */
[C-C-:B------:R-:W-:Y:S02]  /*9510*/  LEA.HI R35, R28.reuse, R35, R28.reuse, 0x5 ;  /* 0x000000231c237211 */ /* 0x140fe400078f281c */
[----:B------:R-:W-:Y:S02]  /*9520*/  PRMT R10, R11, 0x123, RZ ;  /* 0x000001230b0a7816 */ /* 0x000fe400000000ff */
[----:B------:R-:W-:Y:S01]  /*9530*/  LOP3.LUT R11, R31, R28, R27, 0xb8, !PT ;  /* 0x0000001c1f0b7212 */ /* 0x000fe200078eb81b */
[----:B------:R-:W-:Y:S01]  /*9540*/  VIADD R35, R35, 0x5a827999 ;  /* 0x5a82799923237836 */ /* 0x000fe20000000000 */
[----:B------:R-:W-:-:S02]  /*9550*/  SHF.L.W.U32.HI R32, R28, 0x1e, R28 ;  /* 0x0000001e1c207819 */ /* 0x000fc40000010e1c */
[----:B------:R-:W-:Y:S02]  /*9560*/  IADD3 R30, PT, PT, R11, R10, R30 ;  /* 0x0000000a0b1e7210 */ /* 0x000fe40007ffe01e */
[----:B------:R-:W-:Y:S02]  /*9570*/  LOP3.LUT R11, R27, R35, R32, 0xb8, !PT ;  /* 0x000000231b0b7212 */ /* 0x000fe400078eb820 */
[----:B------:R-:W-:Y:S02]  /*9580*/  LEA.HI R30, R35, R30, R35, 0x5 ;  /* 0x0000001e231e7211 */ /* 0x000fe400078f2823 */
[----:B------:R-:W-:Y:S02]  /*9590*/  IADD3 R31, PT, PT, R11, R8, R31 ;  /* 0x000000080b1f7210 */ /* 0x000fe40007ffe01f */
[----:B------:R-:W-:Y:S01]  /*95a0*/  SHF.L.W.U32.HI R11, R35, 0x1e, R35 ;  /* 0x0000001e230b7819 */ /* 0x000fe20000010e23 */
[----:B------:R-:W-:Y:S01]  /*95b0*/  VIADD R30, R30, 0x5a827999 ;  /* 0x5a8279991e1e7836 */ /* 0x000fe20000000000 */
[----:B------:R-:W-:-:S02]  /*95c0*/  PRMT R28, R9, 0x123, RZ ;  /* 0x00000123091c7816 */ /* 0x000fc400000000ff */
[----:B------:R-:W-:Y:S02]  /*95d0*/  PRMT R13, R13, 0x123, RZ ;  /* 0x000001230d0d7816 */ /* 0x000fe400000000ff */
[--C-:B------:R-:W-:Y:S02]  /*95e0*/  LEA.HI R31, R30, R31, R30.reuse, 0x5 ;  /* 0x0000001f1e1f7211 */ /* 0x100fe400078f281e */
[----:B------:R-:W-:Y:S02]  /*95f0*/  LOP3.LUT R9, R32, R30, R11, 0xb8, !PT ;  /* 0x0000001e20097212 */ /* 0x000fe400078eb80b */
[----:B------:R-:W-:Y:S01]  /*9600*/  PRMT R19, R19, 0x123, RZ ;  /* 0x0000012313137816 */ /* 0x000fe200000000ff */
[----:B------:R-:W-:Y:S01]  /*9610*/  VIADD R34, R31, 0x5a827999 ;  /* 0x5a8279991f227836 */ /* 0x000fe20000000000 */
[----:B------:R-:W-:Y:S02]  /*9620*/  IADD3 R9, PT, PT, R9, R28, R27 ;  /* 0x0000001c09097210 */ /* 0x000fe40007ffe01b */
[----:B------:R-:W-:-:S02]  /*9630*/  SHF.L.W.U32.HI R27, R30, 0x1e, R30 ;  /* 0x0000001e1e1b7819 */ /* 0x000fc40000010e1e */
[--C-:B------:R-:W-:Y:S02]  /*9640*/  LEA.HI R31, R34, R9, R34.reuse, 0x5 ;  /* 0x00000009221f7211 */ /* 0x100fe400078f2822 */
[----:B------:R-:W-:Y:S02]  /*9650*/  PRMT R9, R6, 0x123, RZ ;  /* 0x0000012306097816 */ /* 0x000fe400000000ff */
[----:B------:R-:W-:Y:S01]  /*9660*/  LOP3.LUT R6, R11, R34, R27, 0xb8, !PT ;  /* 0x000000220b067212 */ /* 0x000fe200078eb81b */
[----:B------:R-:W-:Y:S01]  /*9670*/  VIADD R31, R31, 0x5a827999 ;  /* 0x5a8279991f1f7836 */ /* 0x000fe20000000000 */
[----:B------:R-:W-:Y:S02]  /*9680*/  SHF.L.W.U32.HI R30, R34, 0x1e, R34 ;  /* 0x0000001e221e7819 */ /* 0x000fe40000010e22 */
[----:B------:R-:W-:Y:S02]  /*9690*/  IADD3 R32, PT, PT, R6, R9, R32 ;  /* 0x0000000906207210 */ /* 0x000fe40007ffe020 */
[----:B------:R-:W-:-:S02]  /*96a0*/  PRMT R6, R7, 0x123, RZ ;  /* 0x0000012307067816 */ /* 0x000fc400000000ff */
[----:B------:R-:W-:Y:S02]  /*96b0*/  LEA.HI R32, R31, R32, R31, 0x5 ;  /* 0x000000201f207211 */ /* 0x000fe400078f281f */
[----:B------:R-:W-:Y:S02]  /*96c0*/  LOP3.LUT R7, R27, R31, R30, 0xb8, !PT ;  /* 0x0000001f1b077212 */ /* 0x000fe400078eb81e */
[----:B------:R-:W-:Y:S01]  /*96d0*/  PRMT R22, R22, 0x123, RZ ;  /* 0x0000012316167816 */ /* 0x000fe200000000ff */
[----:B------:R-:W-:Y:S01]  /*96e0*/  VIADD R32, R32, 0x5a827999 ;  /* 0x5a82799920207836 */ /* 0x000fe20000000000 */
[----:B------:R-:W-:Y:S02]  /*96f0*/  IADD3 R7, PT, PT, R7, R6, R11 ;  /* 0x0000000607077210 */ /* 0x000fe40007ffe00b */
[----:B------:R-:W-:Y:S02]  /*9700*/  SHF.L.W.U32.HI R11, R31, 0x1e, R31 ;  /* 0x0000001e1f0b7819 */ /* 0x000fe40000010e1f */
[----:B------:R-:W-:-:S02]  /*9710*/  LEA.HI R7, R32, R7, R32, 0x5 ;  /* 0x0000000720077211 */ /* 0x000fc400078f2820 */
[----:B------:R-:W-:Y:S02]  /*9720*/  LOP3.LUT R31, R30, R32, R11, 0xb8, !PT ;  /* 0x000000201e1f7212 */ /* 0x000fe400078eb80b */
[----:B------:R-:W-:Y:S01]  /*9730*/  SHF.L.W.U32.HI R32, R32, 0x1e, R32 ;  /* 0x0000001e20207819 */ /* 0x000fe20000010e20 */
[----:B------:R-:W-:Y:S01]  /*9740*/  VIADD R7, R7, 0x5a827999 ;  /* 0x5a82799907077836 */ /* 0x000fe20000000000 */
[----:B------:R-:W-:Y:S02]  /*9750*/  IADD3 R34, PT, PT, R31, R12, R27 ;  /* 0x0000000c1f227210 */ /* 0x000fe40007ffe01b */
[----:B------:R-:W-:Y:S02]  /*9760*/  LOP3.LUT R20, R9, R16, R20, 0x96, !PT ;  /* 0x0000001009147212 */ /* 0x000fe400078e9614 */
[----:B------:R-:W-:Y:S02]  /*9770*/  LEA.HI R34, R7, R34, R7, 0x5 ;  /* 0x0000002207227211 */ /* 0x000fe400078f2807 */
[----:B------:R-:W-:-:S02]  /*9780*/  LOP3.LUT R31, R11, R7, R32, 0xb8, !PT ;  /* 0x000000070b1f7212 */ /* 0x000fc400078eb820 */
[----:B------:R-:W-:Y:S01]  /*9790*/  SHF.L.W.U32.HI R27, R7, 0x1e, R7 ;  /* 0x0000001e071b7819 */ /* 0x000fe20000010e07 */
[----:B------:R-:W-:Y:S01]  /*97a0*/  VIADD R34, R34, 0x5a827999 ;  /* 0x5a82799922227836 */ /* 0x000fe20000000000 */
[----:B------:R-:W-:Y:S02]  /*97b0*/  IADD3 R31, PT, PT, R31, R13, R30 ;  /* 0x0000000d1f1f7210 */ /* 0x000fe40007ffe01e */
[----:B------:R-:W-:Y:S02]  /*97c0*/  PRMT R7, R18, 0x123, RZ ;  /* 0x0000012312077816 */ /* 0x000fe400000000ff */
[----:B------:R-:W-:Y:S02]  /*97d0*/  LEA.HI R31, R34, R31, R34, 0x5 ;  /* 0x0000001f221f7211 */ /* 0x000fe400078f2822 */
[----:B------:R-:W-:Y:S02]  /*97e0*/  LOP3.LUT R18, R32, R34, R27, 0xb8, !PT ;  /* 0x0000002220127212 */ /* 0x000fe400078eb81b */
[----:B------:R-:W-:Y:S01]  /*97f0*/  LOP3.LUT R33, R6, R17, R21, 0x96, !PT ;  /* 0x0000001106217212 */ /* 0x000fe200078e9615 */
[----:B------:R-:W-:Y:S01]  /*9800*/  VIADD R31, R31, 0x5a827999 ;  /* 0x5a8279991f1f7836 */ /* 0x000fe20000000000 */
[----:B------:R-:W-:-:S02]  /*9810*/  IADD3 R30, PT, PT, R18, R7, R11 ;  /* 0x00000007121e7210 */ /* 0x000fc40007ffe00b */
[----:B------:R-:W-:Y:S02]  /*9820*/  SHF.L.W.U32.HI R18, R34, 0x1e, R34 ;  /* 0x0000001e22127819 */ /* 0x000fe40000010e22 */
[----:B------:R-:W-:Y:S02]  /*9830*/  LEA.HI R30, R31, R30, R31, 0x5 ;  /* 0x0000001e1f1e7211 */ /* 0x000fe400078f281f */
[----:B------:R-:W-:Y:S02]  /*9840*/  LOP3.LUT R11, R27, R31, R18, 0xb8, !PT ;  /* 0x0000001f1b0b7212 */ /* 0x000fe400078eb812 */
[----:B------:R-:W-:Y:S02]  /*9850*/  LOP3.LUT R34, R28, R21, R15, 0x96, !PT ;  /* 0x000000151c227212 */ /* 0x000fe400078e960f */
[----:B------:R-:W-:Y:S01]  /*9860*/  IADD3 R32, PT, PT, R11, R19, R32 ;  /* 0x000000130b207210 */ /* 0x000fe20007ffe020 */
[----:B------:R-:W-:Y:S01]  /*9870*/  VIADD R11, R30, 0x5a827999 ;  /* 0x5a8279991e0b7836 */ /* 0x000fe20000000000 */
[----:B------:R-:W-:-:S02]  /*9880*/  SHF.L.W.U32.HI R30, R31, 0x1e, R31 ;  /* 0x0000001e1f1e7819 */ /* 0x000fc40000010e1f */
[----:B------:R-:W-:Y:S02]  /*9890*/  LOP3.LUT R34, R34, R7, RZ, 0x3c, !PT ;  /* 0x0000000722227212 */ /* 0x000fe400078e3cff */
[C-C-:B------:R-:W-:Y:S02]  /*98a0*/  LEA.HI R15, R11.reuse, R32, R11.reuse, 0x5 ;  /* 0x000000200b0f7211 */ /* 0x140fe400078f280b */
[----:B------:R-:W-:Y:S02]  /*98b0*/  LOP3.LUT R32, R18, R11, R30, 0xb8, !PT ;  /* 0x0000000b12207212 */ /* 0x000fe400078eb81e */
[----:B------:R-:W-:Y:S01]  /*98c0*/  SHF.L.W.U32.HI R31, R11, 0x1e, R11 ;  /* 0x0000001e0b1f7819 */ /* 0x000fe20000010e0b */
[----:B------:R-:W-:Y:S01]  /*98d0*/  VIADD R15, R15, 0x5a827999 ;  /* 0x5a8279990f0f7836 */ /* 0x000fe20000000000 */
[----:B------:R-:W-:Y:S02]  /*98e0*/  IADD3 R32, PT, PT, R32, R22, R27 ;  /* 0x0000001620207210 */ /* 0x000fe40007ffe01b */
[----:B------:R-:W-:-:S02]  /*98f0*/  SHF.L.W.U32.HI R11, R34, 0x1, R34 ;  /* 0x00000001220b7819 */ /* 0x000fc40000010e22 */
[C---:B------:R-:W-:Y:S02]  /*9900*/  LEA.HI R32, R15.reuse, R32, R15, 0x5 ;  /* 0x000000200f207211 */ /* 0x040fe400078f280f */
[----:B------:R-:W-:Y:S02]  /*9910*/  LOP3.LUT R27, R30, R15, R31, 0xb8, !PT ;  /* 0x0000000f1e1b7212 */ /* 0x000fe400078eb81f */
[----:B------:R-:W-:Y:S01]  /*9920*/  SHF.L.W.U32.HI R21, R15, 0x1e, R15 ;  /* 0x0000001e0f157819 */ /* 0x000fe20000010e0f */
[----:B------:R-:W-:Y:S01]  /*9930*/  VIADD R32, R32, 0x5a827999 ;  /* 0x5a82799920207836 */ /* 0x000fe20000000000 */
[----:B------:R-:W-:Y:S02]  /*9940*/  IADD3 R27, PT, PT, R27, R11, R18 ;  /* 0x0000000b1b1b7210 */ /* 0x000fe40007ffe012 */
[----:B------:R-:W-:Y:S02]  /*9950*/  LOP3.LUT R18, R20, R19, RZ, 0x3c, !PT ;  /* 0x0000001314127212 */ /* 0x000fe400078e3cff */
[----:B------:R-:W-:-:S02]  /*9960*/  LEA.HI R20, R32, R27, R32, 0x5 ;  /* 0x0000001b20147211 */ /* 0x000fc400078f2820 */
[----:B------:R-:W-:Y:S02]  /*9970*/  SHF.L.W.U32.HI R15, R18, 0x1, R18 ;  /* 0x00000001120f7819 */ /* 0x000fe40000010e12 */
[----:B------:R-:W-:Y:S01]  /*9980*/  LOP3.LUT R18, R31, R32, R21, 0xb8, !PT ;  /* 0x000000201f127212 */ /* 0x000fe200078eb815 */
[----:B------:R-:W-:Y:S01]  /*9990*/  VIADD R20, R20, 0x5a827999 ;  /* 0x5a82799914147836 */ /* 0x000fe20000000000 */
[----:B------:R-:W-:Y:S02]  /*99a0*/  LOP3.LUT R34, R33, R22, RZ, 0x3c, !PT ;  /* 0x0000001621227212 */ /* 0x000fe400078e3cff */
        /* <DEDUP_REMOVED lines=10> */
[----:B------:R-:W-:Y:S02]  /*9a50*/  LEA.HI R16, R33, R16, R33, 0x5 ;  /* 0x0000001021107211 */ /* 0x000fe400078f2821 */
[----:B------:R-:W-:Y:S02]  /*9a60*/  SHF.L.W.U32.HI R20, R32, 0x1, R32 ;  /* 0x0000000120147819 */ /* 0x000fe40000010e20 */
        /* <DEDUP_REMOVED lines=12> */
[----:B------:R-:W-:Y:S02]  /*9b30*/  IADD3 R27, PT, PT, R21, R16, R27 ;  /* 0x00000010151b7210 */ /* 0x000fe40007ffe01b */
[----:B------:R-:W-:Y:S02]  /*9b40*/  SHF.L.W.U32.HI R21, R17, 0x1e, R17 ;  /* 0x0000001e11157819 */ /* 0x000fe40000010e11 */
[----:B------:R-:W-:Y:S02]  /*9b50*/  SHF.L.W.U32.HI R17, R23, 0x1, R23 ;  /* 0x0000000117117819 */ /* 0x000fe40000010e17 */
[C---:B------:R-:W-:Y:S02]  /*9b60*/  LEA.HI R23, R32.reuse, R27, R32, 0x5 ;  /* 0x0000001b20177211 */ /* 0x040fe400078f2820 */
[----:B------:R-:W-:Y:S02]  /*9b70*/  LOP3.LUT R33, R19, R28, R10, 0x96, !PT ;  /* 0x0000001c13217212 */ /* 0x000fe400078e960a */
[----:B------:R-:W-:Y:S01]  /*9b80*/  LOP3.LUT R10, R32, R21, R31, 0x96, !PT ;  /* 0x00000015200a7212 */ /* 0x000fe200078e961f */
[----:B------:R-:W-:Y:S01]  /*9b90*/  VIADD R23, R23, 0x6ed9eba1 ;  /* 0x6ed9eba117177836 */ /* 0x000fe20000000000 */
[----:B------:R-:W-:-:S02]  /*9ba0*/  LOP3.LUT R33, R33, R20, RZ, 0x3c, !PT ;  /* 0x0000001421217212 */ /* 0x000fc400078e3cff */
        /* <DEDUP_REMOVED lines=13> */
[----:B------:R-:W-:Y:S01]  /*9c80*/  LOP3.LUT R31, R30, R23, R32, 0x96, !PT ;  /* 0x000000171e1f7212 */ /* 0x000fe200078e9620 */
[----:B------:R-:W-:Y:S01]  /*9c90*/  VIADD R27, R27, 0x6ed9eba1 ;  /* 0x6ed9eba11b1b7836 */ /* 0x000fe20000000000 */
[----:B------:R-:W-:Y:S02]  /*9ca0*/  LOP3.LUT R34, R28, R17, RZ, 0x3c, !PT ;  /* 0x000000111c227212 */ /* 0x000fe400078e3cff */
        /* <DEDUP_REMOVED lines=19> */
[C---:B------:R-:W-:Y:S02]  /*9de0*/  LOP3.LUT R32, R6.reuse, R30, R27, 0x96, !PT ;  /* 0x0000001e06207212 */ /* 0x040fe400078e961b */
[----:B------:R-:W-:Y:S02]  /*9df0*/  LEA.HI R31, R6, R31, R6, 0x5 ;  /* 0x0000001f061f7211 */ /* 0x000fe400078f2806 */
[----:B------:R-:W-:Y:S02]  /*9e00*/  LOP3.LUT R12, R20, R7, R12, 0x96, !PT ;  /* 0x00000007140c7212 */ /* 0x000fe400078e960c */
[----:B------:R-:W-:Y:S01]  /*9e10*/  IADD3 R32, PT, PT, R32, R23, R28 ;  /* 0x0000001720207210 */ /* 0x000fe20007ffe01c */
[----:B------:R-:W-:Y:S01]  /*9e20*/  VIADD R31, R31, 0x6ed9eba1 ;  /* 0x6ed9eba11f1f7836 */ /* 0x000fe20000000000 */
[----:B------:R-:W-:-:S02]  /*9e30*/  LOP3.LUT R28, R12, R21, RZ, 0x3c, !PT ;  /* 0x000000150c1c7212 */ /* 0x000fc400078e3cff */
        /* <DEDUP_REMOVED lines=20> */
[----:B------:R-:W-:Y:S02]  /*9f80*/  LOP3.LUT R30, R27, R28, R31, 0x96, !PT ;  /* 0x0000001c1b1e7212 */ /* 0x000fe400078e961f */
[----:B------:R-:W-:Y:S02]  /*9f90*/  LOP3.LUT R33, R19, R6, RZ, 0x3c, !PT ;  /* 0x0000000613217212 */ /* 0x000fe400078e3cff */
[----:B------:R-:W-:Y:S01]  /*9fa0*/  SHF.L.W.U32.HI R19, R27, 0x1e, R27 ;  /* 0x0000001e1b137819 */ /* 0x000fe20000010e1b */
[----:B------:R-:W-:Y:S01]  /*9fb0*/  VIADD R27, R32, 0x6ed9eba1 ;  /* 0x6ed9eba1201b7836 */ /* 0x000fe20000000000 */
[----:B------:R-:W-:Y:S02]  /*9fc0*/  IADD3 R30, PT, PT, R30, R7, R12 ;  /* 0x000000071e1e7210 */ /* 0x000fe40007ffe00c */
[----:B------:R-:W-:Y:S02]  /*9fd0*/  SHF.L.W.U32.HI R12, R33, 0x1, R33 ;  /* 0x00000001210c7819 */ /* 0x000fe40000010e21 */
[----:B------:R-:W-:-:S02]  /*9fe0*/  LEA.HI R30, R27, R30, R27, 0x5 ;  /* 0x0000001e1b1e7211 */ /* 0x000fc400078f281b */
[----:B------:R-:W-:Y:S02]  /*9ff0*/  LOP3.LUT R32, R27, R19, R28, 0x96, !PT ;  /* 0x000000131b207212 */ /* 0x000fe400078e961c */
[----:B------:R-:W-:Y:S02]  /*a000*/  LOP3.LUT R22, R8, R15, R22, 0x96, !PT ;  /* 0x0000000f08167212 */ /* 0x000fe400078e9616 */
[----:B------:R-:W-:Y:S01]  /*a010*/  LOP3.LUT R34, R21, R18, R11, 0x96, !PT ;  /* 0x0000001215227212 */ /* 0x000fe200078e960b */
[----:B------:R-:W-:Y:S01]  /*a020*/  VIADD R11, R30, 0x6ed9eba1 ;  /* 0x6ed9eba11e0b7836 */ /* 0x000fe20000000000 */
[----:B------:R-:W-:Y:S02]  /*a030*/  IADD3 R32, PT, PT, R32, R12, R31 ;  /* 0x0000000c20207210 */ /* 0x000fe40007ffe01f */
[----:B------:R-:W-:Y:S02]  /*a040*/  LOP3.LUT R22, R22, R13, RZ, 0x3c, !PT ;  /* 0x0000000d16167212 */ /* 0x000fe400078e3cff */
[----:B------:R-:W-:-:S02]  /*a050*/  SHF.L.W.U32.HI R30, R27, 0x1e, R27 ;  /* 0x0000001e1b1e7819 */ /* 0x000fc40000010e1b */
[C---:B------:R-:W-:Y:S02]  /*a060*/  LEA.HI R32, R11.reuse, R32, R11, 0x5 ;  /* 0x000000200b207211 */ /* 0x040fe400078f280b */
        /* <DEDUP_REMOVED lines=32> */
[----:B------:R-:W-:-:S02]  /*a270*/  LOP3.LUT R34, R16, R11, RZ, 0x3c, !PT ;  /* 0x0000000b10227212 */ /* 0x000fc400078e3cff */
[----:B------:R-:W-:Y:S01]  /*a280*/  SHF.L.W.U32.HI R16, R33, 0x1, R33 ;  /* 0x0000000121107819 */ /* 0x000fe20000010e21 */
[----:B------:R-:W-:Y:S01]  /*a290*/  VIADD R27, R27, 0x6ed9eba1 ;  /* 0x6ed9eba11b1b7836 */ /* 0x000fe20000000000 */
[C---:B------:R-:W-:Y:S02]  /*a2a0*/  LOP3.LUT R31, R30.reuse, R19, R32, 0x96, !PT ;  /* 0x000000131e1f7212 */ /* 0x040fe400078e9620 */
        /* <DEDUP_REMOVED lines=11> */
[----:B------:R-:W-:Y:S02]  /*a360*/  SHF.L.W.U32.HI R17, R17, 0x1, R17 ;  /* 0x0000000111117819 */ /* 0x000fe40000010e11 */
[----:B------:R-:W-:Y:S02]  /*a370*/  LOP3.LUT R32, R30, R27, R20, 0x96, !PT ;  /* 0x0000001b1e207212 */ /* 0x000fe400078e9614 */
[----:B------:R-:W-:Y:S02]  /*a380*/  LOP3.LUT R33, R12, R21, R10, 0x96, !PT ;  /* 0x000000150c217212 */ /* 0x000fe400078e960a */
[----:B------:R-:W-:Y:S01]  /*a390*/  SHF.L.W.U32.HI R10, R30, 0x1e, R30 ;  /* 0x0000001e1e0a7819 */ /* 0x000fe20000010e1e */
[----:B------:R-:W-:Y:S01]  /*a3a0*/  VIADD R30, R31, 0x6ed9eba1 ;  /* 0x6ed9eba11f1e7836 */ /* 0x000fe20000000000 */
[----:B------:R-:W-:Y:S02]  /*a3b0*/  IADD3 R31, PT, PT, R32, R17, R19 ;  /* 0x00000011201f7210 */ /* 0x000fe40007ffe013 */
[----:B------:R-:W-:-:S02]  /*a3c0*/  LOP3.LUT R33, R33, R16, RZ, 0x3c, !PT ;  /* 0x0000001021217212 */ /* 0x000fc400078e3cff */
        /* <DEDUP_REMOVED lines=184> */
[----:B------:R-:W-:-:S02]  /*af50*/  LOP3.LUT R33, R18, R13, R12, 0x96, !PT ;  /* 0x0000000d12217212 */ /* 0x000fc400078e960c */
[----:B------:R-:W-:Y:S02]  /*af60*/  LEA.HI R12, R31, R32, R31, 0x5 ;  /* 0x000000201f0c7211 */ /* 0x000fe400078f281f */
[----:B------:R-:W-:Y:S02]  /*af70*/  SHF.L.W.U32.HI R7, R7, 0x1, R7 ;  /* 0x0000000107077819 */ /* 0x000fe40000010e07 */
[----:B------:R-:W-:Y:S01]  /*af80*/  LOP3.LUT R21, R31, R30, R27, 0x96, !PT ;  /* 0x0000001e1f157212 */ /* 0x000fe200078e961b */
[----:B------:R-:W-:Y:S01]  /*af90*/  VIADD R12, R12, 0xca62c1d6 ;  /* 0xca62c1d60c0c7836 */ /* 0x000fe20000000000 */
[----:B------:R-:W-:Y:S02]  /*afa0*/  LOP3.LUT R34, R33, R6, RZ, 0x3c, !PT ;  /* 0x0000000621227212 */ /* 0x000fe400078e3cff */
[----:B------:R-:W-:Y:S02]  /*afb0*/  IADD3 R33, PT, PT, R21, R7, R20 ;  /* 0x0000000715217210 */ /* 0x000fe40007ffe014 */
[----:B------:R-:W-:-:S02]  /*afc0*/  SHF.L.W.U32.HI R31, R31, 0x1e, R31 ;  /* 0x0000001e1f1f7819 */ /* 0x000fc40000010e1f */
[----:B------:R-:W-:Y:S02]  /*afd0*/  LEA.HI R33, R12, R33, R12, 0x5 ;  /* 0x000000210c217211 */ /* 0x000fe400078f280c */
        /* <DEDUP_REMOVED lines=11> */
[C---:B------:R-:W-:Y:S02]  /*b090*/  LOP3.LUT R13, R33.reuse, R20, R31, 0x96, !PT ;  /* 0x00000014210d7212 */ /* 0x040fe400078e961f */
[----:B------:R-:W-:-:S02]  /*b0a0*/  SHF.L.W.U32.HI R27, R33, 0x1e, R33 ;  /* 0x0000001e211b7819 */ /* 0x000fc40000010e21 */
[----:B------:R-:W-:Y:S02]  /*b0b0*/  IADD3 R33, PT, PT, R13, R12, R30 ;  /* 0x0000000c0d217210 */ /* 0x000fe40007ffe01e */
[----:B------:R-:W-:Y:S02]  /*b0c0*/  LOP3.LUT R34, R34, R7, RZ, 0x3c, !PT ;  /* 0x0000000722227212 */ /* 0x000fe400078e3cff */
        /* <DEDUP_REMOVED lines=28> */
[----:B------:R-:W-:Y:S01]  /*b290*/  SHF.L.W.U32.HI R27, R31, 0x1e, R31 ;  /* 0x0000001e1f1b7819 */ /* 0x000fe20000010e1f */
[----:B------:R-:W-:Y:S01]  /*b2a0*/  VIADD R31, R32, 0xca62c1d6 ;  /* 0xca62c1d6201f7836 */ /* 0x000fe20000000000 */
[----:B------:R-:W-:Y:S02]  /*b2b0*/  IADD3 R22, PT, PT, R16, R15, R22 ;  /* 0x0000000f10167210 */ /* 0x000fe40007ffe016 */
[----:B------:R-:W-:Y:S02]  /*b2c0*/  LOP3.LUT R34, R34, R11, RZ, 0x3c, !PT ;  /* 0x0000000b22227212 */ /* 0x000fe400078e3cff */
[----:B------:R-:W-:Y:S02]  /*b2d0*/  LEA.HI R22, R31, R22, R31, 0x5 ;  /* 0x000000161f167211 */ /* 0x000fe400078f281f */
[----:B------:R-:W-:-:S02]  /*b2e0*/  SHF.L.W.U32.HI R16, R34, 0x1, R34 ;  /* 0x0000000122107819 */ /* 0x000fc40000010e22 */
[----:B------:R-:W-:Y:S01]  /*b2f0*/  LOP3.LUT R32, R31, R27, R30, 0x96, !PT ;  /* 0x0000001b1f207212 */ /* 0x000fe200078e961e */
[----:B------:R-:W-:Y:S01]  /*b300*/  VIADD R22, R22, 0xca62c1d6 ;  /* 0xca62c1d616167836 */ /* 0x000fe20000000000 */
[----:B------:R-:W-:Y:S02]  /*b310*/  LOP3.LUT R17, R7, R28, R17, 0x96, !PT ;  /* 0x0000001c07117212 */ /* 0x000fe400078e9611 */
[----:B------:R-:W-:Y:S02]  /*b320*/  IADD3 R23, PT, PT, R32, R16, R23 ;  /* 0x0000001020177210 */ /* 0x000fe40007ffe017 */
[----:B------:R-:W-:Y:S02]  /*b330*/  LOP3.LUT R18, R21, R8, R18, 0x96, !PT ;  /* 0x0000000815127212 */ /* 0x000fe400078e9612 */
[----:B------:R-:W-:Y:S02]  /*b340*/  LOP3.LUT R17, R17, R20, RZ, 0x3c, !PT ;  /* 0x0000001411117212 */ /* 0x000fe400078e3cff */
[----:B------:R-:W-:-:S02]  /*b350*/  SHF.L.W.U32.HI R31, R31, 0x1e, R31 ;  /* 0x0000001e1f1f7819 */ /* 0x000fc40000010e1f */
[--C-:B------:R-:W-:Y:S02]  /*b360*/  LEA.HI R23, R22, R23, R22.reuse, 0x5 ;  /* 0x0000001716177211 */ /* 0x100fe400078f2816 */
[----:B------:R-:W-:Y:S02]  /*b370*/  LOP3.LUT R32, R18, R15, RZ, 0x3c, !PT ;  /* 0x0000000f12207212 */ /* 0x000fe400078e3cff */
[----:B------:R-:W-:Y:S01]  /*b380*/  SHF.L.W.U32.HI R17, R17, 0x1, R17 ;  /* 0x0000000111117819 */ /* 0x000fe20000010e11 */
[----:B------:R-:W-:Y:S01]  /*b390*/  VIADD R23, R23, 0xca62c1d6 ;  /* 0xca62c1d617177836 */ /* 0x000fe20000000000 */
[C---:B------:R-:W-:Y:S02]  /*b3a0*/  LOP3.LUT R18, R22.reuse, R31, R27, 0x96, !PT ;  /* 0x0000001f16127212 */ /* 0x040fe400078e961b */
        /* <DEDUP_REMOVED lines=8> */
[----:B------:R-:W-:-:S02]  /*b430*/  LOP3.LUT R8, R13, R10, R8, 0x96, !PT ;  /* 0x0000000a0d087212 */ /* 0x000fc400078e9608 */
[----:B------:R-:W-:Y:S02]  /*b440*/  LOP3.LUT R35, R35, R16, RZ, 0x3c, !PT ;  /* 0x0000001023237212 */ /* 0x000fe400078e3cff */
[----:B------:R-:W-:Y:S02]  /*b450*/  SHF.L.W.U32.HI R27, R23, 0x1e, R23 ;  /* 0x0000001e171b7819 */ /* 0x000fe40000010e17 */
[----:B------:R-:W-:Y:S02]  /*b460*/  LEA.HI R28, R30, R33, R30, 0x5 ;  /* 0x000000211e1c7211 */ /* 0x000fe400078f281e */
[----:B------:R-:W-:Y:S02]  /*b470*/  LOP3.LUT R34, R8, R17, RZ, 0x3c, !PT ;  /* 0x0000001108227212 */ /* 0x000fe400078e3cff */
[----:B------:R-:W-:Y:S01]  /*b480*/  SHF.L.W.U32.HI R8, R35, 0x1, R35 ;  /* 0x0000000123087819 */ /* 0x000fe20000010e23 */
[----:B------:R-:W-:Y:S01]  /*b490*/  VIADD R28, R28, 0xca62c1d6 ;  /* 0xca62c1d61c1c7836 */ /* 0x000fe20000000000 */
[----:B------:R-:W-:-:S02]  /*b4a0*/  LOP3.LUT R32, R30, R27, R22, 0x96, !PT ;  /* 0x0000001b1e207212 */ /* 0x000fc400078e9616 */
[----:B------:R-:W-:Y:S02]  /*b4b0*/  SHF.L.W.U32.HI R23, R30, 0x1e, R30 ;  /* 0x0000001e1e177819 */ /* 0x000fe40000010e1e */
[----:B------:R-:W-:Y:S02]  /*b4c0*/  IADD3 R33, PT, PT, R32, R8, R31 ;  /* 0x0000000820217210 */ /* 0x000fe40007ffe01f */
[----:B------:R-:W-:Y:S02]  /*b4d0*/  LOP3.LUT R35, R11, R6, R9, 0x96, !PT ;  /* 0x000000060b237212 */ /* 0x000fe400078e9609 */
[----:B------:R-:W-:Y:S02]  /*b4e0*/  LEA.HI R9, R28, R33, R28, 0x5 ;  /* 0x000000211c097211 */ /* 0x000fe400078f281c */
[----:B------:R-:W-:Y:S02]  /*b4f0*/  SHF.L.W.U32.HI R31, R34, 0x1, R34 ;  /* 0x00000001221f7819 */ /* 0x000fe40000010e22 */
[----:B------:R-:W-:Y:S01]  /*b500*/  LOP3.LUT R30, R28, R23, R27, 0x96, !PT ;  /* 0x000000171c1e7212 */ /* 0x000fe200078e961b */
[----:B------:R-:W-:Y:S01]  /*b510*/  VIADD R9, R9, 0xca62c1d6 ;  /* 0xca62c1d609097836 */ /* 0x000fe20000000000 */
[----:B------:R-:W-:-:S02]  /*b520*/  LOP3.LUT R35, R35, R18, RZ, 0x3c, !PT ;  /* 0x0000001223237212 */ /* 0x000fc400078e3cff */
[----:B------:R-:W-:Y:S02]  /*b530*/  IADD3 R30, PT, PT, R30, R31, R22 ;  /* 0x0000001f1e1e7210 */ /* 0x000fe40007ffe016 */
        /* <DEDUP_REMOVED lines=9> */
[C---:B------:R-:W-:Y:S02]  /*b5d0*/  LEA.HI R27, R30.reuse, R27, R30, 0x5 ;  /* 0x0000001b1e1b7211 */ /* 0x040fe400078f281e */
        /* <DEDUP_REMOVED lines=21> */
[----:B------:R-:W-:Y:S02]  /*b730*/  SHF.L.W.U32.HI R6, R28, 0x1e, R28 ;  /* 0x0000001e1c067819 */ /* 0x000fe40000010e1c */
[----:B------:R-:W-:Y:S02]  /*b740*/  IADD3 R16, PT, PT, R7, R10, R9 ;  /* 0x0000000a07107210 */ /* 0x000fe40007ffe009 */
[----:B------:R-:W-:Y:S02]  /*b750*/  LEA.HI R20, R17, R20, R17, 0x1 ;  /* 0x0000001411147211 */ /* 0x000fe400078f0811 */
[C---:B------:R-:W-:Y:S02]  /*b760*/  LOP3.LUT R7, R23.reuse, R6, R19, 0x96, !PT ;  /* 0x0000000617077212 */ /* 0x040fe400078e9613 */
[----:B------:R-:W-:-:S02]  /*b770*/  LEA.HI R16, R23, R16, R23, 0x5 ;  /* 0x0000001017107211 */ /* 0x000fc400078f2817 */
[----:B------:R-:W-:Y:S01]  /*b780*/  LOP3.LUT R18, R18, R13, R21, 0x96, !PT ;  /* 0x0000000d12127212 */ /* 0x000fe200078e9615 */
[----:B------:R-:W-:Y:S01]  /*b790*/  IMAD.IADD R20, R7, 0x1, R20 ;  /* 0x0000000107147824 */ /* 0x000fe200078e0214 */
[----:B------:R-:W-:Y:S01]  /*b7a0*/  SHF.L.W.U32.HI R23, R23, 0x1e, R23 ;  /* 0x0000001e17177819 */ /* 0x000fe20000010e17 */
[----:B------:R-:W-:Y:S01]  /*b7b0*/  VIADD R7, R16, 0xca62c1d6 ;  /* 0xca62c1d610077836 */ /* 0x000fe20000000000 */
[----:B------:R-:W-:Y:S01]  /*b7c0*/  LOP3.LUT R18, R18, R15, RZ, 0x3c, !PT ;  /* 0x0000000f12127212 */ /* 0x000fe200078e3cff */
[----:B------:R-:W-:Y:S01]  /*b7d0*/  IMAD.MOV.U32 R16, RZ, RZ, RZ ;  /* 0x000000ffff107224 */ /* 0x000fe200078e00ff */
[----:B------:R-:W-:Y:S01]  /*b7e0*/  LOP3.LUT R11, R8, R11, R12, 0x96, !PT ;  /* 0x0000000b080b7212 */ /* 0x000fe200078e960c */
[----:B0-----:R-:W-:Y:S01]  /*b7f0*/  IMAD.IADD R14, R14, 0x1, R23 ;  /* 0x000000010e0e7824 */ /* 0x001fe200078e0217 */
[----:B------:R-:W-:Y:S02]  /*b800*/  LEA.HI R19, R18, R19, R18, 0x1 ;  /* 0x0000001312137211 */ /* 0x000fe400078f0812 */
[----:B------:R-:W-:-:S02]  /*b810*/  LEA.HI R20, R7, R20, R7, 0x5 ;  /* 0x0000001407147211 */ /* 0x000fc400078f2807 */
[----:B------:R-:W-:Y:S02]  /*b820*/  LOP3.LUT R8, R7, R23, R6, 0x96, !PT ;  /* 0x0000001707087212 */ /* 0x000fe400078e9606 */
[----:B------:R-:W-:Y:S02]  /*b830*/  LOP3.LUT R11, R11, R10, RZ, 0x3c, !PT ;  /* 0x0000000a0b0b7212 */ /* 0x000fe400078e3cff */
[----:B------:R-:W-:Y:S01]  /*b840*/  SHF.L.W.U32.HI R10, R7, 0x1e, R7 ;  /* 0x0000001e070a7819 */ /* 0x000fe20000010e07 */
[----:B------:R-:W-:Y:S01]  /*b850*/  VIADD R7, R20, 0xca62c1d6 ;  /* 0xca62c1d614077836 */ /* 0x000fe20000000000 */
[----:B------:R-:W-:Y:S01]  /*b860*/  LEA.HI R4, R11, R4, R11, 0x1 ;  /* 0x000000040b047211 */ /* 0x000fe200078f080b */
[----:B------:R-:W-:Y:S02]  /*b870*/  IMAD.IADD R8, R8, 0x1, R19 ;  /* 0x0000000108087824 */ /* 0x000fe400078e0213 */
[----:B------:R-:W-:Y:S01]  /*b880*/  IMAD.IADD R3, R3, 0x1, R10 ;  /* 0x0000000103037824 */ /* 0x000fe200078e020a */
[----:B------:R-:W-:-:S02]  /*b890*/  LOP3.LUT R9, R7, R10, R23, 0x96, !PT ;  /* 0x0000000a07097212 */ /* 0x000fc400078e9617 */
[--C-:B------:R-:W-:Y:S02]  /*b8a0*/  LEA.HI R8, R7, R8, R7.reuse, 0x5 ;  /* 0x0000000807087211 */ /* 0x100fe400078f2807 */
[----:B------:R-:W-:Y:S01]  /*b8b0*/  IADD3 R9, PT, PT, R9, R4, R6 ;  /* 0x0000000409097210 */ /* 0x000fe20007ffe006 */
[----:B------:R-:W-:Y:S01]  /*b8c0*/  IMAD.MOV.U32 R6, RZ, RZ, RZ ;  /* 0x000000ffff067224 */ /* 0x000fe200078e00ff */
[----:B------:R-:W-:Y:S01]  /*b8d0*/  LEA.HI R2, R7, R2, R7, 0x1e ;  /* 0x0000000207027211 */ /* 0x000fe200078ff007 */
[----:B------:R-:W-:-:S04]  /*b8e0*/  VIADD R8, R8, 0xca62c1d6 ;  /* 0xca62c1d608087836 */ /* 0x000fc80000000000 */
[--C-:B------:R-:W-:Y:S01]  /*b8f0*/  IMAD.IADD R5, R5, 0x1, R8.reuse ;  /* 0x0000000105057824 */ /* 0x100fe200078e0208 */
[----:B------:R-:W-:-:S05]  /*b900*/  LEA.HI R9, R8, R9, R8, 0x5 ;  /* 0x0000000908097211 */ /* 0x000fca00078f2808 */
[----:B-1----:R-:W-:-:S07]  /*b910*/  VIADD R4, R9, 0xca62c1d6 ;  /* 0xca62c1d609047836 */ /* 0x002fce0000000000 */
.L_x_37:
[----:B------:R-:W-:Y:S05]  /*b920*/  BSYNC.RECONVERGENT B1 ;  /* 0x0000000000017941 */ /* 0x000fea0003800200 */
.L_x_36:
[----:B------:R-:W-:Y:S01]  /*b930*/  BSSY.RECONVERGENT B1, `(.L_x_38) ;  /* 0x0000039000017945 */ /* 0x000fe20003800200 */
[----:B------:R-:W-:Y:S02]  /*b940*/  VIADD R22, R29, 0x8 ;  /* 0x000000081d167836 */ /* 0x000fe40000000000 */
[----:B------:R-:W-:Y:S01]  /*b950*/  IMAD.MOV.U32 R18, RZ, RZ, RZ ;  /* 0x000000ffff127224 */ /* 0x000fe200078e00ff */
[----:B------:R-:W-:Y:S06]  /*b960*/  @!P1 BRA `(.L_x_39) ;  /* 0x0000000000d49947 */ /* 0x000fec0003800000 */
[----:B------:R-:W-:Y:S01]  /*b970*/  ISETP.GT.U32.AND P0, PT, R16, RZ, PT ;  /* 0x000000ff1000720c */ /* 0x000fe20003f04070 */
[----:B------:R-:W-:Y:S01]  /*b980*/  IMAD.MOV.U32 R7, RZ, RZ, RZ ;  /* 0x000000ffff077224 */ /* 0x000fe200078e00ff */
[----:B------:R-:W-:Y:S01]  /*b990*/  BSSY.RECONVERGENT B2, `(.L_x_40) ;  /* 0x0000020000027945 */ /* 0x000fe20003800200 */
[----:B-1----:R-:W-:Y:S01]  /*b9a0*/  IMAD.MOV.U32 R11, RZ, RZ, RZ ;  /* 0x000000ffff0b7224 */ /* 0x002fe200078e00ff */
[----:B------:R-:W-:-:S13]  /*b9b0*/  ISETP.GT.U32.AND.EX P0, PT, R18, RZ, PT, P0 ;  /* 0x000000ff1200720c */ /* 0x000fda0003f04100 */
[----:B------:R-:W-:Y:S01]  /*b9c0*/  @!P0 IADD3 R8, PT, PT, R1, R6, R7 ;  /* 0x0000000601088210 */ /* 0x000fe20007ffe007 */
[----:B------:R-:W-:-:S04]  /*b9d0*/  @!P0 IMAD.MOV.U32 R7, RZ, RZ, 0x1 ;  /* 0x00000001ff078424 */ /* 0x000fc800078e00ff */
[----:B------:R1:W-:Y:S01]  /*b9e0*/  @!P0 STL.U8 [R8+0x24], RZ ;  /* 0x000024ff08008387 */ /* 0x0003e20000100000 */
[CC--:B------:R-:W-:Y:S02]  /*b9f0*/  IADD3 R9, P3, PT, R16.reuse, -R7.reuse, RZ ;  /* 0x8000000710097210 */ /* 0x0c0fe40007f7e0ff */
[----:B------:R-:W-:Y:S02]  /*ba00*/  ISETP.GT.U32.AND P2, PT, R16, R7, PT ;  /* 0x000000071000720c */ /* 0x000fe40003f44070 */
[----:B------:R-:W-:Y:S01]  /*ba10*/  ISETP.LE.U32.AND P1, PT, R9, 0x3, PT ;  /* 0x000000030900780c */ /* 0x000fe20003f23070 */
[C---:B------:R-:W-:Y:S01]  /*ba20*/  IMAD.X R9, R18.reuse, 0x1, ~R11, P3 ;  /* 0x0000000112097824 */ /* 0x040fe200018e0e0b */
[----:B------:R-:W-:-:S04]  /*ba30*/  ISETP.GT.U32.AND.EX P2, PT, R18, R11, PT, P2 ;  /* 0x0000000b1200720c */ /* 0x000fc80003f44120 */
[----:B------:R-:W-:-:S13]  /*ba40*/  ISETP.LE.U32.OR.EX P1, PT, R9, RZ, !P2, P1 ;  /* 0x000000ff0900720c */ /* 0x000fda0005723510 */
[----:B-1----:R-:W-:Y:S05]  /*ba50*/  @P1 BRA `(.L_x_41) ;  /* 0x00000000004c1947 */ /* 0x002fea0003800000 */
[----:B------:R-:W-:Y:S02]  /*ba60*/  IADD3 R20, P1, PT, R16, -0x3, RZ ;  /* 0xfffffffd10147810 */ /* 0x000fe40007f3e0ff */
[----:B------:R-:W-:Y:S02]  /*ba70*/  PLOP3.LUT P0, PT, PT, PT, PT, 0x8, 0x80 ;  /* 0x000000000080781c */ /* 0x000fe40003f0e170 */
[----:B------:R-:W-:-:S11]  /*ba80*/  IADD3.X R28, PT, PT, R18, -0x1, RZ, P1, !PT ;  /* 0xffffffff121c7810 */ /* 0x000fd60000ffe4ff */
.L_x_42:
[C-C-:B------:R-:W-:Y:S02]  /*ba90*/  IADD3 R12, PT, PT, R6.reuse, 0x1, R7.reuse ;  /* 0x00000001060c7810 */ /* 0x140fe40007ffe007 */
[C-C-:B------:R-:W-:Y:S02]  /*baa0*/  IADD3 R10, PT, PT, R6.reuse, 0x2, R7.reuse ;  /* 0x00000002060a7810 */ /* 0x140fe40007ffe007 */
[--C-:B------:R-:W-:Y:S01]  /*bab0*/  IADD3 R8, PT, PT, R6, 0x3, R7.reuse ;  /* 0x0000000306087810 */ /* 0x100fe20007ffe007 */
[C---:B------:R-:W-:Y:S01]  /*bac0*/  IMAD.IADD R12, R1.reuse, 0x1, R12 ;  /* 0x00000001010c7824 */ /* 0x040fe200078e020c */
[C---:B------:R-:W-:Y:S01]  /*bad0*/  IADD3 R9, PT, PT, R1.reuse, R6, R7 ;  /* 0x0000000601097210 */ /* 0x040fe20007ffe007 */
[----:B------:R-:W-:Y:S01]  /*bae0*/  IMAD.IADD R10, R1, 0x1, R10 ;  /* 0x00000001010a7824 */ /* 0x000fe200078e020a */
[----:B------:R-:W-:Y:S01]  /*baf0*/  IADD3 R7, P1, PT, R7, 0x4, RZ ;  /* 0x0000000407077810 */ /* 0x000fe20007f3e0ff */
[----:B------:R-:W-:Y:S02]  /*bb00*/  IMAD.IADD R8, R1, 0x1, R8 ;  /* 0x0000000101087824 */ /* 0x000fe400078e0208 */
[----:B------:R1:W-:Y:S02]  /*bb10*/  STL.U8 [R9+0x24], RZ ;  /* 0x000024ff09007387 */ /* 0x0003e40000100000 */
[----:B------:R-:W-:Y:S01]  /*bb20*/  IMAD.X R11, RZ, RZ, R11, P1 ;  /* 0x000000ffff0b7224 */ /* 0x000fe200008e060b */
[----:B------:R-:W-:Y:S01]  /*bb30*/  ISETP.GE.U32.AND P1, PT, R7, R20, PT ;  /* 0x000000140700720c */ /* 0x000fe20003f26070 */
[----:B------:R1:W-:Y:S03]  /*bb40*/  STL.U8 [R12+0x24], RZ ;  /* 0x000024ff0c007387 */ /* 0x0003e60000100000 */
[----:B------:R-:W-:Y:S01]  /*bb50*/  ISETP.GE.U32.AND.EX P1, PT, R11, R28, PT, P1 ;  /* 0x0000001c0b00720c */ /* 0x000fe20003f26110 */
[----:B------:R1:W-:Y:S04]  /*bb60*/  STL.U8 [R10+0x24], RZ ;  /* 0x000024ff0a007387 */ /* 0x0003e80000100000 */
[----:B------:R1:W-:Y:S08]  /*bb70*/  STL.U8 [R8+0x24], RZ ;  /* 0x000024ff08007387 */ /* 0x0003f00000100000 */
[----:B-1----:R-:W-:Y:S05]  /*bb80*/  @!P1 BRA `(.L_x_42) ;  /* 0xfffffffc00c09947 */ /* 0x002fea000383ffff */
.L_x_41:
[----:B------:R-:W-:Y:S05]  /*bb90*/  BSYNC.RECONVERGENT B2 ;  /* 0x0000000000027941 */ /* 0x000fea0003800200 */
.L_x_40:
[CC--:B------:R-:W-:Y:S02]  /*bba0*/  IADD3 R8, P3, PT, R16.reuse, -R7.reuse, RZ ;  /* 0x8000000710087210 */ /* 0x0c0fe40007f7e0ff */
[----:B------:R-:W-:Y:S02]  /*bbb0*/  ISETP.GT.U32.AND P2, PT, R16, R7, PT ;  /* 0x000000071000720c */ /* 0x000fe40003f44070 */
[----:B------:R-:W-:Y:S01]  /*bbc0*/  ISETP.LE.U32.AND P1, PT, R8, 0x1, PT ;  /* 0x000000010800780c */ /* 0x000fe20003f23070 */
[C---:B------:R-:W-:Y:S01]  /*bbd0*/  IMAD.X R8, R18.reuse, 0x1, ~R11, P3 ;  /* 0x0000000112087824 */ /* 0x040fe200018e0e0b */
[----:B------:R-:W-:-:S04]  /*bbe0*/  ISETP.GT.U32.AND.EX P2, PT, R18, R11, PT, P2 ;  /* 0x0000000b1200720c */ /* 0x000fc80003f44120 */
[----:B------:R-:W-:-:S13]  /*bbf0*/  ISETP.LE.U32.OR.EX P1, PT, R8, RZ, !P2, P1 ;  /* 0x000000ff0800720c */ /* 0x000fda0005723510 */
[--C-:B------:R-:W-:Y:S02]  /*bc00*/  @!P1 IADD3 R9, PT, PT, R1, R6, R7.reuse ;  /* 0x0000000601099210 */ /* 0x100fe40007ffe007 */
[----:B------:R-:W-:Y:S02]  /*bc10*/  @!P1 IADD3 R8, PT, PT, R6, 0x1, R7 ;  /* 0x0000000106089810 */ /* 0x000fe40007ffe007 */
[----:B------:R-:W-:Y:S01]  /*bc20*/  @!P1 IADD3 R7, P3, PT, R7, 0x2, RZ ;  /* 0x0000000207079810 */ /* 0x000fe20007f7e0ff */
[----:B------:R2:W-:Y:S01]  /*bc30*/  @!P1 STL.U8 [R9+0x24], RZ ;  /* 0x000024ff09009387 */ /* 0x0005e20000100000 */
[----:B------:R-:W-:Y:S01]  /*bc40*/  @!P1 PLOP3.LUT P0, PT, PT, PT, PT, 0x8, 0x80 ;  /* 0x000000000080981c */ /* 0x000fe20003f0e170 */
[----:B------:R-:W-:Y:S01]  /*bc50*/  @!P1 IMAD.IADD R8, R1, 0x1, R8 ;  /* 0x0000000101089824 */ /* 0x000fe200078e0208 */
[----:B------:R-:W-:Y:S01]  /*bc60*/  ISETP.LT.U32.AND P2, PT, R7, R16, PT ;  /* 0x000000100700720c */ /* 0x000fe20003f41070 */
[----:B------:R-:W-:-:S03]  /*bc70*/  @!P1 IMAD.X R11, RZ, RZ, R11, P3 ;  /* 0x000000ffff0b9224 */ /* 0x000fc600018e060b */
[----:B------:R2:W-:Y:S02]  /*bc80*/  @!P1 STL.U8 [R8+0x24], RZ ;  /* 0x000024ff08009387 */ /* 0x0005e40000100000 */
[----:B------:R-:W-:-:S13]  /*bc90*/  ISETP.LT.U32.OR.EX P0, PT, R11, R18, P0, P2 ;  /* 0x000000120b00720c */ /* 0x000fda0000701520 */
[----:B------:R-:W-:-:S05]  /*bca0*/  @P0 IADD3 R6, PT, PT, R1, R6, R7 ;  /* 0x0000000601060210 */ /* 0x000fca0007ffe007 */
[----:B------:R2:W-:Y:S02]  /*bcb0*/  @P0 STL.U8 [R6+0x24], RZ ;  /* 0x000024ff06000387 */ /* 0x0005e40000100000 */
.L_x_39:
[----:B------:R-:W-:Y:S05]  /*bcc0*/  BSYNC.RECONVERGENT B1 ;  /* 0x0000000000017941 */ /* 0x000fea0003800200 */
.L_x_38:
[----:B--2---:R-:W-:Y:S01]  /*bcd0*/  LOP3.LUT R6, R22, 0x1f8, RZ, 0xc0, !PT ;  /* 0x000001f816067812 */ /* 0x004fe200078ec0ff */
[----:B------:R-:W-:-:S03]  /*bce0*/  IMAD.MOV.U32 R29, RZ, RZ, R22 ;  /* 0x000000ffff1d7224 */ /* 0x000fc600078e0016 */
[----:B------:R-:W-:-:S13]  /*bcf0*/  ISETP.NE.AND P0, PT, R6, 0x1c0, PT ;  /* 0x000001c00600780c */ /* 0x000fda0003f05270 */
[----:B------:R-:W-:Y:S05]  /*bd00*/  @P0 BRA `(.L_x_43) ;  /* 0xffffffd4002c0947 */ /* 0x000fea000383ffff */
.L_x_35:
[----:B------:R-:W-:Y:S05]  /*bd10*/  BSYNC.RECONVERGENT B0 ;  /* 0x0000000000007941 */ /* 0x000fea0003800200 */
.L_x_34:
[----:B------:R-:W-:Y:S01]  /*bd20*/  SHF.R.U32.HI R7, RZ, 0x3, R22 ;  /* 0x00000003ff077819 */ /* 0x000fe20000011616 */
[----:B------:R-:W-:Y:S03]  /*bd30*/  BSSY.RECONVERGENT B0, `(.L_x_44) ;  /* 0x000027e000007945 */ /* 0x000fe60003800200 */
[----:B------:R-:W-:-:S04]  /*bd40*/  LOP3.LUT R7, R7, 0x3f, RZ, 0xc0, !PT ;  /* 0x0000003f07077812 */ /* 0x000fc800078ec0ff */
[----:B------:R-:W-:-:S13]  /*bd50*/  ISETP.GE.U32.AND P0, PT, R7, 0x38, PT ;  /* 0x000000380700780c */ /* 0x000fda0003f06070 */
[----:B------:R-:W-:Y:S05]  /*bd60*/  @!P0 BRA `(.L_x_45) ;  /* 0x0000002400e88947 */ /* 0x000fea0003800000 */
[----:B------:R-:W-:Y:S01]  /*bd70*/  BSSY.RECONVERGENT B1, `(.L_x_46) ;  /* 0x000000d000017945 */ /* 0x000fe20003800200 */
[----:B-1----:R-:W-:Y:S01]  /*bd80*/  IADD3 R11, PT, PT, -R7, 0x40, RZ ;  /* 0x00000040070b7810 */ /* 0x002fe20007ffe1ff */
[----:B------:R-:W-:Y:S02]  /*bd90*/  IMAD.MOV.U32 R6, RZ, RZ, RZ ;  /* 0x000000ffff067224 */ /* 0x000fe400078e00ff */
[----:B------:R-:W-:-:S07]  /*bda0*/  IMAD.MOV.U32 R10, RZ, RZ, RZ ;  /* 0x000000ffff0a7224 */ /* 0x000fce00078e00ff */
.L_x_47:
[----:B-1----:R-:W-:-:S06]  /*bdb0*/  IMAD.IADD R8, R6, 0x1, R0 ;  /* 0x0000000106087824 */ /* 0x002fcc00078e0200 */
[----:B------:R-:W2:Y:S01]  /*bdc0*/  LDL.U8 R8, [R8] ;  /* 0x0000000008087983 */ /* 0x000ea20000100000 */
[----:B------:R-:W-:Y:S02]  /*bdd0*/  IADD3 R9, PT, PT, R1, R7, R6 ;  /* 0x0000000701097210 */ /* 0x000fe40007ffe006 */
[----:B------:R-:W-:-:S05]  /*bde0*/  IADD3 R6, P0, PT, R6, 0x1, RZ ;  /* 0x0000000106067810 */ /* 0x000fca0007f1e0ff */
[----:B------:R-:W-:Y:S01]  /*bdf0*/  IMAD.X R10, RZ, RZ, R10, P0 ;  /* 0x000000ffff0a7224 */ /* 0x000fe200000e060a */
[----:B------:R-:W-:-:S04]  /*be00*/  ISETP.GE.U32.AND P0, PT, R6, R11, PT ;  /* 0x0000000b0600720c */ /* 0x000fc80003f06070 */
[----:B------:R-:W-:Y:S01]  /*be10*/  ISETP.GE.U32.AND.EX P0, PT, R10, RZ, PT, P0 ;  /* 0x000000ff0a00720c */ /* 0x000fe20003f06100 */
[----:B--2---:R1:W-:-:S12]  /*be20*/  STL.U8 [R9+0x24], R8 ;  /* 0x0000240809007387 */ /* 0x0043d80000100000 */
[----:B------:R-:W-:Y:S05]  /*be30*/  @!P0 BRA `(.L_x_47) ;  /* 0xfffffffc00dc8947 */ /* 0x000fea000383ffff */
[----:B------:R-:W-:Y:S05]  /*be40*/  BSYNC.RECONVERGENT B1 ;  /* 0x0000000000017941 */ /* 0x000fea0003800200 */
.L_x_46:
[----:B------:R-:W2:Y:S04]  /*be50*/  LDL R15, [R1+0x24] ;  /* 0x00002400010f7983 */ /* 0x000ea80000100800 */
[----:B------:R-:W3:Y:S04]  /*be60*/  LDL.64 R16, [R1+0x28] ;  /* 0x0000280001107983 */ /* 0x000ee80000100a00 */
[----:B------:R-:W4:Y:S04]  /*be70*/  LDL.64 R18, [R1+0x30] ;  /* 0x0000300001127983 */ /* 0x000f280000100a00 */
[----:B------:R-:W5:Y:S04]  /*be80*/  LDL.64 R6, [R1+0x38] ;  /* 0x0000380001067983 */ /* 0x000f680000100a00 */
[----:B------:R-:W5:Y:S04]  /*be90*/  LDL.64 R12, [R1+0x40] ;  /* 0x00004000010c7983 */ /* 0x000f680000100a00 */
[----:B-1----:R-:W5:Y:S04]  /*bea0*/  LDL.64 R8, [R1+0x48] ;  /* 0x0000480001087983 */ /* 0x002f680000100a00 */
[----:B------:R-:W5:Y:S04]  /*beb0*/  LDL.64 R20, [R1+0x50] ;  /* 0x0000500001147983 */ /* 0x000f680000100a00 */
[----:B------:R-:W5:Y:S04]  /*bec0*/  LDL.64 R10, [R1+0x58] ;  /* 0x00005800010a7983 */ /* 0x000f680000100a00 */
        /* <DEDUP_REMOVED lines=70> */
[----:B------:R-:W-:Y:S01]  /*c330*/  SHF.L.W.U32.HI R30, R30, 0x1e, R30 ;  /* 0x0000001e1e1e7819 */ /* 0x000fe20000010e1e */
[----:B------:R-:W-:Y:S01]  /*c340*/  VIADD R9, R9, 0x5a827999 ;  /* 0x5a82799909097836 */ /* 0x000fe20000000000 */
[----:B------:R-:W-:Y:S02]  /*c350*/  IADD3 R32, PT, PT, R29, R20, R13 ;  /* 0x000000141d207210 */ /* 0x000fe40007ffe00d */
[----:B------:R-:W-:Y:S02]  /*c360*/  PRMT R0, R0, 0x123, RZ ;  /* 0x0000012300007816 */ /* 0x000fe400000000ff */
[--C-:B------:R-:W-:Y:S02]  /*c370*/  LEA.HI R32, R9, R32, R9.reuse, 0x5 ;  /* 0x0000002009207211 */ /* 0x100fe400078f2809 */
[----:B------:R-:W-:Y:S02]  /*c380*/  LOP3.LUT R29, R27, R9, R30, 0xb8, !PT ;  /* 0x000000091b1d7212 */ /* 0x000fe400078eb81e */
[----:B------:R-:W-:Y:S01]  /*c390*/  SHF.L.W.U32.HI R13, R9, 0x1e, R9 ;  /* 0x0000001e090d7819 */ /* 0x000fe20000010e09 */
[----:B------:R-:W-:Y:S01]  /*c3a0*/  VIADD R32, R32, 0x5a827999 ;  /* 0x5a82799920207836 */ /* 0x000fe20000000000 */
[----:B------:R-:W-:-:S02]  /*c3b0*/  IADD3 R29, PT, PT, R29, R21, R28 ;  /* 0x000000151d1d7210 */ /* 0x000fc40007ffe01c */
[----:B------:R-:W-:Y:S02]  /*c3c0*/  PRMT R9, R10, 0x123, RZ ;  /* 0x000001230a097816 */ /* 0x000fe400000000ff */
        /* <DEDUP_REMOVED lines=9> */
[----:B------:R-:W-:-:S02]  /*c460*/  IADD3 R31, PT, PT, R31, R11, R30 ;  /* 0x0000000b1f1f7210 */ /* 0x000fc40007ffe01e */
[----:B------:R-:W-:Y:S02]  /*c470*/  LOP3.LUT R30, R22, R17, R15, 0x96, !PT ;  /* 0x00000011161e7212 */ /* 0x000fe400078e960f */
[--C-:B------:R-:W-:Y:S02]  /*c480*/  LEA.HI R31, R28, R31, R28.reuse, 0x5 ;  /* 0x0000001f1c1f7211 */ /* 0x100fe400078f281c */
[----:B------:R-:W-:Y:S02]  /*c490*/  LOP3.LUT R15, R10, R28, R27, 0xb8, !PT ;  /* 0x0000001c0a0f7212 */ /* 0x000fe400078eb81b */
[----:B------:R-:W-:Y:S01]  /*c4a0*/  LOP3.LUT R29, R30, R9, RZ, 0x3c, !PT ;  /* 0x000000091e1d7212 */ /* 0x000fe200078e3cff */
[----:B------:R-:W-:Y:S01]  /*c4b0*/  VIADD R31, R31, 0x5a827999 ;  /* 0x5a8279991f1f7836 */ /* 0x000fe20000000000 */
[----:B------:R-:W-:Y:S02]  /*c4c0*/  IADD3 R30, PT, PT, R15, R0, R13 ;  /* 0x000000000f1e7210 */ /* 0x000fe40007ffe00d */
[----:B------:R-:W-:-:S02]  /*c4d0*/  SHF.L.W.U32.HI R28, R28, 0x1e, R28 ;  /* 0x0000001e1c1c7819 */ /* 0x000fc40000010e1c */
[----:B------:R-:W-:Y:S02]  /*c4e0*/  LOP3.LUT R32, R7, R18, R16, 0x96, !PT ;  /* 0x0000001207207212 */ /* 0x000fe400078e9610 */
[----:B------:R-:W-:Y:S02]  /*c4f0*/  LEA.HI R16, R31, R30, R31, 0x5 ;  /* 0x0000001e1f107211 */ /* 0x000fe400078f281f */
[----:B------:R-:W-:Y:S02]  /*c500*/  SHF.L.W.U32.HI R13, R29, 0x1, R29 ;  /* 0x000000011d0d7819 */ /* 0x000fe40000010e1d */
[----:B------:R-:W-:Y:S01]  /*c510*/  LOP3.LUT R15, R27, R31, R28, 0xb8, !PT ;  /* 0x0000001f1b0f7212 */ /* 0x000fe200078eb81c */
[----:B------:R-:W-:Y:S01]  /*c520*/  VIADD R16, R16, 0x5a827999 ;  /* 0x5a82799910107836 */ /* 0x000fe20000000000 */
[----:B------:R-:W-:Y:S02]  /*c530*/  SHF.L.W.U32.HI R29, R31, 0x1e, R31 ;  /* 0x0000001e1f1d7819 */ /* 0x000fe40000010e1f */
[----:B------:R-:W-:-:S02]  /*c540*/  IADD3 R31, PT, PT, R15, R13, R10 ;  /* 0x0000000d0f1f7210 */ /* 0x000fc40007ffe00a */
[----:B------:R-:W-:Y:S02]  /*c550*/  LOP3.LUT R32, R32, R11, RZ, 0x3c, !PT ;  /* 0x0000000b20207212 */ /* 0x000fe400078e3cff */
        /* <DEDUP_REMOVED lines=57> */
[C-C-:B------:R-:W-:Y:S02]  /*c8f0*/  LEA.HI R19, R30.reuse, R19, R30.reuse, 0x5 ;  /* 0x000000131e137211 */ /* 0x140fe400078f281e */
[----:B------:R-:W-:Y:S02]  /*c900*/  SHF.L.W.U32.HI R7, R31, 0x1, R31 ;  /* 0x000000011f077819 */ /* 0x000fe40000010e1f */
[C---:B------:R-:W-:Y:S02]  /*c910*/  LOP3.LUT R31, R30.reuse, R22, R27, 0x96, !PT ;  /* 0x000000161e1f7212 */ /* 0x040fe400078e961b */
[----:B------:R-:W-:Y:S01]  /*c920*/  LOP3.LUT R32, R23, R6, RZ, 0x3c, !PT ;  /* 0x0000000617207212 */ /* 0x000fe200078e3cff */
[----:B------:R-:W-:Y:S01]  /*c930*/  VIADD R23, R19, 0x6ed9eba1 ;  /* 0x6ed9eba113177836 */ /* 0x000fe20000000000 */
[----:B------:R-:W-:Y:S02]  /*c940*/  SHF.L.W.U32.HI R29, R30, 0x1e, R30 ;  /* 0x0000001e1e1d7819 */ /* 0x000fe40000010e1e */
[----:B------:R-:W-:-:S02]  /*c950*/  IADD3 R28, PT, PT, R31, R7, R28 ;  /* 0x000000071f1c7210 */ /* 0x000fc40007ffe01c */
[----:B------:R-:W-:Y:S02]  /*c960*/  LOP3.LUT R31, R10, R21, R8, 0x96, !PT ;  /* 0x000000150a1f7212 */ /* 0x000fe400078e9608 */
[----:B------:R-:W-:Y:S02]  /*c970*/  SHF.L.W.U32.HI R19, R32, 0x1, R32 ;  /* 0x0000000120137819 */ /* 0x000fe40000010e20 */
[C---:B------:R-:W-:Y:S02]  /*c980*/  LOP3.LUT R8, R23.reuse, R29, R22, 0x96, !PT ;  /* 0x0000001d17087212 */ /* 0x040fe400078e9616 */
[----:B------:R-:W-:Y:S02]  /*c990*/  LEA.HI R28, R23, R28, R23, 0x5 ;  /* 0x0000001c171c7211 */ /* 0x000fe400078f2817 */
[----:B------:R-:W-:Y:S02]  /*c9a0*/  IADD3 R27, PT, PT, R8, R19, R27 ;  /* 0x00000013081b7210 */ /* 0x000fe40007ffe01b */
[----:B------:R-:W-:Y:S01]  /*c9b0*/  LOP3.LUT R31, R31, R12, RZ, 0x3c, !PT ;  /* 0x0000000c1f1f7212 */ /* 0x000fe200078e3cff */
[----:B------:R-:W-:Y:S01]  /*c9c0*/  VIADD R8, R28, 0x6ed9eba1 ;  /* 0x6ed9eba11c087836 */ /* 0x000fe20000000000 */
[----:B------:R-:W-:-:S02]  /*c9d0*/  SHF.L.W.U32.HI R28, R23, 0x1e, R23 ;  /* 0x0000001e171c7819 */ /* 0x000fc40000010e17 */
        /* <DEDUP_REMOVED lines=56> */
[----:B------:R-:W-:Y:S02]  /*cd60*/  LOP3.LUT R27, R23, R18, R10, 0x96, !PT ;  /* 0x00000012171b7212 */ /* 0x000fe400078e960a */
        /* <DEDUP_REMOVED lines=8> */
[----:B------:R-:W-:Y:S02]  /*cdf0*/  LOP3.LUT R31, R8, R17, R16, 0x96, !PT ;  /* 0x00000011081f7212 */ /* 0x000fe400078e9610 */
[----:B------:R-:W-:Y:S02]  /*ce00*/  SHF.L.W.U32.HI R10, R27, 0x1, R27 ;  /* 0x000000011b0a7819 */ /* 0x000fe40000010e1b */
[C---:B------:R-:W-:Y:S02]  /*ce10*/  LOP3.LUT R16, R29.reuse, R28, R15, 0x96, !PT ;  /* 0x0000001c1d107212 */ /* 0x040fe400078e960f */
[----:B------:R-:W-:Y:S01]  /*ce20*/  SHF.L.W.U32.HI R27, R29, 0x1e, R29 ;  /* 0x0000001e1d1b7819 */ /* 0x000fe20000010e1d */
[----:B------:R-:W-:Y:S01]  /*ce30*/  VIADD R29, R32, 0x6ed9eba1 ;  /* 0x6ed9eba1201d7836 */ /* 0x000fe20000000000 */
[----:B------:R-:W-:Y:S02]  /*ce40*/  IADD3 R30, PT, PT, R16, R10, R21 ;  /* 0x0000000a101e7210 */ /* 0x000fe40007ffe015 */
[----:B------:R-:W-:-:S02]  /*ce50*/  LOP3.LUT R31, R31, R22, RZ, 0x3c, !PT ;  /* 0x000000161f1f7212 */ /* 0x000fc400078e3cff */
        /* <DEDUP_REMOVED lines=16> */
[----:B------:R-:W-:Y:S02]  /*cf60*/  LOP3.LUT R33, R0, R7, R6, 0x96, !PT ;  /* 0x0000000700217212 */ /* 0x000fe400078e9606 */
[----:B------:R-:W-:Y:S02]  /*cf70*/  SHF.L.W.U32.HI R17, R31, 0x1, R31 ;  /* 0x000000011f117819 */ /* 0x000fe40000010e1f */
[C---:B------:R-:W-:Y:S02]  /*cf80*/  LOP3.LUT R6, R21.reuse, R29, R18, 0x96, !PT ;  /* 0x0000001d15067212 */ /* 0x040fe400078e9612 */
[----:B------:R-:W-:-:S02]  /*cf90*/  LEA.HI R28, R21, R28, R21, 0x5 ;  /* 0x0000001c151c7211 */ /* 0x000fc400078f2815 */
[----:B------:R-:W-:Y:S02]  /*cfa0*/  IADD3 R27, PT, PT, R6, R17, R27 ;  /* 0x00000011061b7210 */ /* 0x000fe40007ffe01b */
[----:B------:R-:W-:Y:S01]  /*cfb0*/  LOP3.LUT R33, R33, R16, RZ, 0x3c, !PT ;  /* 0x0000001021217212 */ /* 0x000fe200078e3cff */
[----:B------:R-:W-:Y:S01]  /*cfc0*/  VIADD R6, R28, 0x6ed9eba1 ;  /* 0x6ed9eba11c067836 */ /* 0x000fe20000000000 */
[----:B------:R-:W-:Y:S02]  /*cfd0*/  SHF.L.W.U32.HI R28, R21, 0x1e, R21 ;  /* 0x0000001e151c7819 */ /* 0x000fe40000010e15 */
[----:B------:R-:W-:Y:S02]  /*cfe0*/  SHF.L.W.U32.HI R21, R33, 0x1, R33 ;  /* 0x0000000121157819 */ /* 0x000fe40000010e21 */
[C---:B------:R-:W-:Y:S02]  /*cff0*/  LEA.HI R27, R6.reuse, R27, R6, 0x5 ;  /* 0x0000001b061b7211 */ /* 0x040fe400078f2806 */
[----:B------:R-:W-:-:S02]  /*d000*/  LOP3.LUT R30, R6, R28, R29, 0x96, !PT ;  /* 0x0000001c061e7212 */ /* 0x000fc400078e961d */
[----:B------:R-:W-:Y:S01]  /*d010*/  LOP3.LUT R12, R20, R19, R12, 0x96, !PT ;  /* 0x00000013140c7212 */ /* 0x000fe200078e960c */
[----:B------:R-:W-:Y:S01]  /*d020*/  VIADD R27, R27, 0x6ed9eba1 ;  /* 0x6ed9eba11b1b7836 */ /* 0x000fe20000000000 */
[----:B------:R-:W-:Y:S02]  /*d030*/  IADD3 R30, PT, PT, R30, R21, R18 ;  /* 0x000000151e1e7210 */ /* 0x000fe40007ffe012 */
[----:B------:R-:W-:Y:S02]  /*d040*/  LOP3.LUT R31, R12, R15, RZ, 0x3c, !PT ;  /* 0x0000000f0c1f7212 */ /* 0x000fe400078e3cff */
        /* <DEDUP_REMOVED lines=17> */
[C---:B------:R-:W-:Y:S02]  /*d160*/  LEA.HI R28, R29.reuse, R28, R29, 0x5 ;  /* 0x0000001c1d1c7211 */ /* 0x040fe400078f281d */
        /* <DEDUP_REMOVED lines=163> */
[----:B------:R-:W-:Y:S02]  /*dba0*/  LOP3.LUT R30, R31, R12, RZ, 0x3c, !PT ;  /* 0x0000000c1f1e7212 */ /* 0x000fe400078e3cff */
[----:B------:R-:W-:Y:S01]  /*dbb0*/  IADD3 R31, PT, PT, R0, R19, R21 ;  /* 0x00000013001f7210 */ /* 0x000fe20007ffe015 */
        /* <DEDUP_REMOVED lines=34> */
[----:B------:R-:W-:Y:S02]  /*dde0*/  LOP3.LUT R20, R12, R17, R10, 0x96, !PT ;  /* 0x000000110c147212 */ /* 0x000fe400078e960a */
[----:B------:R-:W-:Y:S02]  /*ddf0*/  LEA.HI R31, R28, R31, R28, 0x5 ;  /* 0x0000001f1c1f7211 */ /* 0x000fe400078f281c */
[----:B------:R-:W-:Y:S02]  /*de00*/  SHF.L.W.U32.HI R10, R30, 0x1, R30 ;  /* 0x000000011e0a7819 */ /* 0x000fe40000010e1e */
[----:B------:R-:W-:Y:S02]  /*de10*/  LOP3.LUT R29, R28, R23, R18, 0x96, !PT ;  /* 0x000000171c1d7212 */ /* 0x000fe400078e9612 */
[----:B------:R-:W-:-:S02]  /*de20*/  LOP3.LUT R30, R20, R11, RZ, 0x3c, !PT ;  /* 0x0000000b141e7212 */ /* 0x000fc400078e3cff */
[----:B------:R-:W-:Y:S01]  /*de30*/  SHF.L.W.U32.HI R20, R28, 0x1e, R28 ;  /* 0x0000001e1c147819 */ /* 0x000fe20000010e1c */
[----:B------:R-:W-:Y:S01]  /*de40*/  VIADD R28, R31, 0xca62c1d6 ;  /* 0xca62c1d61f1c7836 */ /* 0x000fe20000000000 */
        /* <DEDUP_REMOVED lines=30> */
[----:B------:R-:W-:Y:S02]  /*e030*/  SHF.L.W.U32.HI R20, R30, 0x1e, R30 ;  /* 0x0000001e1e147819 */ /* 0x000fe40000010e1e */
[----:B------:R-:W-:Y:S02]  /*e040*/  IADD3 R30, PT, PT, R17, R16, R27 ;  /* 0x00000010111e7210 */ /* 0x000fe40007ffe01b */
[----:B------:R-:W-:Y:S02]  /*e050*/  LOP3.LUT R31, R31, R18, RZ, 0x3c, !PT ;  /* 0x000000121f1f7212 */ /* 0x000fe400078e3cff */
        /* <DEDUP_REMOVED lines=35> */
[----:B------:R-:W-:Y:S01]  /*e290*/  LOP3.LUT R15, R23, R10, R27, 0x96, !PT ;  /* 0x0000000a170f7212 */ /* 0x000fe200078e961b */
[----:B------:R-:W-:Y:S01]  /*e2a0*/  VIADD R12, R12, 0xca62c1d6 ;  /* 0xca62c1d60c0c7836 */ /* 0x000fe20000000000 */
[----:B------:R-:W-:Y:S02]  /*e2b0*/  LOP3.LUT R18, R18, R7, RZ, 0x3c, !PT ;  /* 0x0000000712127212 */ /* 0x000fe400078e3cff */
[----:B------:R-:W-:Y:S02]  /*e2c0*/  IADD3 R15, PT, PT, R15, R9, R22 ;  /* 0x000000090f0f7210 */ /* 0x000fe40007ffe016 */
[----:B------:R-:W-:Y:S02]  /*e2d0*/  SHF.L.W.U32.HI R7, R23, 0x1e, R23 ;  /* 0x0000001e17077819 */ /* 0x000fe40000010e17 */
[----:B------:R-:W-:Y:S02]  /*e2e0*/  LOP3.LUT R19, R6, R0, R19, 0x96, !PT ;  /* 0x0000000006137212 */ /* 0x000fe400078e9613 */
[----:B------:R-:W-:-:S02]  /*e2f0*/  LEA.HI R15, R12, R15, R12, 0x5 ;  /* 0x0000000f0c0f7211 */ /* 0x000fc400078f280c */
[----:B------:R-:W-:Y:S02]  /*e300*/  SHF.L.W.U32.HI R6, R18, 0x1, R18 ;  /* 0x0000000112067819 */ /* 0x000fe40000010e12 */
[C---:B------:R-:W-:Y:S01]  /*e310*/  LOP3.LUT R18, R12.reuse, R7, R10, 0x96, !PT ;  /* 0x000000070c127212 */ /* 0x040fe200078e960a */
[----:B------:R-:W-:Y:S01]  /*e320*/  VIADD R15, R15, 0xca62c1d6 ;  /* 0xca62c1d60f0f7836 */ /* 0x000fe20000000000 */
[----:B------:R-:W-:Y:S02]  /*e330*/  LOP3.LUT R19, R19, R8, RZ, 0x3c, !PT ;  /* 0x0000000813137212 */ /* 0x000fe400078e3cff */
[----:B------:R-:W-:Y:S02]  /*e340*/  SHF.L.W.U32.HI R8, R12, 0x1e, R12 ;  /* 0x0000001e0c087819 */ /* 0x000fe40000010e0c */
[----:B------:R-:W-:Y:S02]  /*e350*/  IADD3 R18, PT, PT, R18, R6, R27 ;  /* 0x0000000612127210 */ /* 0x000fe40007ffe01b */
[----:B------:R-:W-:-:S02]  /*e360*/  LEA.HI R19, R19, R10, R19, 0x1 ;  /* 0x0000000a13137211 */ /* 0x000fc400078f0813 */
[----:B------:R-:W-:Y:S02]  /*e370*/  LOP3.LUT R16, R16, R11, R21, 0x96, !PT ;  /* 0x0000000b10107212 */ /* 0x000fe400078e9615 */
[C---:B------:R-:W-:Y:S02]  /*e380*/  LOP3.LUT R10, R15.reuse, R8, R7, 0x96, !PT ;  /* 0x000000080f0a7212 */ /* 0x040fe400078e9607 */
[C---:B------:R-:W-:Y:S02]  /*e390*/  LEA.HI R18, R15.reuse, R18, R15, 0x5 ;  /* 0x000000120f127211 */ /* 0x040fe400078f280f */
[----:B------:R-:W-:Y:S01]  /*e3a0*/  LOP3.LUT R16, R16, R9, RZ, 0x3c, !PT ;  /* 0x0000000910107212 */ /* 0x000fe200078e3cff */
[----:B------:R-:W-:Y:S01]  /*e3b0*/  IMAD.IADD R10, R10, 0x1, R19 ;  /* 0x000000010a0a7824 */ /* 0x000fe200078e0213 */
[----:B------:R-:W-:Y:S01]  /*e3c0*/  SHF.L.W.U32.HI R15, R15, 0x1e, R15 ;  /* 0x0000001e0f0f7819 */ /* 0x000fe20000010e0f */
[----:B------:R-:W-:Y:S01]  /*e3d0*/  VIADD R9, R18, 0xca62c1d6 ;  /* 0xca62c1d612097836 */ /* 0x000fe20000000000 */
[----:B------:R-:W-:-:S02]  /*e3e0*/  LOP3.LUT R13, R17, R13, R0, 0x96, !PT ;  /* 0x0000000d110d7212 */ /* 0x000fc400078e9600 */
[----:B------:R-:W-:Y:S01]  /*e3f0*/  LEA.HI R11, R16, R7, R16, 0x1 ;  /* 0x00000007100b7211 */ /* 0x000fe200078f0810 */
[----:B0-----:R-:W-:Y:S01]  /*e400*/  IMAD.IADD R14, R14, 0x1, R15 ;  /* 0x000000010e0e7824 */ /* 0x001fe200078e020f */
[C-C-:B------:R-:W-:Y:S02]  /*e410*/  LEA.HI R10, R9.reuse, R10, R9.reuse, 0x5 ;  /* 0x0000000a090a7211 */ /* 0x140fe400078f2809 */
[----:B------:R-:W-:Y:S02]  /*e420*/  LOP3.LUT R0, R9, R15, R8, 0x96, !PT ;  /* 0x0000000f09007212 */ /* 0x000fe400078e9608 */
[----:B------:R-:W-:Y:S01]  /*e430*/  LOP3.LUT R13, R13, R6, RZ, 0x3c, !PT ;  /* 0x000000060d0d7212 */ /* 0x000fe200078e3cff */
[----:B------:R-:W-:Y:S01]  /*e440*/  VIADD R7, R10, 0xca62c1d6 ;  /* 0xca62c1d60a077836 */ /* 0x000fe20000000000 */
[----:B------:R-:W-:Y:S01]  /*e450*/  SHF.L.W.U32.HI R6, R9, 0x1e, R9 ;  /* 0x0000001e09067819 */ /* 0x000fe20000010e09 */
[----:B------:R-:W-:Y:S01]  /*e460*/  IMAD.IADD R0, R0, 0x1, R11 ;  /* 0x0000000100007824 */ /* 0x000fe200078e020b */
[----:B------:R-:W-:-:S02]  /*e470*/  LEA.HI R4, R13, R4, R13, 0x1 ;  /* 0x000000040d047211 */ /* 0x000fc400078f080d */
[----:B------:R-:W-:Y:S01]  /*e480*/  LOP3.LUT R9, R7, R6, R15, 0x96, !PT ;  /* 0x0000000607097212 */ /* 0x000fe200078e960f */
[----:B------:R-:W-:Y:S01]  /*e490*/  IMAD.IADD R3, R3, 0x1, R6 ;  /* 0x0000000103037824 */ /* 0x000fe200078e0206 */
[--C-:B------:R-:W-:Y:S02]  /*e4a0*/  LEA.HI R0, R7, R0, R7.reuse, 0x5 ;  /* 0x0000000007007211 */ /* 0x100fe400078f2807 */
[----:B------:R-:W-:Y:S02]  /*e4b0*/  IADD3 R9, PT, PT, R9, R4, R8 ;  /* 0x0000000409097210 */ /* 0x000fe40007ffe008 */
[----:B------:R-:W-:Y:S01]  /*e4c0*/  LEA.HI R2, R7, R2, R7, 0x1e ;  /* 0x0000000207027211 */ /* 0x000fe200078ff007 */
[----:B------:R-:W-:-:S04]  /*e4d0*/  VIADD R0, R0, 0xca62c1d6 ;  /* 0xca62c1d600007836 */ /* 0x000fc80000000000 */
[--C-:B------:R-:W-:Y:S01]  /*e4e0*/  IMAD.IADD R5, R5, 0x1, R0.reuse ;  /* 0x0000000105057824 */ /* 0x100fe200078e0200 */
[----:B------:R-:W-:-:S05]  /*e4f0*/  LEA.HI R9, R0, R9, R0, 0x5 ;  /* 0x0000000900097211 */ /* 0x000fca00078f2800 */
[----:B------:R-:W-:-:S07]  /*e500*/  VIADD R4, R9, 0xca62c1d6 ;  /* 0xca62c1d609047836 */ /* 0x000fce0000000000 */
.L_x_45:
[----:B------:R-:W-:Y:S05]  /*e510*/  BSYNC.RECONVERGENT B0 ;  /* 0x0000000000007941 */ /* 0x000fea0003800200 */
.L_x_44:
[----:B------:R-:W2:Y:S01]  /*e520*/  LDCU UR5, c[0x0][0x2f8] ;  /* 0x00005f00ff0577ac */ /* 0x000ea20008000800 */
[----:B------:R-:W-:Y:S02]  /*e530*/  IMAD.MOV.U32 R29, RZ, RZ, 0x30 ;  /* 0x00000030ff1d7424 */ /* 0x000fe400078e00ff */
[----:B------:R-:W-:Y:S02]  /*e540*/  IMAD.MOV.U32 R28, RZ, RZ, 0x31 ;  /* 0x00000031ff1c7424 */ /* 0x000fe400078e00ff */
[----:B------:R-:W-:Y:S02]  /*e550*/  IMAD.MOV.U32 R27, RZ, RZ, 0x32 ;  /* 0x00000032ff1b7424 */ /* 0x000fe400078e00ff */
[----:B------:R-:W-:Y:S02]  /*e560*/  IMAD.MOV.U32 R23, RZ, RZ, 0x33 ;  /* 0x00000033ff177424 */ /* 0x000fe400078e00ff */
[----:B------:R-:W-:Y:S02]  /*e570*/  IMAD.MOV.U32 R22, RZ, RZ, 0x34 ;  /* 0x00000034ff167424 */ /* 0x000fe400078e00ff */
[----:B------:R-:W-:-:S02]  /*e580*/  IMAD.MOV.U32 R21, RZ, RZ, 0x35 ;  /* 0x00000035ff157424 */ /* 0x000fc400078e00ff */
[----:B------:R-:W-:Y:S02]  /*e590*/  IMAD.MOV.U32 R20, RZ, RZ, 0x36 ;  /* 0x00000036ff147424 */ /* 0x000fe400078e00ff */
[----:B------:R-:W-:Y:S02]  /*e5a0*/  IMAD.MOV.U32 R19, RZ, RZ, 0x37 ;  /* 0x00000037ff137424 */ /* 0x000fe400078e00ff */
[----:B------:R-:W-:Y:S01]  /*e5b0*/  IMAD.MOV.U32 R18, RZ, RZ, 0x38 ;  /* 0x00000038ff127424 */ /* 0x000fe200078e00ff */
[----:B--2---:R-:W-:Y:S01]  /*e5c0*/  UIADD3 UR5, UPT, UPT, -UR5, 0x8, UR4 ;  /* 0x0000000805057890 */ /* 0x004fe2000fffe104 */
[----:B------:R-:W-:Y:S02]  /*e5d0*/  IMAD.MOV.U32 R17, RZ, RZ, 0x39 ;  /* 0x00000039ff117424 */ /* 0x000fe400078e00ff */
[----:B------:R-:W-:Y:S02]  /*e5e0*/  IMAD.MOV.U32 R13, RZ, RZ, 0x61 ;  /* 0x00000061ff0d7424 */ /* 0x000fe400078e00ff */
[----:B------:R-:W-:Y:S01]  /*e5f0*/  IMAD.MOV.U32 R16, RZ, RZ, 0x62 ;  /* 0x00000062ff107424 */ /* 0x000fe200078e00ff */
[----:B------:R-:W-:Y:S01]  /*e600*/  LEA.HI R0, R4, UR5, RZ, 0x4 ;  /* 0x0000000504007c11 */ /* 0x000fe2000f8f20ff */
[----:B------:R-:W-:-:S02]  /*e610*/  IMAD.MOV.U32 R15, RZ, RZ, 0x63 ;  /* 0x00000063ff0f7424 */ /* 0x000fc400078e00ff */
[----:B-1----:R-:W-:Y:S01]  /*e620*/  IMAD.MOV.U32 R10, RZ, RZ, 0x64 ;  /* 0x00000064ff0a7424 */ /* 0x002fe200078e00ff */
[----:B------:R-:W-:Y:S01]  /*e630*/  STL.U8 [UR5], R29 ;  /* 0x0000001dff007987 */ /* 0x000fe20008100005 */
[----:B------:R-:W-:Y:S02]  /*e640*/  IMAD.MOV.U32 R12, RZ, RZ, 0x65 ;  /* 0x00000065ff0c7424 */ /* 0x000fe400078e00ff */
[----:B------:R-:W-:Y:S01]  /*e650*/  IMAD.MOV.U32 R11, RZ, RZ, 0x66 ;  /* 0x00000066ff0b7424 */ /* 0x000fe200078e00ff */
[----:B------:R-:W-:Y:S04]  /*e660*/  STL.U8 [UR5+0x1], R28 ;  /* 0x0000011cff007987 */ /* 0x000fe80008100005 */
        /* <DEDUP_REMOVED lines=14> */
[----:B------:R-:W2:Y:S01]  /*e750*/  LDL.U8 R0, [R0] ;  /* 0x0000000000007983 */ /* 0x000ea20000100000 */
[----:B------:R-:W-:-:S04]  /*e760*/  SHF.R.U32.HI R6, RZ, 0x18, R4 ;  /* 0x00000018ff067819 */ /* 0x000fc80000011604 */
[----:B------:R-:W-:Y:S01]  /*e770*/  LOP3.LUT R6, R6, 0xf, RZ, 0xc0, !PT ;  /* 0x0000000f06067812 */ /* 0x000fe200078ec0ff */
[----:B--2---:R-:W-:Y:S05]  /*e780*/  STL.U8 [R1+0x6c], R0 ;  /* 0x00006c0001007387 */ /* 0x004fea0000100000 */
[----:B------:R-:W2:Y:S01]  /*e790*/  LDL.U8 R6, [R6+UR5] ;  /* 0x0000000506067983 */ /* 0x000ea20008100000 */
[----:B------:R-:W-:-:S04]  /*e7a0*/  SHF.R.U32.HI R7, RZ, 0x14, R4 ;  /* 0x00000014ff077819 */ /* 0x000fc80000011604 */
[----:B------:R-:W-:Y:S02]  /*e7b0*/  LOP3.LUT R7, R7, 0xf, RZ, 0xc0, !PT ;  /* 0x0000000f07077812 */ /* 0x000fe400078ec0ff */
[----:B------:R-:W-:Y:S01]  /*e7c0*/  SHF.R.U32.HI R8, RZ, 0x10, R4 ;  /* 0x00000010ff087819 */ /* 0x000fe20000011604 */
[----:B--2---:R1:W-:Y:S04]  /*e7d0*/  STL.U8 [R1+0x6d], R6 ;  /* 0x00006d0601007387 */ /* 0x0043e80000100000 */
[----:B------:R-:W-:Y:S04]  /*e7e0*/  STL.U8 [UR5], R29 ;  /* 0x0000001dff007987 */ /* 0x000fe80008100005 */
        /* <DEDUP_REMOVED lines=15> */
[----:B-1----:R-:W2:Y:S01]  /*e8e0*/  LDL.U8 R6, [R7+UR5] ;  /* 0x0000000507067983 */ /* 0x002ea20008100000 */
[----:B------:R-:W-:-:S02]  /*e8f0*/  LOP3.LUT R8, R8, 0xf, RZ, 0xc0, !PT ;  /* 0x0000000f08087812 */ /* 0x000fc400078ec0ff */
[--C-:B------:R-:W-:Y:S01]  /*e900*/  SHF.R.U32.HI R9, RZ, 0xc, R4.reuse ;  /* 0x0000000cff097819 */ /* 0x100fe20000011604 */
[----:B--2---:R1:W-:Y:S04]  /*e910*/  STL.U8 [R1+0x6e], R6 ;  /* 0x00006e0601007387 */ /* 0x0043e80000100000 */
[----:B------:R-:W2:Y:S01]  /*e920*/  LDL.U8 R8, [R8+UR5] ;  /* 0x0000000508087983 */ /* 0x000ea20008100000 */
        /* <DEDUP_REMOVED lines=19> */
[----:B-1----:R-:W3:Y:S01]  /*ea60*/  LDL.U8 R6, [R9+UR5] ;  /* 0x0000000509067983 */ /* 0x002ee20008100000 */
[----:B--2---:R-:W-:-:S02]  /*ea70*/  LOP3.LUT R8, R7, 0xf, RZ, 0xc0, !PT ;  /* 0x0000000f07087812 */ /* 0x004fc400078ec0ff */
[----:B------:R-:W-:Y:S01]  /*ea80*/  SHF.R.U32.HI R7, RZ, 0x4, R4 ;  /* 0x00000004ff077819 */ /* 0x000fe20000011604 */
[----:B---3--:R1:W-:Y:S04]  /*ea90*/  STL.U8 [R1+0x70], R6 ;  /* 0x0000700601007387 */ /* 0x0083e80000100000 */
[----:B------:R-:W2:Y:S01]  /*eaa0*/  LDL.U8 R8, [R8+UR5] ;  /* 0x0000000508087983 */ /* 0x000ea20008100000 */
[----:B------:R-:W-:Y:S02]  /*eab0*/  LOP3.LUT R7, R7, 0xf, RZ, 0xc0, !PT ;  /* 0x0000000f07077812 */ /* 0x000fe400078ec0ff */
[----:B0-----:R-:W-:Y:S01]  /*eac0*/  LOP3.LUT R4, R4, 0xf, RZ, 0xc0, !PT ;  /* 0x0000000f04047812 */ /* 0x001fe200078ec0ff */
        /* <DEDUP_REMOVED lines=18> */
[----:B0-----:R-:W-:-:S03]  /*ebf0*/  LEA.HI R8, R5, UR5, RZ, 0x4 ;  /* 0x0000000505087c11 */ /* 0x001fc6000f8f20ff */
[----:B--2---:R0:W-:Y:S04]  /*ec00*/  STL.U8 [R1+0x72], R6 ;  /* 0x0000720601007387 */ /* 0x0041e80000100000 */
[----:B------:R-:W2:Y:S01]  /*ec10*/  LDL.U8 R4, [R4+UR5] ;  /* 0x0000000504047983 */ /* 0x000ea20008100000 */
[----:B0-----:R-:W-:-:S03]  /*ec20*/  SHF.R.U32.HI R6, RZ, 0x18, R5 ;  /* 0x00000018ff067819 */ /* 0x001fc60000011605 */
        /* <DEDUP_REMOVED lines=17> */
[----:B0-----:R-:W2:Y:S01]  /*ed40*/  LDL.U8 R4, [R8] ;  /* 0x0000000008047983 */ /* 0x001ea20000100000 */
[----:B------:R-:W-:-:S02]  /*ed50*/  LOP3.LUT R6, R6, 0xf, RZ, 0xc0, !PT ;  /* 0x0000000f06067812 */ /* 0x000fc400078ec0ff */
[----:B------:R-:W-:Y:S01]  /*ed60*/  SHF.R.U32.HI R7, RZ, 0x14, R5 ;  /* 0x00000014ff077819 */ /* 0x000fe20000011605 */
[----:B--2---:R0:W-:Y:S04]  /*ed70*/  STL.U8 [R1+0x74], R4 ;  /* 0x0000740401007387 */ /* 0x0041e80000100000 */
[----:B------:R-:W2:Y:S01]  /*ed80*/  LDL.U8 R6, [R6+UR5] ;  /* 0x0000000506067983 */ /* 0x000ea20008100000 */
[----:B------:R-:W-:-:S03]  /*ed90*/  LOP3.LUT R7, R7, 0xf, RZ, 0xc0, !PT ;  /* 0x0000000f07077812 */ /* 0x000fc600078ec0ff */
        /* <DEDUP_REMOVED lines=17> */
[----:B0-----:R-:W2:Y:S01]  /*eeb0*/  LDL.U8 R4, [R7+UR5] ;  /* 0x0000000507047983 */ /* 0x001ea20008100000 */
[----:B-1----:R-:W-:-:S04]  /*eec0*/  SHF.R.U32.HI R6, RZ, 0x10, R5 ;  /* 0x00000010ff067819 */ /* 0x002fc80000011605 */
[----:B------:R-:W-:Y:S02]  /*eed0*/  LOP3.LUT R6, R6, 0xf, RZ, 0xc0, !PT ;  /* 0x0000000f06067812 */ /* 0x000fe400078ec0ff */
[--C-:B------:R-:W-:Y:S01]  /*eee0*/  SHF.R.U32.HI R8, RZ, 0xc, R5.reuse ;  /* 0x0000000cff087819 */ /* 0x100fe20000011605 */
[----:B--2---:R0:W-:Y:S04]  /*eef0*/  STL.U8 [R1+0x76], R4 ;  /* 0x0000760401007387 */ /* 0x0041e80000100000 */
[----:B------:R-:W2:Y:S01]  /*ef00*/  LDL.U8 R6, [R6+UR5] ;  /* 0x0000000506067983 */ /* 0x000ea20008100000 */
[----:B------:R-:W-:Y:S02]  /*ef10*/  LOP3.LUT R8, R8, 0xf, RZ, 0xc0, !PT ;  /* 0x0000000f08087812 */ /* 0x000fe400078ec0ff */
[----:B0-----:R-:W-:Y:S01]  /*ef20*/  SHF.R.U32.HI R4, RZ, 0x8, R5 ;  /* 0x00000008ff047819 */ /* 0x001fe20000011605 */
        /* <DEDUP_REMOVED lines=17> */
[----:B------:R-:W2:Y:S01]  /*f040*/  LDL.U8 R8, [R8+UR5] ;  /* 0x0000000508087983 */ /* 0x000ea20008100000 */
[----:B------:R-:W-:-:S02]  /*f050*/  LOP3.LUT R4, R4, 0xf, RZ, 0xc0, !PT ;  /* 0x0000000f04047812 */ /* 0x000fc400078ec0ff */
[----:B0-----:R-:W-:Y:S01]  /*f060*/  SHF.R.U32.HI R6, RZ, 0x4, R5 ;  /* 0x00000004ff067819 */ /* 0x001fe20000011605 */
[----:B--2---:R-:W-:Y:S04]  /*f070*/  STL.U8 [R1+0x78], R8 ;  /* 0x0000780801007387 */ /* 0x004fe80000100000 */
        /* <DEDUP_REMOVED lines=20> */
[----:B0-----:R-:W-:-:S03]  /*f1c0*/  LOP3.LUT R4, R5, 0xf, RZ, 0xc0, !PT ;  /* 0x0000000f05047812 */ /* 0x001fc600078ec0ff */
[----:B--2---:R-:W-:Y:S04]  /*f1d0*/  STL.U8 [R1+0x7a], R6 ;  /* 0x00007a0601007387 */ /* 0x004fe80000100000 */
[----:B------:R-:W2:Y:S01]  /*f1e0*/  LDL.U8 R4, [R4+UR5] ;  /* 0x0000000504047983 */ /* 0x000ea20008100000 */
[----:B------:R-:W-:Y:S02]  /*f1f0*/  LEA.HI R7, R2, UR5, RZ, 0x4 ;  /* 0x0000000502077c11 */ /* 0x000fe4000f8f20ff */
        /* <DEDUP_REMOVED lines=43> */
[----:B------:R-:W-:Y:S01]  /*f4b0*/  LOP3.LUT R6, R6, 0xf, RZ, 0xc0, !PT ;  /* 0x0000000f06067812 */ /* 0x000fe200078ec0ff */
[----:B--2---:R0:W-:Y:S05]  /*f4c0*/  STL.U8 [R1+0x7e], R4 ;  /* 0x00007e0401007387 */ /* 0x0041ea0000100000 */
        /* <DEDUP_REMOVED lines=22> */
[----:B-1----:R-:W-:-:S03]  /*f630*/  LOP3.LUT R6, R5, 0xf, RZ, 0xc0, !PT ;  /* 0x0000000f05067812 */ /* 0x002fc600078ec0ff */
[----:B--2---:R0:W-:Y:S04]  /*f640*/  STL.U8 [R1+0x80], R4 ;  /* 0x0000800401007387 */ /* 0x0041e80000100000 */
[----:B------:R-:W2:Y:S01]  /*f650*/  LDL.U8 R6, [R6+UR5] ;  /* 0x0000000506067983 */ /* 0x000ea20008100000 */
[----:B------:R-:W-:-:S04]  /*f660*/  SHF.R.U32.HI R5, RZ, 0x4, R2 ;  /* 0x00000004ff057819 */ /* 0x000fc80000011602 */
[----:B------:R-:W-:Y:S01]  /*f670*/  LOP3.LUT R5, R5, 0xf, RZ, 0xc0, !PT ;  /* 0x0000000f05057812 */ /* 0x000fe200078ec0ff */
        /* <DEDUP_REMOVED lines=18> */
[----:B------:R-:W-:-:S03]  /*f7a0*/  LOP3.LUT R2, R2, 0xf, RZ, 0xc0, !PT ;  /* 0x0000000f02027812 */ /* 0x000fc600078ec0ff */
[----:B--2---:R-:W-:Y:S04]  /*f7b0*/  STL.U8 [R1+0x82], R4 ;  /* 0x0000820401007387 */ /* 0x004fe80000100000 */
[----:B------:R-:W2:Y:S01]  /*f7c0*/  LDL.U8 R2, [R2+UR5] ;  /* 0x0000000502027983 */ /* 0x000ea20008100000 */
[----:B-1----:R-:W-:-:S03]  /*f7d0*/  LEA.HI R6, R3, UR5, RZ, 0x4 ;  /* 0x0000000503067c11 */ /* 0x002fc6000f8f20ff */
        /* <DEDUP_REMOVED lines=18> */
[----:B------:R-:W-:-:S04]  /*f900*/  SHF.R.U32.HI R4, RZ, 0x18, R3 ;  /* 0x00000018ff047819 */ /* 0x000fc80000011603 */
[----:B------:R-:W-:Y:S01]  /*f910*/  LOP3.LUT R4, R4, 0xf, RZ, 0xc0, !PT ;  /* 0x0000000f04047812 */ /* 0x000fe200078ec0ff */
[----:B--2---:R0:W-:Y:S05]  /*f920*/  STL.U8 [R1+0x84], R2 ;  /* 0x0000840201007387 */ /* 0x0041ea0000100000 */
        /* <DEDUP_REMOVED lines=45> */
[----:B0-----:R-:W-:-:S04]  /*fc00*/  SHF.R.U32.HI R2, RZ, 0x8, R3 ;  /* 0x00000008ff027819 */ /* 0x001fc80000011603 */
[----:B------:R-:W-:Y:S01]  /*fc10*/  LOP3.LUT R2, R2, 0xf, RZ, 0xc0, !PT ;  /* 0x0000000f02027812 */ /* 0x000fe200078ec0ff */
[----:B--2---:R-:W-:Y:S05]  /*fc20*/  STL.U8 [R1+0x88], R6 ;  /* 0x0000880601007387 */ /* 0x004fea0000100000 */
[----:B------:R-:W2:Y:S01]  /*fc30*/  LDL.U8 R2, [R2+UR5] ;  /* 0x0000000502027983 */ /* 0x000ea20008100000 */
[----:B-1----:R-:W-:-:S04]  /*fc40*/  SHF.R.U32.HI R4, RZ, 0x4, R3 ;  /* 0x00000004ff047819 */ /* 0x002fc80000011603 */
        /* <DEDUP_REMOVED lines=22> */
[----:B------:R-:W-:-:S03]  /*fdb0*/  LEA.HI R5, R14, UR5, RZ, 0x4 ;  /* 0x000000050e057c11 */ /* 0x000fc6000f8f20ff */
        /* <DEDUP_REMOVED lines=70> */
[----:B0-----:R-:W-:-:S04]  /*10220*/  SHF.R.U32.HI R2, RZ, 0x4, R14 ;  /* 0x00000004ff027819 */ /* 0x001fc8000001160e */
[----:B------:R-:W-:Y:S01]  /*10230*/  LOP3.LUT R2, R2, 0xf, RZ, 0xc0, !PT ;  /* 0x0000000f02027812 */ /* 0x000fe200078ec0ff */
[----:B--2---:R0:W-:Y:S04]  /*10240*/  STL.U8 [R1+0x91], R4 ;  /* 0x0000910401007387 */ /* 0x0041e80000100000 */
[----:B------:R1:W-:Y:S04]  /*10250*/  STL.U8 [UR5], R29 ;  /* 0x0000001dff007987 */ /* 0x0003e80008100005 */
[----:B------:R1:W-:Y:S04]  /*10260*/  STL.U8 [UR5+0x1], R28 ;  /* 0x0000011cff007987 */ /* 0x0003e80008100005 */
        /* <DEDUP_REMOVED lines=14> */
[----:B------:R-:W-:Y:S04]  /*10350*/  STL.U8 [UR5+0x10], RZ ;  /* 0x000010ffff007987 */ /* 0x000fe80008100005 */
[----:B------:R-:W2:Y:S01]  /*10360*/  LDL.U8 R2, [R2+UR5] ;  /* 0x0000000502027983 */ /* 0x000ea20008100000 */
[----:B0-----:R-:W-:-:S03]  /*10370*/  LOP3.LUT R4, R14, 0xf, RZ, 0xc0, !PT ;  /* 0x0000000f0e047812 */ /* 0x001fc600078ec0ff */
[----:B--2---:R1:W-:Y:S04]  /*10380*/  STL.U8 [R1+0x92], R2 ;  /* 0x0000920201007387 */ /* 0x0043e80000100000 */
[----:B------:R-:W2:Y:S01]  /*10390*/  LDL.U8 R4, [R4+UR5] ;  /* 0x0000000504047983 */ /* 0x000ea20008100000 */
[----:B------:R-:W-:Y:S01]  /*103a0*/  ISETP.NE.AND P0, PT, R0, RZ, PT ;  /* 0x000000ff0000720c */ /* 0x000fe20003f05270 */
[----:B------:R-:W-:Y:S01]  /*103b0*/  BSSY.RECONVERGENT B0, `(.L_x_48) ;  /* 0x0000014000007945 */ /* 0x000fe20003800200 */
[----:B------:R-:W-:Y:S01]  /*103c0*/  PRMT R3, RZ, 0x7610, R3 ;  /* 0x00007610ff037816 */ /* 0x000fe20000000003 */
[----:B------:R-:W-:Y:S01]  /*103d0*/  IMAD.U32 R5, RZ, RZ, UR15 ;  /* 0x0000000fff057e24 */ /* 0x000fe2000f8e00ff */
[----:B--2---:R1:W-:Y:S04]  /*103e0*/  STL.U8 [R1+0x93], R4 ;  /* 0x0000930401007387 */ /* 0x0043e80000100000 */
[----:B------:R1:W-:Y:S05]  /*103f0*/  STL.U8 [R1+0x94], RZ ;  /* 0x000094ff01007387 */ /* 0x0003ea0000100000 */
[----:B------:R-:W-:Y:S05]  /*10400*/  @!P0 BRA `(.L_x_49) ;  /* 0x0000000000388947 */ /* 0x000fea0003800000 */
[----:B------:R-:W-:Y:S02]  /*10410*/  IMAD.U32 R5, RZ, RZ, UR15 ;  /* 0x0000000fff057e24 */ /* 0x000fe4000f8e00ff */
[----:B-1----:R-:W-:-:S07]  /*10420*/  IMAD.U32 R4, RZ, RZ, UR8 ;  /* 0x00000008ff047e24 */ /* 0x002fce000f8e00ff */
.L_x_50:
[----:B------:R-:W2:Y:S01]  /*10430*/  LDL.U8 R2, [R5] ;  /* 0x0000000005027983 */ /* 0x000ea20000100000 */
[----:B------:R-:W-:-:S04]  /*10440*/  PRMT R3, R0, 0x9910, RZ ;  /* 0x0000991000037816 */ /* 0x000fc800000000ff */
[----:B--2---:R-:W-:Y:S02]  /*10450*/  ISETP.NE.AND P0, PT, R3, R2, PT ;  /* 0x000000020300720c */ /* 0x004fe40003f05270 */
[----:B------:R-:W-:-:S11]  /*10460*/  PRMT R3, R0, 0x7610, R3 ;  /* 0x0000761000037816 */ /* 0x000fd60000000003 */
[----:B------:R-:W-:Y:S05]  /*10470*/  @P0 BRA `(.L_x_49) ;  /* 0x00000000001c0947 */ /* 0x000fea0003800000 */
[----:B------:R0:W2:Y:S01]  /*10480*/  LDL.U8 R0, [R4+0x1] ;  /* 0x0000010004007983 */ /* 0x0000a20000100000 */
[----:B------:R-:W-:Y:S02]  /*10490*/  VIADD R2, R4, 0x1 ;  /* 0x0000000104027836 */ /* 0x000fe40000000000 */
[----:B------:R-:W-:Y:S02]  /*104a0*/  VIADD R5, R5, 0x1 ;  /* 0x0000000105057836 */ /* 0x000fe40000000000 */
[----:B0-----:R-:W-:Y:S01]  /*104b0*/  IMAD.MOV.U32 R4, RZ, RZ, R2 ;  /* 0x000000ffff047224 */ /* 0x001fe200078e0002 */
[----:B--2---:R-:W-:-:S13]  /*104c0*/  ISETP.NE.AND P0, PT, R0, RZ, PT ;  /* 0x000000ff0000720c */ /* 0x004fda0003f05270 */
[----:B------:R-:W-:Y:S05]  /*104d0*/  @P0 BRA `(.L_x_50) ;  /* 0xfffffffc00d40947 */ /* 0x000fea000383ffff */
[----:B------:R-:W-:-:S07]  /*104e0*/  PRMT R3, RZ, 0x7610, R3 ;  /* 0x00007610ff037816 */ /* 0x000fce0000000003 */
.L_x_49:
[----:B------:R-:W-:Y:S05]  /*104f0*/  BSYNC.RECONVERGENT B0 ;  /* 0x0000000000007941 */ /* 0x000fea0003800200 */
.L_x_48:
[----:B------:R-:W2:Y:S01]  /*10500*/  LDL.U8 R5, [R5] ;  /* 0x0000000005057983 */ /* 0x000ea20000100000 */
[----:B------:R-:W-:-:S04]  /*10510*/  LOP3.LUT R0, R3, 0xff, RZ, 0xc0, !PT ;  /* 0x000000ff03007812 */ /* 0x000fc800078ec0ff */
[----:B--2---:R-:W-:-:S13]  /*10520*/  ISETP.NE.AND P0, PT, R0, R5, PT ;  /* 0x000000050000720c */ /* 0x004fda0003f05270 */
[----:B------:R-:W-:Y:S05]  /*10530*/  @!P0 BRA `(.L_x_51) ;  /* 0x0000000000148947 */ /* 0x000fea0003800000 */
[----:B------:R0:W-:Y:S01]  /*10540*/  STL.U8 [R24+0x98], RZ ;  /* 0x000098ff18007387 */ /* 0x0001e20000100000 */
[C---:B------:R-:W-:Y:S01]  /*10550*/  ISETP.NE.AND P0, PT, R25.reuse, R26, PT ;  /* 0x0000001a1900720c */ /* 0x040fe20003f05270 */
[----:B------:R-:W-:-:S12]  /*10560*/  VIADD R25, R25, 0x1 ;  /* 0x0000000119197836 */ /* 0x000fd80000000000 */
[----:B0-----:R-:W-:Y:S05]  /*10570*/  @P0 BRA `(.L_x_52) ;  /* 0xffffff2c00000947 */ /* 0x001fea000383ffff */
[----:B------:R-:W-:Y:S05]  /*10580*/  EXIT ;  /* 0x000000000000794d */ /* 0x000fea0003800000 */
.L_x_51:
[----:B-1----:R-:W0:Y:S02]  /*10590*/  LDC.64 R2, c[0x0][0x398] ;  /* 0x0000e600ff027b82 */ /* 0x002e240000000a00 */
[----:B0-----:R-:W-:Y:S01]  /*105a0*/  STG.E desc[UR6][R2.64], R25 ;  /* 0x0000001902007986 */ /* 0x001fe2000c101906 */
[----:B------:R-:W-:Y:S05]  /*105b0*/  EXIT ;  /* 0x000000000000794d */ /* 0x000fea0003800000 */
.L_x_53:
[----:B------:R-:W-:-:S00]  /*105c0*/  BRA `(.L_x_53) ;  /* 0xfffffffc00fc7947 */ /* 0x000fc0000383ffff */
[----:B------:R-:W-:-:S00]  /*105d0*/  NOP ;  /* 0x0000000000007918 */ /* 0x000fc00000000000 */
        /* <DEDUP_REMOVED lines=10> */
.L_x_54:


//--------------------- .nv.shared.reserved.0     --------------------------
	.section	.nv.shared.reserved.0,"aw",@nobits
	.weak		__nv_reservedSMEM_offset_0_alias
	.size		__nv_reservedSMEM_offset_0_alias, 0, 64
	.other		__nv_reservedSMEM_offset_0_alias,@"STO_CUDA_RESERVED_SHARED STV_DEFAULT"
__nv_reservedSMEM_offset_0_alias:
	.zero		0
	.zero		64


//--------------------- .nv.constant0._Z6kernelPcS_iPi --------------------------
	.section	.nv.constant0._Z6kernelPcS_iPi,"a",@progbits
	.sectionflags	@""
	.align	4
.nv.constant0._Z6kernelPcS_iPi:
	.zero		928


//--------------------- SYMBOLS --------------------------

	.type		.nv.reservedSmem.offset0,@object
	.size		.nv.reservedSmem.offset0,0x4
